def matmul_kernel(
    a_ptr,
    b_ptr,
    c_ptr,
    M,
    N,
    K,
    stride_am,
    stride_ak,
    stride_bk,
    stride_bn,
    stride_cm,
    stride_cn,
    BLOCK_M: tl.constexpr,
    BLOCK_N: tl.constexpr,
    BLOCK_K: tl.constexpr,
    GROUP_M: tl.constexpr,
):
    pid = tl.program_id(axis=0)
    num_pid_m = tl.cdiv(M, BLOCK_M)
    num_pid_n = tl.cdiv(N, BLOCK_N)
    num_pid_in_group = GROUP_M * num_pid_n
    group_id = pid // num_pid_in_group
    first_pid_m = group_id * GROUP_M
    group_size_m = min(num_pid_m - first_pid_m, GROUP_M)
    pid_m = first_pid_m + ((pid % num_pid_in_group) % group_size_m)
    pid_n = (pid % num_pid_in_group) // group_size_m

    offs_am = (pid_m * BLOCK_M + tl.arange(0, BLOCK_M)) % M
    offs_bn = (pid_n * BLOCK_N + tl.arange(0, BLOCK_N)) % N
    offs_k = tl.arange(0, BLOCK_K)
    a_ptrs = a_ptr + offs_am[:, None] * stride_am + offs_k[None, :] * stride_ak
    b_ptrs = b_ptr + offs_k[:, None] * stride_bk + offs_bn[None, :] * stride_bn

    acc = tl.zeros((BLOCK_M, BLOCK_N), dtype=tl.float32)
    for kk in range(0, tl.cdiv(K, BLOCK_K)):
        a = tl.load(a_ptrs, mask=offs_k[None, :] < K - kk * BLOCK_K, other=0.0)
        b = tl.load(b_ptrs, mask=offs_k[:, None] < K - kk * BLOCK_K, other=0.0)
        acc = tl.dot(a, b, acc)
        a_ptrs += BLOCK_K * stride_ak
        b_ptrs += BLOCK_K * stride_bk

    c = acc.to(c_ptr.dtype.element_ty)
    offs_cm = pid_m * BLOCK_M + tl.arange(0, BLOCK_M)
    offs_cn = pid_n * BLOCK_N + tl.arange(0, BLOCK_N)
    c_ptrs = c_ptr + offs_cm[:, None] * stride_cm + offs_cn[None, :] * stride_cn
    mask = (offs_cm[:, None] < M) & (offs_cn[None, :] < N)
    tl.store(c_ptrs, c, mask=mask)

# config = {"BLOCK_K": 128, "BLOCK_M": 128, "BLOCK_N": 128, "GROUP_M": 8, "arch": "sm_90", "dtype": "fp32", "num_ctas": 1, "num_stages": 6, "num_warps": 4}
# arch = sm_90


// ===== COMPILED SASS (sm_90a) =====

	.target	sm_90a

	.elftype	@"ET_EXEC"


//--------------------- .note.nv.tkinfo           --------------------------
	.section	.note.nv.tkinfo,"",@"SHT_NOTE"
	.sectionflags	@"SHF_NOTE_NV_TKINFO"
	.tkinfo
        /*0018*/ 	.word	0x00000002
        /*0030*/ 	.string	""
        /*0030*/ 	.string	"ptxas"
        /*0030*/ 	.string	"Cuda compilation tools, release 13.0, V13.0.88"
        /*0030*/ 	.string	"Build cuda_13.0.r13.0/compiler.36424714_0"
        /*0030*/ 	.string	"-v  -suppress-debug-info  -lineinfo  -arch sm_90a "



//--------------------- .note.nv.cuinfo           --------------------------
	.section	.note.nv.cuinfo,"",@"SHT_NOTE"
	.sectionflags	@"SHF_NOTE_NV_CUINFO"
        /*0018*/ 	.short	0x0002
        /*001a*/ 	.short	0x005a
        /*001c*/ 	.short	0x0082
	.zero		2


//--------------------- .nv.info                  --------------------------
	.section	.nv.info,"",@"SHT_CUDA_INFO"
	.align	4


	//----- nvinfo : EIATTR_REGCOUNT
	.align		4
        /*0000*/ 	.byte	0x04, 0x2f
        /*0002*/ 	.short	(.L_1 - .L_0)
	.align		4
.L_0:
        /*0004*/ 	.word	index@(matmul_kernel)
        /*0008*/ 	.word	0x000000ff


	//----- nvinfo : EIATTR_FRAME_SIZE
	.align		4
.L_1:
        /*000c*/ 	.byte	0x04, 0x11
        /*000e*/ 	.short	(.L_3 - .L_2)
	.align		4
.L_2:
        /*0010*/ 	.word	index@(matmul_kernel)
        /*0014*/ 	.word	0x00000eb0


	//----- nvinfo : EIATTR_MIN_STACK_SIZE
	.align		4
.L_3:
        /*0018*/ 	.byte	0x04, 0x12
        /*001a*/ 	.short	(.L_5 - .L_4)
	.align		4
.L_4:
        /*001c*/ 	.word	index@(matmul_kernel)
        /*0020*/ 	.word	0x00000eb0
.L_5:


//--------------------- .nv.compat                --------------------------
	.section	.nv.compat,"",@"SHT_CUDA_COMPAT_INFO"
	.align	4
        /*0000*/ 	.byte	0x02, 0x09, 0x01, 0x00, 0x02, 0x02, 0x04, 0x00, 0x02, 0x05, 0x05, 0x00, 0x03, 0x07, 0x01, 0x01
        /*0010*/ 	.byte	0x02, 0x03, 0x00, 0x00, 0x02, 0x06, 0x01, 0x00, 0x04, 0x0b, 0x08, 0x00, 0x00, 0x00, 0x00, 0x00
        /*0020*/ 	.byte	0x00, 0x00, 0x00, 0x00


//--------------------- .nv.info.matmul_kernel    --------------------------
	.section	.nv.info.matmul_kernel,"",@"SHT_CUDA_INFO"
	.sectionflags	@""
	.align	4


	//----- nvinfo : EIATTR_CUDA_API_VERSION
	.align		4
        /*0000*/ 	.byte	0x04, 0x37
        /*0002*/ 	.short	(.L_7 - .L_6)
.L_6:
        /*0004*/ 	.word	0x00000082


	//----- nvinfo : EIATTR_KPARAM_INFO
	.align		4
.L_7:
        /*0008*/ 	.byte	0x04, 0x17
        /*000a*/ 	.short	(.L_9 - .L_8)
.L_8:
        /*000c*/ 	.word	0x00000000
        /*0010*/ 	.short	0x000d
        /*0012*/ 	.short	0x0048
        /*0014*/ 	.byte	0x00, 0xf4, 0x21, 0x00


	//----- nvinfo : EIATTR_KPARAM_INFO
	.align		4
.L_9:
        /*0018*/ 	.byte	0x04, 0x17
        /*001a*/ 	.short	(.L_11 - .L_10)
.L_10:
        /*001c*/ 	.word	0x00000000
        /*0020*/ 	.short	0x000c
        /*0022*/ 	.short	0x0040
        /*0024*/ 	.byte	0x00, 0xf4, 0x21, 0x00


	//----- nvinfo : EIATTR_KPARAM_INFO
	.align		4
.L_11:
        /*0028*/ 	.byte	0x04, 0x17
        /*002a*/ 	.short	(.L_13 - .L_12)
.L_12:
        /*002c*/ 	.word	0x00000000
        /*0030*/ 	.short	0x000b
        /*0032*/ 	.short	0x0038
        /*0034*/ 	.byte	0x00, 0xf0, 0x11, 0x00


	//----- nvinfo : EIATTR_KPARAM_INFO
	.align		4
.L_13:
        /*0038*/ 	.byte	0x04, 0x17
        /*003a*/ 	.short	(.L_15 - .L_14)
.L_14:
        /*003c*/ 	.word	0x00000000
        /*0040*/ 	.short	0x000a
        /*0042*/ 	.short	0x0034
        /*0044*/ 	.byte	0x00, 0xf0, 0x11, 0x00


	//----- nvinfo : EIATTR_KPARAM_INFO
	.align		4
.L_15:
        /*0048*/ 	.byte	0x04, 0x17
        /*004a*/ 	.short	(.L_17 - .L_16)
.L_16:
        /*004c*/ 	.word	0x00000000
        /*0050*/ 	.short	0x0009
        /*0052*/ 	.short	0x0030
        /*0054*/ 	.byte	0x00, 0xf0, 0x11, 0x00


	//----- nvinfo : EIATTR_KPARAM_INFO
	.align		4
.L_17:
        /*0058*/ 	.byte	0x04, 0x17
        /*005a*/ 	.short	(.L_19 - .L_18)
.L_18:
        /*005c*/ 	.word	0x00000000
        /*0060*/ 	.short	0x0008
        /*0062*/ 	.short	0x002c
        /*0064*/ 	.byte	0x00, 0xf0, 0x11, 0x00


	//----- nvinfo : EIATTR_KPARAM_INFO
	.align		4
.L_19:
        /*0068*/ 	.byte	0x04, 0x17
        /*006a*/ 	.short	(.L_21 - .L_20)
.L_20:
        /*006c*/ 	.word	0x00000000
        /*0070*/ 	.short	0x0007
        /*0072*/ 	.short	0x0028
        /*0074*/ 	.byte	0x00, 0xf0, 0x11, 0x00


	//----- nvinfo : EIATTR_KPARAM_INFO
	.align		4
.L_21:
        /*0078*/ 	.byte	0x04, 0x17
        /*007a*/ 	.short	(.L_23 - .L_22)
.L_22:
        /*007c*/ 	.word	0x00000000
        /*0080*/ 	.short	0x0006
        /*0082*/ 	.short	0x0024
        /*0084*/ 	.byte	0x00, 0xf0, 0x11, 0x00


	//----- nvinfo : EIATTR_KPARAM_INFO
	.align		4
.L_23:
        /*0088*/ 	.byte	0x04, 0x17
        /*008a*/ 	.short	(.L_25 - .L_24)
.L_24:
        /*008c*/ 	.word	0x00000000
        /*0090*/ 	.short	0x0005
        /*0092*/ 	.short	0x0020
        /*0094*/ 	.byte	0x00, 0xf0, 0x11, 0x00


	//----- nvinfo : EIATTR_KPARAM_INFO
	.align		4
.L_25:
        /*0098*/ 	.byte	0x04, 0x17
        /*009a*/ 	.short	(.L_27 - .L_26)
.L_26:
        /*009c*/ 	.word	0x00000000
        /*00a0*/ 	.short	0x0004
        /*00a2*/ 	.short	0x001c
        /*00a4*/ 	.byte	0x00, 0xf0, 0x11, 0x00


	//----- nvinfo : EIATTR_KPARAM_INFO
	.align		4
.L_27:
        /*00a8*/ 	.byte	0x04, 0x17
        /*00aa*/ 	.short	(.L_29 - .L_28)
.L_28:
        /*00ac*/ 	.word	0x00000000
        /*00b0*/ 	.short	0x0003
        /*00b2*/ 	.short	0x0018
        /*00b4*/ 	.byte	0x00, 0xf0, 0x11, 0x00


	//----- nvinfo : EIATTR_KPARAM_INFO
	.align		4
.L_29:
        /*00b8*/ 	.byte	0x04, 0x17
        /*00ba*/ 	.short	(.L_31 - .L_30)
.L_30:
        /*00bc*/ 	.word	0x00000000
        /*00c0*/ 	.short	0x0002
        /*00c2*/ 	.short	0x0010
        /*00c4*/ 	.byte	0x00, 0xf4, 0x21, 0x00


	//----- nvinfo : EIATTR_KPARAM_INFO
	.align		4
.L_31:
        /*00c8*/ 	.byte	0x04, 0x17
        /*00ca*/ 	.short	(.L_33 - .L_32)
.L_32:
        /*00cc*/ 	.word	0x00000000
        /*00d0*/ 	.short	0x0001
        /*00d2*/ 	.short	0x0008
        /*00d4*/ 	.byte	0x00, 0xf4, 0x21, 0x00


	//----- nvinfo : EIATTR_KPARAM_INFO
	.align		4
.L_33:
        /*00d8*/ 	.byte	0x04, 0x17
        /*00da*/ 	.short	(.L_35 - .L_34)
.L_34:
        /*00dc*/ 	.word	0x00000000
        /*00e0*/ 	.short	0x0000
        /*00e2*/ 	.short	0x0000
        /*00e4*/ 	.byte	0x00, 0xf4, 0x21, 0x00


	//----- nvinfo : EIATTR_SPARSE_MMA_MASK
	.align		4
.L_35:
        /*00e8*/ 	.byte	0x03, 0x50
        /*00ea*/ 	.short	0x0000


	//----- nvinfo : EIATTR_MAXREG_COUNT
	.align		4
        /*00ec*/ 	.byte	0x03, 0x1b
        /*00ee*/ 	.short	0x00ff


	//----- nvinfo : EIATTR_NUM_BARRIERS
	.align		4
        /*00f0*/ 	.byte	0x02, 0x4c
        /*00f2*/ 	.byte	0x01
	.zero		1


	//----- nvinfo : EIATTR_ANNOTATIONS
	.align		4
        /*00f4*/ 	.byte	0x04, 0x55
        /*00f6*/ 	.short	(.L_37 - .L_36)


	//   ....[0]....
.L_36:
        /*00f8*/ 	.word	0x00000001
        /*00fc*/ 	.byte	0x70, 0x00, 0x00, 0x00, 0x01, 0x00, 0x00, 0x00, 0xa0, 0x00, 0x00, 0x00, 0x01, 0x00, 0x00, 0x00
        /* <DEDUP_REMOVED lines=1963> */
        /*7bbc*/ 	.byte	0x70, 0x81, 0x03, 0x00


	//----- nvinfo : EIATTR_MERCURY_ISA_VERSION
	.align		4
.L_37:
        /*7bc0*/ 	.byte	0x03, 0x5f
        /*7bc2*/ 	.short	0x0101


	//----- nvinfo : EIATTR_EXIT_INSTR_OFFSETS
	.align		4
        /*7bc4*/ 	.byte	0x04, 0x1c
        /*7bc6*/ 	.short	(.L_39 - .L_38)


	//   ....[0]....
.L_38:
        /*7bc8*/ 	.word	0x00038420


	//   ....[1]....
        /*7bcc*/ 	.word	0x00038440


	//----- nvinfo : EIATTR_REQNTID
	.align		4
.L_39:
        /*7bd0*/ 	.byte	0x04, 0x10
        /*7bd2*/ 	.short	(.L_41 - .L_40)
.L_40:
        /*7bd4*/ 	.word	0x00000080
        /*7bd8*/ 	.word	0x00000001
        /*7bdc*/ 	.word	0x00000001


	//----- nvinfo : EIATTR_CBANK_PARAM_SIZE
	.align		4
.L_41:
        /*7be0*/ 	.byte	0x03, 0x19
        /*7be2*/ 	.short	0x0050


	//----- nvinfo : EIATTR_PARAM_CBANK
	.align		4
        /*7be4*/ 	.byte	0x04, 0x0a
        /*7be6*/ 	.short	(.L_43 - .L_42)
	.align		4
.L_42:
        /*7be8*/ 	.word	index@(.nv.constant0.matmul_kernel)
        /*7bec*/ 	.short	0x0210
        /*7bee*/ 	.short	0x0050


	//----- nvinfo : EIATTR_SW_WAR
	.align		4
.L_43:
        /*7bf0*/ 	.byte	0x04, 0x36
        /*7bf2*/ 	.short	(.L_45 - .L_44)
.L_44:
        /*7bf4*/ 	.word	0x00000008
.L_45:


//--------------------- .nv.callgraph             --------------------------
	.section	.nv.callgraph,"",@"SHT_CUDA_CALLGRAPH"
	.align	4
	.sectionentsize	8
	.align		4
        /*0000*/ 	.word	0x00000000
	.align		4
        /*0004*/ 	.word	0xffffffff
	.align		4
        /*0008*/ 	.word	0x00000000
	.align		4
        /*000c*/ 	.word	0xfffffffe
	.align		4
        /*0010*/ 	.word	0x00000000
	.align		4
        /*0014*/ 	.word	0xfffffffd
	.align		4
        /*0018*/ 	.word	0x00000000
	.align		4
        /*001c*/ 	.word	0xfffffffc


//--------------------- .text.matmul_kernel       --------------------------
	.section	.text.matmul_kernel,"ax",@progbits
	.align	128
        .global         matmul_kernel
        .type           matmul_kernel,@function
        .size           matmul_kernel,(.L_x_3 - matmul_kernel)
        .other          matmul_kernel,@"STO_CUDA_ENTRY STV_DEFAULT"
matmul_kernel:
.text.matmul_kernel:
[----:B------:R-:W1:Y:S08]  /*0000*/  LDC R1, c[0x0][0x28] ;  /* 0x00000a00ff017b82 */ /* 0x000e700000000800 */
[----:B------:R-:W2:Y:S01]  /*0010*/  LDC.64 R2, c[0x0][0x228] ;  /* 0x00008a00ff027b82 */ /* 0x000ea20000000a00 */
[----:B-1----:R-:W-:Y:S01]  /*0020*/  VIADD R1, R1, 0xfffff150 ;  /* 0xfffff15001017836 */ /* 0x002fe20000000000 */
[----:B------:R-:W1:Y:S01]  /*0030*/  S2R R5, SR_CTAID.X ;  /* 0x0000000000057919 */ /* 0x000e620000002500 */
[----:B------:R-:W-:-:S05]  /*0040*/  ULDC.64 UR4, c[0x0][0x218] ;  /* 0x0000860000047ab9 */ /* 0x000fca0000000a00 */
[----:B------:R-:W3:Y:S01]  /*0050*/  LDC.64 R184, c[0x0][0x238] ;  /* 0x00008e00ffb87b82 */ /* 0x000ee20000000a00 */
[----:B--2---:R-:W-:Y:S01]  /*0060*/  IMAD.MOV.U32 R154, RZ, RZ, R3 ;  /* 0x000000ffff9a7224 */ /* 0x004fe200078e0003 */
[----:B------:R2:W-:Y:S01]  /*0070*/  STL.64 [R1+0x650], R2 ;  /* 0x0006500201007387 */ /* 0x0005e20000100a00 */
[----:B------:R-:W-:Y:S02]  /*0080*/  IMAD.MOV.U32 R152, RZ, RZ, R2 ;  /* 0x000000ffff987224 */ /* 0x000fe400078e0002 */
[----:B------:R-:W-:-:S03]  /*0090*/  VIADD R0, R154, 0x7f ;  /* 0x0000007f9a007836 */ /* 0x000fc60000000000 */
[----:B------:R-:W-:Y:S01]  /*00a0*/  STL [R1+0xe88], R152 ;  /* 0x000e889801007387 */ /* 0x000fe20000100800 */
[----:B-1----:R-:W-:Y:S02]  /*00b0*/  IABS R8, R5 ;  /* 0x0000000500087213 */ /* 0x002fe40000000000 */
[----:B--2---:R-:W-:-:S04]  /*00c0*/  SHF.R.S32.HI R3, RZ, 0x1f, R0 ;  /* 0x0000001fff037819 */ /* 0x004fc80000011400 */
[----:B------:R-:W-:-:S04]  /*00d0*/  LEA.HI R3, R3, R0, RZ, 0x7 ;  /* 0x0000000003037211 */ /* 0x000fc800078f38ff */
[----:B------:R-:W-:-:S04]  /*00e0*/  SHF.R.S32.HI R3, RZ, 0x7, R3 ;  /* 0x00000007ff037819 */ /* 0x000fc80000011403 */
[----:B------:R-:W-:-:S04]  /*00f0*/  SHF.L.U32 R4, R3, 0x3, RZ ;  /* 0x0000000303047819 */ /* 0x000fc800000006ff */
[-C--:B------:R-:W-:Y:S02]  /*0100*/  IABS R7, R4.reuse ;  /* 0x0000000400077213 */ /* 0x080fe40000000000 */
[----:B------:R-:W-:Y:S02]  /*0110*/  IABS R10, R4 ;  /* 0x00000004000a7213 */ /* 0x000fe40000000000 */
[----:B------:R-:W1:Y:S08]  /*0120*/  I2F.RP R0, R7 ;  /* 0x0000000700007306 */ /* 0x000e700000209400 */
[----:B-1----:R-:W1:Y:S02]  /*0130*/  MUFU.RCP R0, R0 ;  /* 0x0000000000007308 */ /* 0x002e640000001000 */
[----:B-1----:R-:W-:Y:S01]  /*0140*/  VIADD R2, R0, 0xffffffe ;  /* 0x0ffffffe00027836 */ /* 0x002fe20000000000 */
[----:B------:R-:W-:-:S05]  /*0150*/  IADD3 R0, RZ, -R10, RZ ;  /* 0x8000000aff007210 */ /* 0x000fca0007ffe0ff */
[----:B------:R1:W2:Y:S02]  /*0160*/  F2I.FTZ.U32.TRUNC.NTZ R3, R2 ;  /* 0x0000000200037305 */ /* 0x0002a4000021f000 */
[----:B-1----:R-:W-:Y:S02]  /*0170*/  IMAD.MOV.U32 R2, RZ, RZ, RZ ;  /* 0x000000ffff027224 */ /* 0x002fe400078e00ff */
[----:B--2---:R-:W-:-:S04]  /*0180*/  IMAD.MOV R6, RZ, RZ, -R3 ;  /* 0x000000ffff067224 */ /* 0x004fc800078e0a03 */
[----:B------:R-:W-:Y:S02]  /*0190*/  IMAD R9, R6, R7, RZ ;  /* 0x0000000706097224 */ /* 0x000fe400078e02ff */
[----:B------:R-:W-:Y:S02]  /*01a0*/  IMAD.MOV.U32 R6, RZ, RZ, R8 ;  /* 0x000000ffff067224 */ /* 0x000fe400078e0008 */
[----:B------:R-:W-:-:S06]  /*01b0*/  IMAD.HI.U32 R3, R3, R9, R2 ;  /* 0x0000000903037227 */ /* 0x000fcc00078e0002 */
[----:B------:R-:W-:-:S04]  /*01c0*/  IMAD.HI.U32 R3, R3, R6, RZ ;  /* 0x0000000603037227 */ /* 0x000fc800078e00ff */
[----:B------:R-:W-:-:S05]  /*01d0*/  IMAD R0, R3, R0, R6 ;  /* 0x0000000003007224 */ /* 0x000fca00078e0206 */
[----:B------:R-:W-:-:S13]  /*01e0*/  ISETP.GT.U32.AND P1, PT, R7, R0, PT ;  /* 0x000000000700720c */ /* 0x000fda0003f24070 */
[----:B------:R-:W-:Y:S02]  /*01f0*/  @!P1 IMAD.IADD R0, R0, 0x1, -R7 ;  /* 0x0000000100009824 */ /* 0x000fe400078e0a07 */
[----:B------:R-:W-:Y:S01]  /*0200*/  @!P1 VIADD R3, R3, 0x1 ;  /* 0x0000000103039836 */ /* 0x000fe20000000000 */
[----:B------:R-:W-:Y:S02]  /*0210*/  ISETP.NE.AND P1, PT, R4, RZ, PT ;  /* 0x000000ff0400720c */ /* 0x000fe40003f25270 */
[----:B------:R-:W-:Y:S02]  /*0220*/  ISETP.GE.U32.AND P0, PT, R0, R7, PT ;  /* 0x000000070000720c */ /* 0x000fe40003f06070 */
[----:B------:R-:W-:Y:S02]  /*0230*/  LOP3.LUT R0, R5, R4, RZ, 0x3c, !PT ;  /* 0x0000000405007212 */ /* 0x000fe400078e3cff */
[----:B------:R-:W-:Y:S02]  /*0240*/  IABS R7, R154 ;  /* 0x0000009a00077213 */ /* 0x000fe40000000000 */
[----:B------:R-:W-:-:S02]  /*0250*/  ISETP.GE.AND P2, PT, R0, RZ, PT ;  /* 0x000000ff0000720c */ /* 0x000fc40003f46270 */
[----:B------:R-:W-:-:S05]  /*0260*/  IADD3 R0, R152, 0x7f, RZ ;  /* 0x0000007f98007810 */ /* 0x000fca0007ffe0ff */
[----:B------:R-:W-:-:S04]  /*0270*/  @P0 VIADD R3, R3, 0x1 ;  /* 0x0000000103030836 */ /* 0x000fc80000000000 */
[----:B------:R-:W-:Y:S01]  /*0280*/  IMAD.MOV.U32 R2, RZ, RZ, R3 ;  /* 0x000000ffff027224 */ /* 0x000fe200078e0003 */
[----:B------:R-:W-:-:S03]  /*0290*/  SHF.R.S32.HI R3, RZ, 0x1f, R0 ;  /* 0x0000001fff037819 */ /* 0x000fc60000011400 */
[----:B------:R-:W-:Y:S01]  /*02a0*/  @!P2 IMAD.MOV R2, RZ, RZ, -R2 ;  /* 0x000000ffff02a224 */ /* 0x000fe200078e0a02 */
[----:B------:R-:W-:Y:S02]  /*02b0*/  @!P1 LOP3.LUT R2, RZ, R4, RZ, 0x33, !PT ;  /* 0x00000004ff029212 */ /* 0x000fe400078e33ff */
[----:B------:R-:W-:-:S03]  /*02c0*/  LEA.HI R3, R3, R0, RZ, 0x7 ;  /* 0x0000000003037211 */ /* 0x000fc600078f38ff */
[----:B------:R-:W-:Y:S02]  /*02d0*/  IMAD.SHL.U32 R10, R2, 0x8, RZ ;  /* 0x00000008020a7824 */ /* 0x000fe400078e00ff */
[----:B------:R-:W-:-:S03]  /*02e0*/  IMAD.MOV R2, RZ, RZ, -R2 ;  /* 0x000000ffff027224 */ /* 0x000fc600078e0a02 */
[----:B------:R-:W-:Y:S01]  /*02f0*/  LEA.HI.SX32 R3, R3, -R10, 0x19 ;  /* 0x8000000a03037211 */ /* 0x000fe200078fcaff */
[----:B------:R-:W-:Y:S02]  /*0300*/  IMAD R11, R4, R2, R5 ;  /* 0x00000002040b7224 */ /* 0x000fe400078e0205 */
[----:B------:R-:W-:Y:S01]  /*0310*/  IMAD.MOV.U32 R2, RZ, RZ, RZ ;  /* 0x000000ffff027224 */ /* 0x000fe200078e00ff */
[----:B------:R-:W-:Y:S02]  /*0320*/  VIMNMX R8, R3, 0x8, PT ;  /* 0x0000000803087848 */ /* 0x000fe40003fe0100 */
[----:B------:R-:W-:Y:S02]  /*0330*/  IABS R4, R11 ;  /* 0x0000000b00047213 */ /* 0x000fe40000000000 */
[----:B------:R-:W-:-:S04]  /*0340*/  IABS R9, R8 ;  /* 0x0000000800097213 */ /* 0x000fc80000000000 */
[----:B------:R-:W1:Y:S08]  /*0350*/  I2F.RP R0, R9 ;  /* 0x0000000900007306 */ /* 0x000e700000209400 */
[----:B-1----:R-:W1:Y:S02]  /*0360*/  MUFU.RCP R0, R0 ;  /* 0x0000000000007308 */ /* 0x002e640000001000 */
[----:B-1----:R-:W-:-:S06]  /*0370*/  VIADD R3, R0, 0xffffffe ;  /* 0x0ffffffe00037836 */ /* 0x002fcc0000000000 */
[----:B------:R-:W1:Y:S02]  /*0380*/  F2I.FTZ.U32.TRUNC.NTZ R3, R3 ;  /* 0x0000000300037305 */ /* 0x000e64000021f000 */
[----:B-1----:R-:W-:-:S05]  /*0390*/  IADD3 R6, RZ, -R3, RZ ;  /* 0x80000003ff067210 */ /* 0x002fca0007ffe0ff */
[----:B------:R-:W-:Y:S01]  /*03a0*/  IMAD R5, R6, R9, RZ ;  /* 0x0000000906057224 */ /* 0x000fe200078e02ff */
[----:B------:R-:W-:-:S03]  /*03b0*/  IABS R6, R8 ;  /* 0x0000000800067213 */ /* 0x000fc60000000000 */
[----:B------:R-:W-:-:S04]  /*03c0*/  IMAD.HI.U32 R2, R3, R5, R2 ;  /* 0x0000000503027227 */ /* 0x000fc800078e0002 */
[----:B------:R-:W-:Y:S02]  /*03d0*/  IMAD.MOV.U32 R5, RZ, RZ, R7 ;  /* 0x000000ffff057224 */ /* 0x000fe400078e0007 */
[----:B------:R-:W-:Y:S01]  /*03e0*/  IMAD.MOV.U32 R3, RZ, RZ, R4 ;  /* 0x000000ffff037224 */ /* 0x000fe200078e0004 */
[----:B------:R-:W-:Y:S01]  /*03f0*/  IABS R4, R152 ;  /* 0x0000009800047213 */ /* 0x000fe20000000000 */
[----:B------:R-:W1:Y:S01]  /*0400*/  I2F.RP R7, R5 ;  /* 0x0000000500077306 */ /* 0x000e620000209400 */
[----:B------:R-:W-:Y:S02]  /*0410*/  IMAD.MOV R0, RZ, RZ, -R6 ;  /* 0x000000ffff007224 */ /* 0x000fe400078e0a06 */
[----:B------:R-:W-:-:S04]  /*0420*/  IMAD.HI.U32 R2, R2, R3, RZ ;  /* 0x0000000302027227 */ /* 0x000fc800078e00ff */
[----:B------:R-:W-:Y:S01]  /*0430*/  IMAD R0, R2, R0, R3 ;  /* 0x0000000002007224 */ /* 0x000fe200078e0203 */
[----:B------:R-:W2:Y:S04]  /*0440*/  I2F.RP R6, R4 ;  /* 0x0000000400067306 */ /* 0x000ea80000209400 */
[----:B------:R-:W-:-:S04]  /*0450*/  ISETP.GT.U32.AND P1, PT, R9, R0, PT ;  /* 0x000000000900720c */ /* 0x000fc80003f24070 */
[----:B-1----:R-:W1:Y:S08]  /*0460*/  MUFU.RCP R7, R7 ;  /* 0x0000000700077308 */ /* 0x002e700000001000 */
[----:B--2---:R-:W2:Y:S01]  /*0470*/  MUFU.RCP R6, R6 ;  /* 0x0000000600067308 */ /* 0x004ea20000001000 */
[----:B------:R-:W-:Y:S01]  /*0480*/  @!P1 IADD3 R0, R0, -R9, RZ ;  /* 0x8000000900009210 */ /* 0x000fe20007ffe0ff */
[----:B------:R-:W-:Y:S01]  /*0490*/  @!P1 VIADD R2, R2, 0x1 ;  /* 0x0000000102029836 */ /* 0x000fe20000000000 */
[----:B------:R-:W-:-:S02]  /*04a0*/  ISETP.NE.AND P1, PT, R8, RZ, PT ;  /* 0x000000ff0800720c */ /* 0x000fc40003f25270 */
[----:B------:R-:W-:Y:S02]  /*04b0*/  ISETP.GE.U32.AND P0, PT, R0, R9, PT ;  /* 0x000000090000720c */ /* 0x000fe40003f06070 */
[----:B------:R-:W-:Y:S01]  /*04c0*/  LOP3.LUT R0, R11, R8, RZ, 0x3c, !PT ;  /* 0x000000080b007212 */ /* 0x000fe200078e3cff */
[----:B-1----:R-:W-:-:S03]  /*04d0*/  VIADD R3, R7, 0xffffffe ;  /* 0x0ffffffe07037836 */ /* 0x002fc60000000000 */
[----:B------:R-:W-:-:S03]  /*04e0*/  ISETP.GE.AND P2, PT, R0, RZ, PT ;  /* 0x000000ff0000720c */ /* 0x000fc60003f46270 */
[----:B------:R-:W1:Y:S01]  /*04f0*/  F2I.FTZ.U32.TRUNC.NTZ R3, R3 ;  /* 0x0000000300037305 */ /* 0x000e62000021f000 */
[----:B--2---:R-:W-:-:S03]  /*0500*/  VIADD R7, R6, 0xffffffe ;  /* 0x0ffffffe06077836 */ /* 0x004fc60000000000 */
[----:B------:R-:W-:-:S04]  /*0510*/  @P0 VIADD R2, R2, 0x1 ;  /* 0x0000000102020836 */ /* 0x000fc80000000000 */
[----:B------:R-:W2:Y:S01]  /*0520*/  F2I.FTZ.U32.TRUNC.NTZ R7, R7 ;  /* 0x0000000700077305 */ /* 0x000ea2000021f000 */
[----:B------:R-:W-:-:S05]  /*0530*/  MOV R12, R2 ;  /* 0x00000002000c7202 */ /* 0x000fca0000000f00 */
[----:B------:R-:W-:Y:S01]  /*0540*/  @!P2 IMAD.MOV R12, RZ, RZ, -R12 ;  /* 0x000000ffff0ca224 */ /* 0x000fe200078e0a0c */
[----:B------:R-:W-:Y:S01]  /*0550*/  @!P1 LOP3.LUT R12, RZ, R8, RZ, 0x33, !PT ;  /* 0x00000008ff0c9212 */ /* 0x000fe200078e33ff */
[----:B-1----:R-:W-:-:S04]  /*0560*/  IMAD.MOV R2, RZ, RZ, -R3 ;  /* 0x000000ffff027224 */ /* 0x002fc800078e0a03 */
[----:B------:R-:W-:Y:S01]  /*0570*/  IMAD R9, R2, R5, RZ ;  /* 0x0000000502097224 */ /* 0x000fe200078e02ff */
[----:B------:R-:W-:Y:S01]  /*0580*/  MOV R2, RZ ;  /* 0x000000ff00027202 */ /* 0x000fe20000000f00 */
[----:B------:R-:W-:Y:S02]  /*0590*/  IMAD.SHL.U32 R0, R12, 0x80, RZ ;  /* 0x000000800c007824 */ /* 0x000fe400078e00ff */
[----:B--2---:R-:W-:Y:S02]  /*05a0*/  IMAD.MOV R6, RZ, RZ, -R7 ;  /* 0x000000ffff067224 */ /* 0x004fe400078e0a07 */
[----:B------:R-:W-:Y:S01]  /*05b0*/  IMAD.HI.U32 R2, R3, R9, R2 ;  /* 0x0000000903027227 */ /* 0x000fe200078e0002 */
[----:B------:R-:W-:Y:S02]  /*05c0*/  IABS R136, R0 ;  /* 0x0000000000887213 */ /* 0x000fe40000000000 */
[C---:B------:R-:W-:Y:S01]  /*05d0*/  IADD3 R14, R0.reuse, 0x4, RZ ;  /* 0x00000004000e7810 */ /* 0x040fe20007ffe0ff */
[C---:B------:R-:W-:Y:S01]  /*05e0*/  VIADD R15, R0.reuse, 0x7f ;  /* 0x0000007f000f7836 */ /* 0x040fe20000000000 */
[C---:B------:R-:W-:Y:S01]  /*05f0*/  IADD3 R249, R0.reuse, 0x22, RZ ;  /* 0x0000002200f97810 */ /* 0x040fe20007ffe0ff */
[C---:B------:R-:W-:Y:S01]  /*0600*/  VIADD R17, R0.reuse, 0x2 ;  /* 0x0000000200117836 */ /* 0x040fe20000000000 */
[----:B------:R-:W-:Y:S01]  /*0610*/  IABS R131, R14 ;  /* 0x0000000e00837213 */ /* 0x000fe20000000000 */
[C---:B------:R-:W-:Y:S01]  /*0620*/  VIADD R13, R0.reuse, 0x1 ;  /* 0x00000001000d7836 */ /* 0x040fe20000000000 */
[----:B------:R-:W-:Y:S01]  /*0630*/  STL [R1+0x930], R15 ;  /* 0x0009300f01007387 */ /* 0x000fe20000100800 */
[----:B------:R-:W-:Y:S01]  /*0640*/  VIADD R16, R0, 0x3 ;  /* 0x0000000300107836 */ /* 0x000fe20000000000 */
[----:B------:R-:W-:Y:S01]  /*0650*/  IABS R135, R15 ;  /* 0x0000000f00877213 */ /* 0x000fe20000000000 */
[----:B------:R-:W-:Y:S01]  /*0660*/  IMAD.MOV.U32 R9, RZ, RZ, R6 ;  /* 0x000000ffff097224 */ /* 0x000fe200078e0006 */
[----:B------:R-:W-:Y:S01]  /*0670*/  STL [R1+0x99c], R17 ;  /* 0x00099c1101007387 */ /* 0x000fe20000100800 */
[----:B------:R-:W-:Y:S01]  /*0680*/  IMAD.MOV R3, RZ, RZ, -R12 ;  /* 0x000000ffff037224 */ /* 0x000fe200078e0a0c */
[----:B------:R-:W-:Y:S01]  /*0690*/  IABS R132, R16 ;  /* 0x0000001000847213 */ /* 0x000fe20000000000 */
[----:B------:R-:W-:Y:S01]  /*06a0*/  IMAD.HI.U32 R6, R2, R136, RZ ;  /* 0x0000008802067227 */ /* 0x000fe200078e00ff */
[----:B------:R-:W-:Y:S01]  /*06b0*/  STL [R1+0x9a0], R13 ;  /* 0x0009a00d01007387 */ /* 0x000fe20000100800 */
[----:B------:R-:W-:-:S02]  /*06c0*/  IABS R134, R13 ;  /* 0x0000000d00867213 */ /* 0x000fc40000000000 */
[----:B------:R-:W-:Y:S01]  /*06d0*/  IMAD R3, R8, R3, R11 ;  /* 0x0000000308037224 */ /* 0x000fe200078e020b */
[----:B------:R-:W-:Y:S01]  /*06e0*/  STL [R1+0x998], R16 ;  /* 0x0009981001007387 */ /* 0x000fe20000100800 */
[----:B------:R-:W-:Y:S01]  /*06f0*/  IMAD.MOV R8, RZ, RZ, -R6 ;  /* 0x000000ffff087224 */ /* 0x000fe200078e0a06 */
[----:B------:R-:W-:Y:S01]  /*0700*/  IABS R133, R17 ;  /* 0x0000001100857213 */ /* 0x000fe20000000000 */
[----:B------:R-:W-:Y:S01]  /*0710*/  IMAD R9, R9, R4, RZ ;  /* 0x0000000409097224 */ /* 0x000fe200078e02ff */
[----:B------:R1:W-:Y:S01]  /*0720*/  STL [R1+0x994], R14 ;  /* 0x0009940e01007387 */ /* 0x0003e20000100800 */
[----:B------:R-:W-:Y:S01]  /*0730*/  IMAD.MOV.U32 R6, RZ, RZ, RZ ;  /* 0x000000ffff067224 */ /* 0x000fe200078e00ff */
[----:B------:R-:W-:Y:S01]  /*0740*/  IADD3 R3, R10, R3, RZ ;  /* 0x000000030a037210 */ /* 0x000fe20007ffe0ff */
[----:B------:R-:W-:Y:S01]  /*0750*/  IMAD.HI.U32 R11, R2, R135, RZ ;  /* 0x00000087020b7227 */ /* 0x000fe200078e00ff */
[----:B------:R-:W-:Y:S02]  /*0760*/  IADD3 R246, R0, 0x25, RZ ;  /* 0x0000002500f67810 */ /* 0x000fe40007ffe0ff */
[----:B------:R-:W-:Y:S01]  /*0770*/  IABS R101, R249 ;  /* 0x000000f900657213 */ /* 0x000fe20000000000 */
[----:B------:R-:W-:Y:S01]  /*0780*/  IMAD.HI.U32 R6, R7, R9, R6 ;  /* 0x0000000907067227 */ /* 0x000fe200078e0006 */
[----:B------:R-:W-:-:S02]  /*0790*/  IABS R98, R246 ;  /* 0x000000f600627213 */ /* 0x000fc40000000000 */
[C---:B-1----:R-:W-:Y:S01]  /*07a0*/  IADD3 R14, R0.reuse, 0x9, RZ ;  /* 0x00000009000e7810 */ /* 0x042fe20007ffe0ff */
[C---:B------:R-:W-:Y:S01]  /*07b0*/  VIADD R19, R0.reuse, 0x5 ;  /* 0x0000000500137836 */ /* 0x040fe20000000000 */
[C---:B------:R-:W-:Y:S01]  /*07c0*/  IADD3 R241, R0.reuse, 0x2a, RZ ;  /* 0x0000002a00f17810 */ /* 0x040fe20007ffe0ff */
[----:B------:R-:W-:Y:S01]  /*07d0*/  VIADD R17, R0, 0x7 ;  /* 0x0000000700117836 */ /* 0x000fe20000000000 */
[----:B------:R-:W-:Y:S01]  /*07e0*/  IABS R126, R14 ;  /* 0x0000000e007e7213 */ /* 0x000fe20000000000 */
[----:B------:R-:W-:Y:S01]  /*07f0*/  IMAD.HI.U32 R9, R2, R132, RZ ;  /* 0x0000008402097227 */ /* 0x000fe200078e00ff */
[----:B------:R-:W-:Y:S01]  /*0800*/  STL [R1+0xa2c], R19 ;  /* 0x000a2c1301007387 */ /* 0x000fe20000100800 */
[----:B------:R-:W-:Y:S02]  /*0810*/  IABS R130, R19 ;  /* 0x0000001300827213 */ /* 0x000fe40000000000 */
[----:B------:R-:W-:Y:S01]  /*0820*/  VIADD R18, R0, 0x6 ;  /* 0x0000000600127836 */ /* 0x000fe20000000000 */
[----:B------:R-:W-:Y:S01]  /*0830*/  IABS R128, R17 ;  /* 0x0000001100807213 */ /* 0x000fe20000000000 */
[----:B------:R-:W-:Y:S01]  /*0840*/  IMAD.HI.U32 R7, R2, R134, RZ ;  /* 0x0000008602077227 */ /* 0x000fe200078e00ff */
[----:B------:R-:W-:-:S02]  /*0850*/  IABS R93, R241 ;  /* 0x000000f1005d7213 */ /* 0x000fc40000000000 */
[----:B------:R-:W-:Y:S01]  /*0860*/  STL [R1+0xa34], R18 ;  /* 0x000a341201007387 */ /* 0x000fe20000100800 */
[----:B------:R-:W-:Y:S01]  /*0870*/  IMAD.MOV R12, RZ, RZ, -R11 ;  /* 0x000000ffff0c7224 */ /* 0x000fe200078e0a0b */
[----:B------:R-:W-:Y:S01]  /*0880*/  IABS R129, R18 ;  /* 0x0000001200817213 */ /* 0x000fe20000000000 */
[C---:B------:R-:W-:Y:S01]  /*0890*/  VIADD R16, R0.reuse, 0x8 ;  /* 0x0000000800107836 */ /* 0x040fe20000000000 */
[----:B------:R-:W-:Y:S01]  /*08a0*/  STL [R1+0xa3c], R17 ;  /* 0x000a3c1101007387 */ /* 0x000fe20000100800 */
[----:B------:R-:W-:Y:S01]  /*08b0*/  IMAD.MOV R9, RZ, RZ, -R9 ;  /* 0x000000ffff097224 */ /* 0x000fe200078e0a09 */
[----:B------:R-:W-:Y:S01]  /*08c0*/  IADD3 R236, R0, 0x2f, RZ ;  /* 0x0000002f00ec7810 */ /* 0x000fe20007ffe0ff */
[----:B------:R-:W-:Y:S01]  /*08d0*/  IMAD.HI.U32 R11, R2, R126, RZ ;  /* 0x0000007e020b7227 */ /* 0x000fe200078e00ff */
[----:B------:R1:W-:Y:S01]  /*08e0*/  STL [R1+0xa40], R16 ;  /* 0x000a401001007387 */ /* 0x0003e20000100800 */
[----:B------:R-:W-:Y:S02]  /*08f0*/  IABS R127, R16 ;  /* 0x00000010007f7213 */ /* 0x000fe40000000000 */
[----:B------:R-:W-:Y:S01]  /*0900*/  IMAD.MOV R7, RZ, RZ, -R7 ;  /* 0x000000ffff077224 */ /* 0x000fe200078e0a07 */
[----:B------:R-:W-:Y:S01]  /*0910*/  IADD3 R11, -R11, RZ, RZ ;  /* 0x000000ff0b0b7210 */ /* 0x000fe20007ffe1ff */
[C---:B------:R-:W-:Y:S01]  /*0920*/  IMAD R135, R5.reuse, R12, R135 ;  /* 0x0000000c05877224 */ /* 0x040fe200078e0287 */
[C---:B------:R-:W-:Y:S01]  /*0930*/  IADD3 R12, R0.reuse, 0xe, RZ ;  /* 0x0000000e000c7810 */ /* 0x040fe20007ffe0ff */
[C---:B------:R-:W-:Y:S01]  /*0940*/  IMAD R132, R5.reuse, R9, R132 ;  /* 0x0000000905847224 */ /* 0x040fe200078e0284 */
[----:B------:R2:W-:Y:S01]  /*0950*/  STL [R1+0xa44], R14 ;  /* 0x000a440e01007387 */ /* 0x0005e20000100800 */
[C---:B------:R-:W-:Y:S01]  /*0960*/  IMAD R134, R5.reuse, R7, R134 ;  /* 0x0000000705867224 */ /* 0x040fe200078e0286 */
[----:B------:R-:W-:Y:S01]  /*0970*/  IABS R121, R12 ;  /* 0x0000000c00797213 */ /* 0x000fe20000000000 */
[----:B-1----:R-:W-:Y:S01]  /*0980*/  VIADD R16, R0, 0xc ;  /* 0x0000000c00107836 */ /* 0x002fe20000000000 */
[C---:B------:R-:W-:Y:S01]  /*0990*/  ISETP.GT.U32.AND P5, PT, R5.reuse, R135, PT ;  /* 0x000000870500720c */ /* 0x040fe20003fa4070 */
[----:B------:R-:W-:Y:S01]  /*09a0*/  IMAD.HI.U32 R9, R2, R128, RZ ;  /* 0x0000008002097227 */ /* 0x000fe200078e00ff */
[----:B------:R-:W-:-:S02]  /*09b0*/  ISETP.GT.U32.AND P3, PT, R5, R134, PT ;  /* 0x000000860500720c */ /* 0x000fc40003f64070 */
[----:B------:R-:W-:Y:S01]  /*09c0*/  IABS R123, R16 ;  /* 0x00000010007b7213 */ /* 0x000fe20000000000 */
[----:B------:R-:W-:Y:S01]  /*09d0*/  VIADD R18, R0, 0xa ;  /* 0x0000000a00127836 */ /* 0x000fe20000000000 */
[C---:B------:R-:W-:Y:S01]  /*09e0*/  ISETP.GT.U32.AND P2, PT, R5.reuse, R132, PT ;  /* 0x000000840500720c */ /* 0x040fe20003f44070 */
[----:B------:R-:W-:Y:S01]  /*09f0*/  IMAD.HI.U32 R7, R2, R130, RZ ;  /* 0x0000008202077227 */ /* 0x000fe200078e00ff */
[----:B------:R-:W-:Y:S02]  /*0a00*/  IABS R88, R236 ;  /* 0x000000ec00587213 */ /* 0x000fe40000000000 */
[----:B------:R-:W-:Y:S01]  /*0a10*/  IABS R125, R18 ;  /* 0x00000012007d7213 */ /* 0x000fe20000000000 */
[C---:B------:R-:W-:Y:S01]  /*0a20*/  VIADD R17, R0.reuse, 0xb ;  /* 0x0000000b00117836 */ /* 0x040fe20000000000 */
[----:B------:R-:W-:Y:S01]  /*0a30*/  STL [R1+0xa4c], R18 ;  /* 0x000a4c1201007387 */ /* 0x000fe20000100800 */
[----:B------:R-:W-:Y:S01]  /*0a40*/  IMAD.MOV R9, RZ, RZ, -R9 ;  /* 0x000000ffff097224 */ /* 0x000fe200078e0a09 */
[C---:B------:R-:W-:Y:S01]  /*0a50*/  IADD3 R231, R0.reuse, 0x34, RZ ;  /* 0x0000003400e77810 */ /* 0x040fe20007ffe0ff */
[----:B--2---:R-:W-:Y:S01]  /*0a60*/  VIADD R14, R0, 0xd ;  /* 0x0000000d000e7836 */ /* 0x004fe20000000000 */
[----:B------:R1:W-:Y:S01]  /*0a70*/  STL [R1+0xa54], R17 ;  /* 0x000a541101007387 */ /* 0x0003e20000100800 */
[----:B------:R-:W-:Y:S01]  /*0a80*/  IMAD.MOV R7, RZ, RZ, -R7 ;  /* 0x000000ffff077224 */ /* 0x000fe200078e0a07 */
[----:B------:R-:W-:Y:S01]  /*0a90*/  IABS R124, R17 ;  /* 0x00000011007c7213 */ /* 0x000fe20000000000 */
[----:B------:R-:W-:Y:S01]  /*0aa0*/  IMAD R126, R5, R11, R126 ;  /* 0x0000000b057e7224 */ /* 0x000fe200078e027e */
[----:B------:R2:W-:Y:S01]  /*0ab0*/  STL [R1+0xa58], R16 ;  /* 0x000a581001007387 */ /* 0x0005e20000100800 */
[----:B------:R-:W-:Y:S01]  /*0ac0*/  IMAD.HI.U32 R11, R2, R121, RZ ;  /* 0x00000079020b7227 */ /* 0x000fe200078e00ff */
[----:B------:R-:W-:-:S02]  /*0ad0*/  IABS R122, R14 ;  /* 0x0000000e007a7213 */ /* 0x000fc40000000000 */
[----:B------:R4:W-:Y:S01]  /*0ae0*/  STL [R1+0xa5c], R14 ;  /* 0x000a5c0e01007387 */ /* 0x0009e20000100800 */
[C---:B------:R-:W-:Y:S01]  /*0af0*/  VIADD R21, R0.reuse, 0xf ;  /* 0x0000000f00157836 */ /* 0x040fe20000000000 */
[C---:B-1----:R-:W-:Y:S01]  /*0b00*/  IADD3 R17, R0.reuse, 0x13, RZ ;  /* 0x0000001300117810 */ /* 0x042fe20007ffe0ff */
[C---:B------:R-:W-:Y:S01]  /*0b10*/  VIADD R20, R0.reuse, 0x10 ;  /* 0x0000001000147836 */ /* 0x040fe20000000000 */
[----:B------:R1:W-:Y:S01]  /*0b20*/  STL [R1+0xa64], R12 ;  /* 0x000a640c01007387 */ /* 0x0003e20000100800 */
[----:B------:R-:W-:Y:S01]  /*0b30*/  IMAD R128, R5, R9, R128 ;  /* 0x0000000905807224 */ /* 0x000fe200078e0280 */
[----:B--2---:R-:W-:Y:S01]  /*0b40*/  IADD3 R16, -R11, RZ, RZ ;  /* 0x000000ff0b107210 */ /* 0x004fe20007ffe1ff */
[----:B------:R-:W-:Y:S01]  /*0b50*/  VIADD R19, R0, 0x11 ;  /* 0x0000001100137836 */ /* 0x000fe20000000000 */
[----:B------:R-:W-:Y:S01]  /*0b60*/  STL [R1+0xa70], R21 ;  /* 0x000a701501007387 */ /* 0x000fe20000100800 */
[----:B------:R-:W-:Y:S01]  /*0b70*/  IMAD R130, R5, R7, R130 ;  /* 0x0000000705827224 */ /* 0x000fe200078e0282 */
[----:B------:R-:W-:Y:S01]  /*0b80*/  IABS R116, R17 ;  /* 0x0000001100747213 */ /* 0x000fe20000000000 */
[----:B------:R-:W-:Y:S01]  /*0b90*/  IMAD.HI.U32 R9, R2, R123, RZ ;  /* 0x0000007b02097227 */ /* 0x000fe200078e00ff */
[----:B------:R-:W-:Y:S01]  /*0ba0*/  STL [R1+0xa6c], R20 ;  /* 0x000a6c1401007387 */ /* 0x000fe20000100800 */
[----:B------:R-:W-:-:S02]  /*0bb0*/  IABS R120, R21 ;  /* 0x0000001500787213 */ /* 0x000fc40000000000 */
[----:B------:R-:W-:Y:S01]  /*0bc0*/  VIADD R18, R0, 0x12 ;  /* 0x0000001200127836 */ /* 0x000fe20000000000 */
[----:B------:R-:W-:Y:S01]  /*0bd0*/  STL [R1+0xa7c], R19 ;  /* 0x000a7c1301007387 */ /* 0x000fe20000100800 */
[----:B------:R-:W-:Y:S01]  /*0be0*/  IMAD.HI.U32 R7, R2, R125, RZ ;  /* 0x0000007d02077227 */ /* 0x000fe200078e00ff */
[----:B------:R-:W-:Y:S02]  /*0bf0*/  IABS R119, R20 ;  /* 0x0000001400777213 */ /* 0x000fe40000000000 */
[----:B------:R2:W-:Y:S01]  /*0c00*/  STL [R1+0xa78], R18 ;  /* 0x000a781201007387 */ /* 0x0005e20000100800 */
[----:B----4-:R-:W-:Y:S01]  /*0c10*/  IMAD.MOV R14, RZ, RZ, -R9 ;  /* 0x000000ffff0e7224 */ /* 0x010fe200078e0a09 */
[----:B------:R-:W-:Y:S01]  /*0c20*/  IABS R117, R18 ;  /* 0x0000001200757213 */ /* 0x000fe20000000000 */
[----:B-1----:R-:W-:Y:S01]  /*0c30*/  IMAD.MOV R12, RZ, RZ, -R7 ;  /* 0x000000ffff0c7224 */ /* 0x002fe200078e0a07 */
[----:B------:R1:W-:Y:S01]  /*0c40*/  STL [R1+0xa80], R17 ;  /* 0x000a801101007387 */ /* 0x0003e20000100800 */
[C---:B------:R-:W-:Y:S01]  /*0c50*/  IMAD R121, R5.reuse, R16, R121 ;  /* 0x0000001005797224 */ /* 0x040fe200078e0279 */
[----:B------:R-:W-:Y:S01]  /*0c60*/  IABS R118, R19 ;  /* 0x0000001300767213 */ /* 0x000fe20000000000 */
[C---:B------:R-:W-:Y:S01]  /*0c70*/  IMAD R123, R5.reuse, R14, R123 ;  /* 0x0000000e057b7224 */ /* 0x040fe200078e027b */
[C---:B------:R-:W-:Y:S01]  /*0c80*/  ISETP.GT.U32.AND P0, PT, R5.reuse, R130, PT ;  /* 0x000000820500720c */ /* 0x040fe20003f04070 */
[C---:B------:R-:W-:Y:S01]  /*0c90*/  VIADD R16, R0.reuse, 0x16 ;  /* 0x0000001600107836 */ /* 0x040fe20000000000 */
[----:B------:R-:W-:Y:S01]  /*0ca0*/  IABS R83, R231 ;  /* 0x000000e700537213 */ /* 0x000fe20000000000 */
[C---:B--2---:R-:W-:Y:S01]  /*0cb0*/  VIADD R18, R0.reuse, 0x14 ;  /* 0x0000001400127836 */ /* 0x044fe20000000000 */
[C---:B------:R-:W-:Y:S01]  /*0cc0*/  IADD3 R226, R0.reuse, 0x39, RZ ;  /* 0x0000003900e27810 */ /* 0x040fe20007ffe0ff */
[C---:B------:R-:W-:Y:S01]  /*0cd0*/  IMAD R125, R5.reuse, R12, R125 ;  /* 0x0000000c057d7224 */ /* 0x040fe200078e027d */
[C---:B------:R-:W-:Y:S01]  /*0ce0*/  IADD3 R12, R0.reuse, 0x18, RZ ;  /* 0x00000018000c7810 */ /* 0x040fe20007ffe0ff */
[C---:B-1----:R-:W-:Y:S01]  /*0cf0*/  VIADD R17, R0.reuse, 0x15 ;  /* 0x0000001500117836 */ /* 0x042fe20000000000 */
[----:B------:R1:W-:Y:S01]  /*0d00*/  STL [R1+0xa84], R18 ;  /* 0x000a841201007387 */ /* 0x0003e20000100800 */
[C---:B------:R-:W-:Y:S01]  /*0d10*/  VIADD R14, R0.reuse, 0x17 ;  /* 0x00000017000e7836 */ /* 0x040fe20000000000 */
[----:B------:R-:W-:Y:S01]  /*0d20*/  IABS R115, R18 ;  /* 0x0000001200737213 */ /* 0x000fe20000000000 */
[C---:B------:R-:W-:Y:S01]  /*0d30*/  VIADD R21, R0.reuse, 0x19 ;  /* 0x0000001900157836 */ /* 0x040fe20000000000 */
[----:B------:R2:W-:Y:S01]  /*0d40*/  STL [R1+0xa8c], R17 ;  /* 0x000a8c1101007387 */ /* 0x0005e20000100800 */
[C---:B------:R-:W-:Y:S01]  /*0d50*/  VIADD R20, R0.reuse, 0x1a ;  /* 0x0000001a00147836 */ /* 0x040fe20000000000 */
[----:B------:R-:W-:Y:S01]  /*0d60*/  IABS R114, R17 ;  /* 0x0000001100727213 */ /* 0x000fe20000000000 */
[C---:B------:R-:W-:Y:S01]  /*0d70*/  VIADD R19, R0.reuse, 0x1b ;  /* 0x0000001b00137836 */ /* 0x040fe20000000000 */
[----:B------:R-:W-:Y:S01]  /*0d80*/  STL [R1+0xa88], R16 ;  /* 0x000a881001007387 */ /* 0x000fe20000100800 */
[----:B------:R-:W-:Y:S01]  /*0d90*/  VIADD R152, R0, 0x1e ;  /* 0x0000001e00987836 */ /* 0x000fe20000000000 */
[----:B------:R-:W-:Y:S01]  /*0da0*/  @!P0 IADD3 R130, R130, -R5, RZ ;  /* 0x8000000582828210 */ /* 0x000fe20007ffe0ff */
[C---:B-1----:R-:W-:Y:S01]  /*0db0*/  VIADD R18, R0.reuse, 0x1c ;  /* 0x0000001c00127836 */ /* 0x042fe20000000000 */
[----:B------:R-:W-:Y:S01]  /*0dc0*/  STL [R1+0xa94], R14 ;  /* 0x000a940e01007387 */ /* 0x000fe20000100800 */
[C---:B------:R-:W-:Y:S01]  /*0dd0*/  VIADD R252, R0.reuse, 0x1f ;  /* 0x0000001f00fc7836 */ /* 0x040fe20000000000 */
[C---:B--2---:R-:W-:Y:S01]  /*0de0*/  IADD3 R17, R0.reuse, 0x1d, RZ ;  /* 0x0000001d00117810 */ /* 0x044fe20007ffe0ff */
[C---:B------:R-:W-:Y:S01]  /*0df0*/  VIADD R251, R0.reuse, 0x20 ;  /* 0x0000002000fb7836 */ /* 0x040fe20000000000 */
[----:B------:R-:W-:Y:S01]  /*0e00*/  STL [R1+0xa9c], R12 ;  /* 0x000a9c0c01007387 */ /* 0x000fe20000100800 */
[C---:B------:R-:W-:Y:S01]  /*0e10*/  VIADD R250, R0.reuse, 0x21 ;  /* 0x0000002100fa7836 */ /* 0x040fe20000000000 */
[----:B------:R-:W-:Y:S01]  /*0e20*/  IABS R113, R16 ;  /* 0x0000001000717213 */ /* 0x000fe20000000000 */
[C---:B------:R-:W-:Y:S01]  /*0e30*/  VIADD R248, R0.reuse, 0x23 ;  /* 0x0000002300f87836 */ /* 0x040fe20000000000 */
[----:B------:R-:W-:Y:S01]  /*0e40*/  STL [R1+0xaa4], R21 ;  /* 0x000aa41501007387 */ /* 0x000fe20000100800 */
[----:B------:R-:W-:Y:S01]  /*0e50*/  IABS R103, R251 ;  /* 0x000000fb00677213 */ /* 0x000fe20000000000 */
[C---:B------:R-:W-:Y:S01]  /*0e60*/  IMAD R136, R5.reuse, R8, R136 ;  /* 0x0000000805887224 */ /* 0x040fe200078e0288 */
[----:B------:R-:W-:Y:S01]  /*0e70*/  IABS R111, R12 ;  /* 0x0000000c006f7213 */ /* 0x000fe20000000000 */
[----:B------:R-:W-:Y:S01]  /*0e80*/  STL [R1+0xaa0], R20 ;  /* 0x000aa01401007387 */ /* 0x000fe20000100800 */
[----:B------:R-:W-:Y:S01]  /*0e90*/  VIADD R247, R0, 0x24 ;  /* 0x0000002400f77836 */ /* 0x000fe20000000000 */
[----:B------:R-:W-:Y:S01]  /*0ea0*/  IABS R112, R14 ;  /* 0x0000000e00707213 */ /* 0x000fe20000000000 */
[----:B------:R-:W-:Y:S01]  /*0eb0*/  IMAD.HI.U32 R8, R2, R133, RZ ;  /* 0x0000008502087227 */ /* 0x000fe200078e00ff */
[----:B------:R-:W-:Y:S01]  /*0ec0*/  STL [R1+0xaac], R19 ;  /* 0x000aac1301007387 */ /* 0x000fe20000100800 */
[----:B------:R-:W-:-:S02]  /*0ed0*/  ISETP.GT.U32.AND P4, PT, R5, R136, PT ;  /* 0x000000880500720c */ /* 0x000fc40003f84070 */
[----:B------:R-:W-:Y:S01]  /*0ee0*/  IMAD.HI.U32 R10, R2, R131, RZ ;  /* 0x00000083020a7227 */ /* 0x000fe200078e00ff */
[----:B------:R-:W-:Y:S01]  /*0ef0*/  STL [R1+0xab4], R18 ;  /* 0x000ab41201007387 */ /* 0x000fe20000100800 */
[----:B------:R-:W-:Y:S02]  /*0f00*/  IABS R99, R247 ;  /* 0x000000f700637213 */ /* 0x000fe40000000000 */
[----:B------:R-:W-:Y:S01]  /*0f10*/  IMAD.MOV R8, RZ, RZ, -R8 ;  /* 0x000000ffff087224 */ /* 0x000fe200078e0a08 */
[----:B------:R-:W-:Y:S01]  /*0f20*/  STL [R1+0xabc], R17 ;  /* 0x000abc1101007387 */ /* 0x000fe20000100800 */
[----:B------:R-:W-:Y:S01]  /*0f30*/  IADD3 R10, -R10, RZ, RZ ;  /* 0x000000ff0a0a7210 */ /* 0x000fe20007ffe1ff */
[----:B------:R-:W-:Y:S01]  /*0f40*/  @!P5 IMAD.IADD R135, R135, 0x1, -R5 ;  /* 0x000000018787d824 */ /* 0x000fe200078e0a05 */
[----:B------:R-:W-:Y:S01]  /*0f50*/  IABS R109, R20 ;  /* 0x00000014006d7213 */ /* 0x000fe20000000000 */
[----:B------:R-:W-:Y:S01]  /*0f60*/  STL [R1+0xab8], R152 ;  /* 0x000ab89801007387 */ /* 0x000fe20000100800 */
[C---:B------:R-:W-:Y:S01]  /*0f70*/  IMAD R133, R5.reuse, R8, R133 ;  /* 0x0000000805857224 */ /* 0x040fe200078e0285 */
[----:B------:R-:W-:Y:S01]  /*0f80*/  @!P4 IADD3 R136, R136, -R5, RZ ;  /* 0x800000058888c210 */ /* 0x000fe20007ffe0ff */
[----:B------:R-:W-:Y:S01]  /*0f90*/  IMAD.HI.U32 R8, R2, R129, RZ ;  /* 0x0000008102087227 */ /* 0x000fe200078e00ff */
[----:B------:R-:W-:Y:S01]  /*0fa0*/  STL [R1+0xac4], R252 ;  /* 0x000ac4fc01007387 */ /* 0x000fe20000100800 */
[----:B------:R-:W-:-:S02]  /*0fb0*/  ISETP.GT.U32.AND P4, PT, R5, R128, PT ;  /* 0x000000800500720c */ /* 0x000fc40003f84070 */
[C---:B------:R-:W-:Y:S01]  /*0fc0*/  IMAD R131, R5.reuse, R10, R131 ;  /* 0x0000000a05837224 */ /* 0x040fe200078e0283 */
[----:B------:R-:W-:Y:S01]  /*0fd0*/  STL [R1+0xe8c], R152 ;  /* 0x000e8c9801007387 */ /* 0x000fe20000100800 */
[----:B------:R-:W-:Y:S01]  /*0fe0*/  IMAD.HI.U32 R10, R2, R127, RZ ;  /* 0x0000007f020a7227 */ /* 0x000fe200078e00ff */
[C---:B------:R-:W-:Y:S02]  /*0ff0*/  ISETP.GT.U32.AND P1, PT, R5.reuse, R133, PT ;  /* 0x000000850500720c */ /* 0x040fe40003f24070 */
[----:B------:R-:W-:Y:S01]  /*1000*/  STL [R1+0xacc], R251 ;  /* 0x000accfb01007387 */ /* 0x000fe20000100800 */
[----:B------:R-:W-:Y:S01]  /*1010*/  IMAD.MOV R8, RZ, RZ, -R8 ;  /* 0x000000ffff087224 */ /* 0x000fe200078e0a08 */
[C---:B------:R-:W-:Y:S01]  /*1020*/  ISETP.GT.U32.AND P0, PT, R5.reuse, R135, PT ;  /* 0x000000870500720c */ /* 0x040fe20003f04070 */
[----:B------:R-:W-:Y:S01]  /*1030*/  IMAD.MOV R10, RZ, RZ, -R10 ;  /* 0x000000ffff0a7224 */ /* 0x000fe200078e0a0a */
[----:B------:R-:W-:Y:S01]  /*1040*/  STL [R1+0xe90], R252 ;  /* 0x000e90fc01007387 */ /* 0x000fe20000100800 */
[C---:B------:R-:W-:Y:S01]  /*1050*/  IMAD R129, R5.reuse, R8, R129 ;  /* 0x0000000805817224 */ /* 0x040fe200078e0281 */
[C---:B------:R-:W-:Y:S01]  /*1060*/  ISETP.GT.U32.AND P6, PT, R5.reuse, R131, PT ;  /* 0x000000830500720c */ /* 0x040fe20003fc4070 */
[C---:B------:R-:W-:Y:S01]  /*1070*/  IMAD R127, R5.reuse, R10, R127 ;  /* 0x0000000a057f7224 */ /* 0x040fe200078e027f */
[----:B------:R-:W-:Y:S01]  /*1080*/  STL [R1+0xad4], R250 ;  /* 0x000ad4fa01007387 */ /* 0x000fe20000100800 */
[--C-:B------:R-:W-:Y:S01]  /*1090*/  @!P3 IMAD.IADD R134, R134, 0x1, -R5.reuse ;  /* 0x000000018686b824 */ /* 0x100fe200078e0a05 */
[----:B------:R-:W-:Y:S01]  /*10a0*/  ISETP.GT.U32.AND P5, PT, R5, R129, PT ;  /* 0x000000810500720c */ /* 0x000fe20003fa4070 */
[--C-:B------:R-:W-:Y:S01]  /*10b0*/  @!P1 IMAD.IADD R133, R133, 0x1, -R5.reuse ;  /* 0x0000000185859824 */ /* 0x100fe200078e0a05 */
[----:B------:R1:W-:Y:S01]  /*10c0*/  STL [R1+0xe94], R251 ;  /* 0x000e94fb01007387 */ /* 0x0003e20000100800 */
[C---:B------:R-:W-:Y:S01]  /*10d0*/  ISETP.GT.U32.AND P3, PT, R5.reuse, R127, PT ;  /* 0x0000007f0500720c */ /* 0x040fe20003f64070 */
[--C-:B------:R-:W-:Y:S01]  /*10e0*/  @!P4 IMAD.IADD R128, R128, 0x1, -R5.reuse ;  /* 0x000000018080c824 */ /* 0x100fe200078e0a05 */
[----:B------:R-:W-:Y:S01]  /*10f0*/  ISETP.GT.U32.AND P1, PT, R5, R126, PT ;  /* 0x0000007e0500720c */ /* 0x000fe20003f24070 */
[----:B------:R-:W-:Y:S01]  /*1100*/  STL [R1+0xad0], R249 ;  /* 0x000ad0f901007387 */ /* 0x000fe20000100800 */
[--C-:B------:R-:W-:Y:S01]  /*1110*/  @!P0 IMAD.IADD R135, R135, 0x1, -R5.reuse ;  /* 0x0000000187878824 */ /* 0x100fe200078e0a05 */
[C---:B------:R-:W-:Y:S01]  /*1120*/  ISETP.GT.U32.AND P4, PT, R5.reuse, R134, PT ;  /* 0x000000860500720c */ /* 0x040fe20003f84070 */
[--C-:B------:R-:W-:Y:S01]  /*1130*/  @!P2 IMAD.IADD R132, R132, 0x1, -R5.reuse ;  /* 0x000000018484a824 */ /* 0x100fe200078e0a05 */
[----:B------:R-:W-:Y:S01]  /*1140*/  STL [R1+0xe98], R250 ;  /* 0x000e98fa01007387 */ /* 0x000fe20000100800 */
[C---:B------:R-:W-:Y:S01]  /*1150*/  ISETP.GT.U32.AND P0, PT, R5.reuse, R130, PT ;  /* 0x000000820500720c */ /* 0x040fe20003f04070 */
[----:B------:R-:W-:Y:S01]  /*1160*/  IMAD.HI.U32 R8, R2, R124, RZ ;  /* 0x0000007c02087227 */ /* 0x000fe200078e00ff */
[----:B------:R-:W-:Y:S01]  /*1170*/  ISETP.GT.U32.AND P2, PT, R5, R125, PT ;  /* 0x0000007d0500720c */ /* 0x000fe20003f44070 */
[----:B-1----:R-:W1:Y:S01]  /*1180*/  S2R R251, SR_TID.X ;  /* 0x0000000000fb7919 */ /* 0x002e620000002100 */
[----:B------:R-:W-:Y:S01]  /*1190*/  IABS R107, R18 ;  /* 0x00000012006b7213 */ /* 0x000fe20000000000 */
[--C-:B------:R-:W-:Y:S01]  /*11a0*/  @!P5 IMAD.IADD R129, R129, 0x1, -R5.reuse ;  /* 0x000000018181d824 */ /* 0x100fe200078e0a05 */
[----:B------:R-:W-:Y:S01]  /*11b0*/  IABS R108, R19 ;  /* 0x00000013006c7213 */ /* 0x000fe20000000000 */
[----:B------:R-:W-:Y:S01]  /*11c0*/  STL [R1+0xe9c], R249 ;  /* 0x000e9cf901007387 */ /* 0x000fe20000100800 */
[--C-:B------:R-:W-:Y:S01]  /*11d0*/  @!P3 IMAD.IADD R127, R127, 0x1, -R5.reuse ;  /* 0x000000017f7fb824 */ /* 0x100fe200078e0a05 */
[C---:B------:R-:W-:Y:S01]  /*11e0*/  ISETP.GT.U32.AND P3, PT, R5.reuse, R133, PT ;  /* 0x000000850500720c */ /* 0x040fe20003f64070 */
[--C-:B------:R-:W-:Y:S01]  /*11f0*/  @!P1 IMAD.IADD R126, R126, 0x1, -R5.reuse ;  /* 0x000000017e7e9824 */ /* 0x100fe200078e0a05 */
[----:B------:R-:W-:Y:S01]  /*1200*/  STL [R1+0xadc], R248 ;  /* 0x000adcf801007387 */ /* 0x000fe20000100800 */
[----:B------:R-:W-:Y:S01]  /*1210*/  ISETP.GT.U32.AND P1, PT, R5, R132, PT ;  /* 0x000000840500720c */ /* 0x000fe20003f24070 */
[C---:B------:R-:W-:Y:S01]  /*1220*/  IMAD.HI.U32 R10, R2.reuse, R122, RZ ;  /* 0x0000007a020a7227 */ /* 0x040fe200078e00ff */
[----:B------:R-:W-:Y:S01]  /*1230*/  IABS R106, R17 ;  /* 0x00000011006a7213 */ /* 0x000fe20000000000 */
[----:B------:R-:W-:Y:S01]  /*1240*/  STL [R1+0xae4], R247 ;  /* 0x000ae4f701007387 */ /* 0x000fe20000100800 */
[----:B------:R-:W-:Y:S01]  /*1250*/  @!P2 IADD3 R125, R125, -R5, RZ ;  /* 0x800000057d7da210 */ /* 0x000fe20007ffe0ff */
[----:B------:R-:W-:Y:S01]  /*1260*/  IMAD.HI.U32 R11, R2, R116, RZ ;  /* 0x00000074020b7227 */ /* 0x000fe200078e00ff */
[----:B------:R-:W-:Y:S01]  /*1270*/  IABS R110, R21 ;  /* 0x00000015006e7213 */ /* 0x000fe20000000000 */
[----:B------:R-:W-:Y:S01]  /*1280*/  STL [R1+0xea0], R248 ;  /* 0x000ea0f801007387 */ /* 0x000fe20000100800 */
[----:B------:R-:W-:Y:S01]  /*1290*/  IABS R102, R250 ;  /* 0x000000fa00667213 */ /* 0x000fe20000000000 */
[--C-:B------:R-:W-:Y:S01]  /*12a0*/  @!P4 IMAD.IADD R134, R134, 0x1, -R5.reuse ;  /* 0x000000018686c824 */ /* 0x100fe200078e0a05 */
[----:B------:R-:W-:Y:S01]  /*12b0*/  @!P3 IADD3 R133, R133, -R5, RZ ;  /* 0x800000058585b210 */ /* 0x000fe20007ffe0ff */
[----:B------:R-:W-:Y:S01]  /*12c0*/  STL [R1+0xaec], R246 ;  /* 0x000aecf601007387 */ /* 0x000fe20000100800 */
[----:B------:R-:W-:Y:S01]  /*12d0*/  @!P0 IMAD.IADD R130, R130, 0x1, -R5 ;  /* 0x0000000182828824 */ /* 0x000fe200078e0a05 */
[C---:B------:R-:W-:Y:S01]  /*12e0*/  ISETP.GT.U32.AND P4, PT, R5.reuse, R128, PT ;  /* 0x000000800500720c */ /* 0x040fe20003f84070 */
[----:B------:R-:W-:Y:S01]  /*12f0*/  IMAD.MOV R8, RZ, RZ, -R8 ;  /* 0x000000ffff087224 */ /* 0x000fe200078e0a08 */
[----:B------:R1:W-:Y:S01]  /*1300*/  STL [R1+0xea4], R247 ;  /* 0x000ea4f701007387 */ /* 0x0003e20000100800 */
[C---:B------:R-:W-:Y:S01]  /*1310*/  ISETP.GT.U32.AND P3, PT, R5.reuse, R127, PT ;  /* 0x0000007f0500720c */ /* 0x040fe20003f64070 */
[----:B------:R-:W-:Y:S01]  /*1320*/  IMAD.MOV R10, RZ, RZ, -R10 ;  /* 0x000000ffff0a7224 */ /* 0x000fe200078e0a0a */
[----:B------:R-:W-:Y:S01]  /*1330*/  ISETP.GT.U32.AND P0, PT, R5, R123, PT ;  /* 0x0000007b0500720c */ /* 0x000fe20003f04070 */
[----:B------:R-:W-:Y:S01]  /*1340*/  IMAD.HI.U32 R7, R2, R120, RZ ;  /* 0x0000007802077227 */ /* 0x000fe200078e00ff */
[----:B------:R-:W-:-:S02]  /*1350*/  IADD3 R11, -R11, RZ, RZ ;  /* 0x000000ff0b0b7210 */ /* 0x000fc40007ffe1ff */
[----:B------:R-:W-:Y:S01]  /*1360*/  IABS R104, R252 ;  /* 0x000000fc00687213 */ /* 0x000fe20000000000 */
[----:B------:R-:W-:Y:S01]  /*1370*/  @!P6 IMAD.IADD R131, R131, 0x1, -R5 ;  /* 0x000000018383e824 */ /* 0x000fe200078e0a05 */
[C---:B------:R-:W-:Y:S01]  /*1380*/  ISETP.GT.U32.AND P6, PT, R5.reuse, R136, PT ;  /* 0x000000880500720c */ /* 0x040fe20003fc4070 */
[----:B------:R-:W-:Y:S01]  /*1390*/  IMAD R124, R5, R8, R124 ;  /* 0x00000008057c7224 */ /* 0x000fe200078e027c */
[----:B-1----:R-:W-:Y:S01]  /*13a0*/  LOP3.LUT R247, R251, 0x7f, RZ, 0xc0, !PT ;  /* 0x0000007ffbf77812 */ /* 0x002fe200078ec0ff */
[C---:B------:R-:W-:Y:S01]  /*13b0*/  IMAD R122, R5.reuse, R10, R122 ;  /* 0x0000000a057a7224 */ /* 0x040fe200078e027a */
[----:B------:R-:W-:Y:S01]  /*13c0*/  ISETP.GT.U32.AND P2, PT, R5, R131, PT ;  /* 0x000000830500720c */ /* 0x000fe20003f44070 */
[----:B------:R-:W-:Y:S01]  /*13d0*/  IMAD.MOV R7, RZ, RZ, -R7 ;  /* 0x000000ffff077224 */ /* 0x000fe200078e0a07 */
[-C--:B------:R-:W-:Y:S01]  /*13e0*/  @!P4 IADD3 R128, R128, -R5.reuse, RZ ;  /* 0x800000058080c210 */ /* 0x080fe20007ffe0ff */
[----:B------:R-:W-:Y:S01]  /*13f0*/  IMAD R153, R3, 0x80, R247 ;  /* 0x0000008003997824 */ /* 0x000fe200078e02f7 */
[----:B------:R-:W-:Y:S01]  /*1400*/  @!P0 IADD3 R123, R123, -R5, RZ ;  /* 0x800000057b7b8210 */ /* 0x000fe20007ffe0ff */
[----:B------:R-:W-:Y:S01]  /*1410*/  IMAD.HI.U32 R8, R2, R119, RZ ;  /* 0x0000007702087227 */ /* 0x000fe200078e00ff */
[----:B------:R-:W-:-:S02]  /*1420*/  ISETP.GT.U32.AND P4, PT, R5, R121, PT ;  /* 0x000000790500720c */ /* 0x000fc40003f84070 */
[----:B------:R-:W-:Y:S01]  /*1430*/  IABS R3, R153 ;  /* 0x0000009900037213 */ /* 0x000fe20000000000 */
[----:B------:R-:W-:Y:S01]  /*1440*/  IMAD.HI.U32 R9, R2, R118, RZ ;  /* 0x0000007602097227 */ /* 0x000fe200078e00ff */
[----:B------:R-:W-:Y:S02]  /*1450*/  IABS R105, R152 ;  /* 0x0000009800697213 */ /* 0x000fe40000000000 */
[----:B------:R-:W-:Y:S01]  /*1460*/  IABS R100, R248 ;  /* 0x000000f800647213 */ /* 0x000fe20000000000 */
[----:B------:R-:W-:Y:S01]  /*1470*/  IMAD.HI.U32 R6, R6, R3, RZ ;  /* 0x0000000306067227 */ /* 0x000fe200078e00ff */
[----:B------:R-:W-:Y:S02]  /*1480*/  IABS R78, R226 ;  /* 0x000000e2004e7213 */ /* 0x000fe40000000000 */
[C---:B------:R-:W-:Y:S01]  /*1490*/  IADD3 R221, R0.reuse, 0x3e, RZ ;  /* 0x0000003e00dd7810 */ /* 0x040fe20007ffe0ff */
[----:B------:R-:W-:Y:S01]  /*14a0*/  IMAD.MOV R6, RZ, RZ, -R6 ;  /* 0x000000ffff067224 */ /* 0x000fe200078e0a06 */
[----:B------:R-:W-:Y:S01]  /*14b0*/  IADD3 R216, R0, 0x43, RZ ;  /* 0x0000004300d87810 */ /* 0x000fe20007ffe0ff */
[C---:B------:R-:W-:Y:S01]  /*14c0*/  IMAD R120, R5.reuse, R7, R120 ;  /* 0x0000000705787224 */ /* 0x040fe200078e0278 */
[----:B------:R-:W-:Y:S01]  /*14d0*/  IABS R73, R221 ;  /* 0x000000dd00497213 */ /* 0x000fe20000000000 */
[----:B------:R-:W-:Y:S01]  /*14e0*/  IMAD R3, R4, R6, R3 ;  /* 0x0000000604037224 */ /* 0x000fe200078e0203 */
[----:B------:R-:W-:Y:S01]  /*14f0*/  IABS R68, R216 ;  /* 0x000000d800447213 */ /* 0x000fe20000000000 */
[C---:B------:R-:W-:Y:S01]  /*1500*/  IMAD R116, R5.reuse, R11, R116 ;  /* 0x0000000b05747224 */ /* 0x040fe200078e0274 */
[----:B------:R-:W-:Y:S01]  /*1510*/  IADD3 R211, R0, 0x48, RZ ;  /* 0x0000004800d37810 */ /* 0x000fe20007ffe0ff */
[----:B------:R-:W-:Y:S01]  /*1520*/  @!P1 IMAD.IADD R132, R132, 0x1, -R5 ;  /* 0x0000000184849824 */ /* 0x000fe200078e0a05 */
[----:B------:R-:W-:Y:S01]  /*1530*/  ISETP.GT.U32.AND P5, PT, R4, R3, PT ;  /* 0x000000030400720c */ /* 0x000fe20003fa4070 */
[----:B------:R-:W-:Y:S01]  /*1540*/  IMAD.MOV R8, RZ, RZ, -R8 ;  /* 0x000000ffff087224 */ /* 0x000fe200078e0a08 */
[C---:B------:R-:W-:Y:S01]  /*1550*/  ISETP.GT.U32.AND P1, PT, R5.reuse, R126, PT ;  /* 0x0000007e0500720c */ /* 0x040fe20003f24070 */
[----:B------:R-:W-:Y:S01]  /*1560*/  IMAD.MOV R9, RZ, RZ, -R9 ;  /* 0x000000ffff097224 */ /* 0x000fe200078e0a09 */
[----:B------:R-:W-:Y:S01]  /*1570*/  ISETP.GT.U32.AND P0, PT, R5, R116, PT ;  /* 0x000000740500720c */ /* 0x000fe20003f04070 */
[----:B------:R-:W-:Y:S01]  /*1580*/  IMAD.HI.U32 R7, R2, R115, RZ ;  /* 0x0000007302077227 */ /* 0x000fe200078e00ff */
[----:B------:R-:W-:-:S02]  /*1590*/  IABS R63, R211 ;  /* 0x000000d3003f7213 */ /* 0x000fc40000000000 */
[C---:B------:R-:W-:Y:S01]  /*15a0*/  IADD3 R206, R0.reuse, 0x4d, RZ ;  /* 0x0000004d00ce7810 */ /* 0x040fe20007ffe0ff */
[----:B------:R-:W-:Y:S01]  /*15b0*/  @!P3 IMAD.IADD R127, R127, 0x1, -R5 ;  /* 0x000000017f7fb824 */ /* 0x000fe200078e0a05 */
[C---:B------:R-:W-:Y:S01]  /*15c0*/  ISETP.GT.U32.AND P3, PT, R5.reuse, R120, PT ;  /* 0x000000780500720c */ /* 0x040fe20003f64070 */
[----:B------:R-:W-:Y:S01]  /*15d0*/  IMAD R119, R5, R8, R119 ;  /* 0x0000000805777224 */ /* 0x000fe200078e0277 */
[----:B------:R-:W-:Y:S01]  /*15e0*/  IABS R58, R206 ;  /* 0x000000ce003a7213 */ /* 0x000fe20000000000 */
[----:B------:R-:W-:Y:S01]  /*15f0*/  @!P5 IMAD.IADD R3, R3, 0x1, -R4 ;  /* 0x000000010303d824 */ /* 0x000fe200078e0a04 */
[C---:B------:R-:W-:Y:S01]  /*1600*/  ISETP.GT.U32.AND P5, PT, R5.reuse, R129, PT ;  /* 0x000000810500720c */ /* 0x040fe20003fa4070 */
[----:B------:R-:W-:Y:S01]  /*1610*/  IMAD R118, R5, R9, R118 ;  /* 0x0000000905767224 */ /* 0x000fe200078e0276 */
[----:B------:R-:W-:Y:S01]  /*1620*/  IADD3 R201, R0, 0x52, RZ ;  /* 0x0000005200c97810 */ /* 0x000fe20007ffe0ff */
[----:B------:R-:W-:Y:S01]  /*1630*/  IMAD.HI.U32 R8, R2, R114, RZ ;  /* 0x0000007202087227 */ /* 0x000fe200078e00ff */
[----:B------:R-:W-:-:S02]  /*1640*/  IADD3 R196, R0, 0x57, RZ ;  /* 0x0000005700c47810 */ /* 0x000fc40007ffe0ff */
[----:B------:R-:W-:Y:S01]  /*1650*/  IABS R53, R201 ;  /* 0x000000c900357213 */ /* 0x000fe20000000000 */
[----:B------:R-:W-:Y:S01]  /*1660*/  IMAD.HI.U32 R9, R2, R113, RZ ;  /* 0x0000007102097227 */ /* 0x000fe200078e00ff */
[----:B------:R-:W-:Y:S02]  /*1670*/  IABS R48, R196 ;  /* 0x000000c400307213 */ /* 0x000fe40000000000 */
[C---:B------:R-:W-:Y:S01]  /*1680*/  IADD3 R191, R0.reuse, 0x5c, RZ ;  /* 0x0000005c00bf7810 */ /* 0x040fe20007ffe0ff */
[----:B------:R-:W-:Y:S01]  /*1690*/  IMAD.MOV R12, RZ, RZ, -R7 ;  /* 0x000000ffff0c7224 */ /* 0x000fe200078e0a07 */
[----:B------:R-:W-:Y:S01]  /*16a0*/  IADD3 R186, R0, 0x61, RZ ;  /* 0x0000006100ba7810 */ /* 0x000fe20007ffe0ff */
[----:B------:R-:W-:Y:S01]  /*16b0*/  @!P5 IMAD.IADD R129, R129, 0x1, -R5 ;  /* 0x000000018181d824 */ /* 0x000fe200078e0a05 */
[----:B------:R-:W-:Y:S01]  /*16c0*/  ISETP.GT.U32.AND P5, PT, R5, R122, PT ;  /* 0x0000007a0500720c */ /* 0x000fe20003fa4070 */
[----:B------:R-:W-:Y:S01]  /*16d0*/  IMAD.HI.U32 R10, R2, R117, RZ ;  /* 0x00000075020a7227 */ /* 0x000fe200078e00ff */
[----:B------:R-:W-:-:S02]  /*16e0*/  IABS R43, R191 ;  /* 0x000000bf002b7213 */ /* 0x000fc40000000000 */
[----:B------:R-:W-:Y:S01]  /*16f0*/  IABS R38, R186 ;  /* 0x000000ba00267213 */ /* 0x000fe20000000000 */
[----:B------:R-:W-:Y:S01]  /*1700*/  IMAD.MOV R8, RZ, RZ, -R8 ;  /* 0x000000ffff087224 */ /* 0x000fe200078e0a08 */
[C---:B------:R-:W-:Y:S01]  /*1710*/  IADD3 R179, R0.reuse, 0x66, RZ ;  /* 0x0000006600b37810 */ /* 0x040fe20007ffe0ff */
[----:B------:R-:W-:Y:S01]  /*1720*/  IMAD.MOV R14, RZ, RZ, -R9 ;  /* 0x000000ffff0e7224 */ /* 0x000fe200078e0a09 */
[----:B------:R-:W-:Y:S01]  /*1730*/  IADD3 R174, R0, 0x6b, RZ ;  /* 0x0000006b00ae7810 */ /* 0x000fe20007ffe0ff */
[----:B------:R-:W-:Y:S01]  /*1740*/  IMAD R115, R5, R12, R115 ;  /* 0x0000000c05737224 */ /* 0x000fe200078e0273 */
[----:B------:R-:W-:Y:S01]  /*1750*/  IABS R28, R179 ;  /* 0x000000b3001c7213 */ /* 0x000fe20000000000 */
[--C-:B------:R-:W-:Y:S01]  /*1760*/  @!P2 IMAD.IADD R131, R131, 0x1, -R5.reuse ;  /* 0x000000018383a824 */ /* 0x100fe200078e0a05 */
[C---:B------:R-:W-:Y:S01]  /*1770*/  ISETP.GT.U32.AND P2, PT, R5.reuse, R124, PT ;  /* 0x0000007c0500720c */ /* 0x040fe20003f44070 */
[----:B------:R-:W-:Y:S01]  /*1780*/  IMAD.MOV R10, RZ, RZ, -R10 ;  /* 0x000000ffff0a7224 */ /* 0x000fe200078e0a0a */
[----:B------:R-:W-:Y:S01]  /*1790*/  IABS R18, R174 ;  /* 0x000000ae00127213 */ /* 0x000fe20000000000 */
[----:B------:R-:W-:Y:S01]  /*17a0*/  @!P6 IMAD.IADD R136, R136, 0x1, -R5 ;  /* 0x000000018888e824 */ /* 0x000fe200078e0a05 */
[C---:B------:R-:W-:Y:S01]  /*17b0*/  ISETP.GT.U32.AND P6, PT, R5.reuse, R125, PT ;  /* 0x0000007d0500720c */ /* 0x040fe20003fc4070 */
[C---:B------:R-:W-:Y:S01]  /*17c0*/  IMAD R114, R5.reuse, R8, R114 ;  /* 0x0000000805727224 */ /* 0x040fe200078e0272 */
[C---:B------:R-:W-:Y:S01]  /*17d0*/  IADD3 R169, R0.reuse, 0x70, RZ ;  /* 0x0000007000a97810 */ /* 0x040fe20007ffe0ff */
[C---:B------:R-:W-:Y:S01]  /*17e0*/  IMAD R113, R5.reuse, R14, R113 ;  /* 0x0000000e05717224 */ /* 0x040fe200078e0271 */
[----:B------:R-:W-:Y:S01]  /*17f0*/  IADD3 R164, R0, 0x75, RZ ;  /* 0x0000007500a47810 */ /* 0x000fe20007ffe0ff */
[--C-:B------:R-:W-:Y:S01]  /*1800*/  @!P1 IMAD.IADD R126, R126, 0x1, -R5.reuse ;  /* 0x000000017e7e9824 */ /* 0x100fe200078e0a05 */
[C---:B------:R-:W-:Y:S01]  /*1810*/  ISETP.GT.U32.AND P1, PT, R5.reuse, R119, PT ;  /* 0x000000770500720c */ /* 0x040fe20003f24070 */
[----:B------:R-:W-:Y:S01]  /*1820*/  @!P5 IMAD.IADD R122, R122, 0x1, -R5 ;  /* 0x000000017a7ad824 */ /* 0x000fe200078e0a05 */
[C---:B------:R-:W-:Y:S01]  /*1830*/  ISETP.GT.U32.AND P5, PT, R5.reuse, R115, PT ;  /* 0x000000730500720c */ /* 0x040fe20003fa4070 */
[----:B------:R-:W-:Y:S01]  /*1840*/  IMAD R117, R5, R10, R117 ;  /* 0x0000000a05757224 */ /* 0x000fe200078e0275 */
[----:B------:R-:W-:Y:S01]  /*1850*/  IADD3 R159, R0, 0x7a, RZ ;  /* 0x0000007a009f7810 */ /* 0x000fe20007ffe0ff */
[----:B------:R-:W-:-:S03]  /*1860*/  IMAD.HI.U32 R10, R2, R112, RZ ;  /* 0x00000070020a7227 */ /* 0x000fc600078e00ff */
[----:B------:R-:W-:Y:S01]  /*1870*/  IABS R31, R159 ;  /* 0x0000009f001f7213 */ /* 0x000fe20000000000 */
[--C-:B------:R-:W-:Y:S01]  /*1880*/  @!P4 IMAD.IADD R121, R121, 0x1, -R5.reuse ;  /* 0x000000017979c824 */ /* 0x100fe200078e0a05 */
[C---:B------:R-:W-:Y:S01]  /*1890*/  ISETP.GT.U32.AND P4, PT, R5.reuse, R114, PT ;  /* 0x000000720500720c */ /* 0x040fe20003f84070 */
[--C-:B------:R-:W-:Y:S01]  /*18a0*/  @!P3 IMAD.IADD R120, R120, 0x1, -R5.reuse ;  /* 0x000000017878b824 */ /* 0x100fe200078e0a05 */
[C---:B------:R-:W-:Y:S01]  /*18b0*/  ISETP.GT.U32.AND P3, PT, R5.reuse, R113, PT ;  /* 0x000000710500720c */ /* 0x040fe20003f64070 */
[--C-:B------:R-:W-:Y:S01]  /*18c0*/  @!P0 IMAD.IADD R116, R116, 0x1, -R5.reuse ;  /* 0x0000000174748824 */ /* 0x100fe200078e0a05 */
[C---:B------:R-:W-:Y:S01]  /*18d0*/  ISETP.GT.U32.AND P0, PT, R5.reuse, R122, PT ;  /* 0x0000007a0500720c */ /* 0x040fe20003f04070 */
[----:B------:R-:W-:Y:S02]  /*18e0*/  IMAD.MOV R10, RZ, RZ, -R10 ;  /* 0x000000ffff0a7224 */ /* 0x000fe400078e0a0a */
[----:B------:R-:W-:Y:S01]  /*18f0*/  @!P2 IMAD.IADD R124, R124, 0x1, -R5 ;  /* 0x000000017c7ca824 */ /* 0x000fe200078e0a05 */
[C---:B------:R-:W-:Y:S01]  /*1900*/  ISETP.GT.U32.AND P2, PT, R5.reuse, R117, PT ;  /* 0x000000750500720c */ /* 0x040fe20003f44070 */
[----:B------:R-:W-:-:S02]  /*1910*/  IMAD R112, R5, R10, R112 ;  /* 0x0000000a05707224 */ /* 0x000fc400078e0270 */
[--C-:B------:R-:W-:Y:S01]  /*1920*/  @!P6 IMAD.IADD R125, R125, 0x1, -R5.reuse ;  /* 0x000000017d7de824 */ /* 0x100fe200078e0a05 */
[----:B------:R-:W-:Y:S01]  /*1930*/  ISETP.GT.U32.AND P6, PT, R5, R118, PT ;  /* 0x000000760500720c */ /* 0x000fe20003fc4070 */
[--C-:B------:R-:W-:Y:S01]  /*1940*/  @!P1 IMAD.IADD R119, R119, 0x1, -R5.reuse ;  /* 0x0000000177779824 */ /* 0x100fe200078e0a05 */
[----:B------:R-:W-:Y:S01]  /*1950*/  ISETP.GT.U32.AND P1, PT, R5, R112, PT ;  /* 0x000000700500720c */ /* 0x000fe20003f24070 */
[--C-:B------:R-:W-:Y:S01]  /*1960*/  @!P5 IMAD.IADD R115, R115, 0x1, -R5.reuse ;  /* 0x000000017373d824 */ /* 0x100fe200078e0a05 */
[----:B------:R-:W-:Y:S01]  /*1970*/  ISETP.GT.U32.AND P5, PT, R5, R121, PT ;  /* 0x000000790500720c */ /* 0x000fe20003fa4070 */
[--C-:B------:R-:W-:Y:S01]  /*1980*/  @!P4 IMAD.IADD R114, R114, 0x1, -R5.reuse ;  /* 0x000000017272c824 */ /* 0x100fe200078e0a05 */
[----:B------:R-:W-:Y:S01]  /*1990*/  @!P3 IADD3 R113, R113, -R5, RZ ;  /* 0x800000057171b210 */ /* 0x000fe20007ffe0ff */
[----:B------:R-:W-:Y:S01]  /*19a0*/  IMAD.HI.U32 R8, R2, R109, RZ ;  /* 0x0000006d02087227 */ /* 0x000fe200078e00ff */
[----:B------:R-:W-:Y:S02]  /*19b0*/  @!P0 IADD3 R122, R122, -R5, RZ ;  /* 0x800000057a7a8210 */ /* 0x000fe40007ffe0ff */
[C---:B------:R-:W-:Y:S01]  /*19c0*/  ISETP.GT.U32.AND P4, PT, R5.reuse, R120, PT ;  /* 0x000000780500720c */ /* 0x040fe20003f84070 */
[----:B------:R-:W-:Y:S01]  /*19d0*/  IMAD.MOV R8, RZ, RZ, -R8 ;  /* 0x000000ffff087224 */ /* 0x000fe200078e0a08 */
[----:B------:R-:W-:Y:S01]  /*19e0*/  ISETP.GT.U32.AND P3, PT, R5, R119, PT ;  /* 0x000000770500720c */ /* 0x000fe20003f64070 */
[----:B------:R-:W-:Y:S01]  /*19f0*/  @!P2 IMAD.IADD R117, R117, 0x1, -R5 ;  /* 0x000000017575a824 */ /* 0x000fe200078e0a05 */
[----:B------:R-:W-:Y:S01]  /*1a00*/  ISETP.GT.U32.AND P0, PT, R5, R116, PT ;  /* 0x000000740500720c */ /* 0x000fe20003f04070 */
[----:B------:R-:W-:Y:S01]  /*1a10*/  IMAD.HI.U32 R10, R2, R107, RZ ;  /* 0x0000006b020a7227 */ /* 0x000fe200078e00ff */
[----:B------:R-:W-:-:S02]  /*1a20*/  @!P6 IADD3 R118, R118, -R5, RZ ;  /* 0x800000057676e210 */ /* 0x000fc40007ffe0ff */
[C---:B------:R-:W-:Y:S01]  /*1a30*/  ISETP.GT.U32.AND P2, PT, R5.reuse, R123, PT ;  /* 0x0000007b0500720c */ /* 0x040fe20003f44070 */
[----:B------:R-:W-:Y:S01]  /*1a40*/  IMAD.HI.U32 R11, R2, R111, RZ ;  /* 0x0000006f020b7227 */ /* 0x000fe200078e00ff */
[----:B------:R-:W-:-:S03]  /*1a50*/  ISETP.GT.U32.AND P6, PT, R5, R124, PT ;  /* 0x0000007c0500720c */ /* 0x000fc60003fc4070 */
[----:B------:R-:W-:Y:S01]  /*1a60*/  IMAD R109, R5, R8, R109 ;  /* 0x00000008056d7224 */ /* 0x000fe200078e026d */
[----:B------:R-:W-:Y:S01]  /*1a70*/  IADD3 R16, -R11, RZ, RZ ;  /* 0x000000ff0b107210 */ /* 0x000fe20007ffe1ff */
[--C-:B------:R-:W-:Y:S01]  /*1a80*/  @!P1 IMAD.IADD R112, R112, 0x1, -R5.reuse ;  /* 0x0000000170709824 */ /* 0x100fe200078e0a05 */
[----:B------:R-:W-:Y:S01]  /*1a90*/  ISETP.GT.U32.AND P1, PT, R5, R118, PT ;  /* 0x000000760500720c */ /* 0x000fe20003f24070 */
[----:B------:R-:W-:Y:S01]  /*1aa0*/  @!P5 IMAD.IADD R121, R121, 0x1, -R5 ;  /* 0x000000017979d824 */ /* 0x000fe200078e0a05 */
[----:B------:R-:W-:Y:S01]  /*1ab0*/  ISETP.GT.U32.AND P5, PT, R5, R115, PT ;  /* 0x000000730500720c */ /* 0x000fe20003fa4070 */
[----:B------:R-:W-:Y:S02]  /*1ac0*/  IMAD.MOV R10, RZ, RZ, -R10 ;  /* 0x000000ffff0a7224 */ /* 0x000fe400078e0a0a */
[----:B------:R-:W-:-:S04]  /*1ad0*/  IMAD.HI.U32 R9, R2, R108, RZ ;  /* 0x0000006c02097227 */ /* 0x000fc800078e00ff */
[----:B------:R-:W-:-:S04]  /*1ae0*/  IMAD.HI.U32 R11, R2, R106, RZ ;  /* 0x0000006a020b7227 */ /* 0x000fc800078e00ff */
[--C-:B------:R-:W-:Y:S01]  /*1af0*/  @!P4 IMAD.IADD R120, R120, 0x1, -R5.reuse ;  /* 0x000000017878c824 */ /* 0x100fe200078e0a05 */
[----:B------:R-:W-:Y:S01]  /*1b00*/  ISETP.GT.U32.AND P4, PT, R5, R114, PT ;  /* 0x000000720500720c */ /* 0x000fe20003f84070 */
[--C-:B------:R-:W-:Y:S01]  /*1b10*/  @!P3 IMAD.IADD R119, R119, 0x1, -R5.reuse ;  /* 0x000000017777b824 */ /* 0x100fe200078e0a05 */
[C---:B------:R-:W-:Y:S01]  /*1b20*/  ISETP.GT.U32.AND P3, PT, R5.reuse, R113, PT ;  /* 0x000000710500720c */ /* 0x040fe20003f64070 */
[----:B------:R-:W-:Y:S01]  /*1b30*/  @!P0 IMAD.IADD R116, R116, 0x1, -R5 ;  /* 0x0000000174748824 */ /* 0x000fe200078e0a05 */
[C---:B------:R-:W-:Y:S01]  /*1b40*/  ISETP.GT.U32.AND P0, PT, R5.reuse, R109, PT ;  /* 0x0000006d0500720c */ /* 0x040fe20003f04070 */
[----:B------:R-:W-:Y:S01]  /*1b50*/  IMAD R107, R5, R10, R107 ;  /* 0x0000000a056b7224 */ /* 0x000fe200078e026b */
[----:B------:R-:W-:Y:S01]  /*1b60*/  IADD3 R11, -R11, RZ, RZ ;  /* 0x000000ff0b0b7210 */ /* 0x000fe20007ffe1ff */
[----:B------:R-:W-:-:S04]  /*1b70*/  IMAD.HI.U32 R7, R2, R110, RZ ;  /* 0x0000006e02077227 */ /* 0x000fc800078e00ff */
[----:B------:R-:W-:Y:S02]  /*1b80*/  IMAD.MOV R9, RZ, RZ, -R9 ;  /* 0x000000ffff097224 */ /* 0x000fe400078e0a09 */
[----:B------:R-:W-:-:S04]  /*1b90*/  IMAD.HI.U32 R10, R2, R102, RZ ;  /* 0x00000066020a7227 */ /* 0x000fc800078e00ff */
[C---:B------:R-:W-:Y:S02]  /*1ba0*/  IMAD R111, R5.reuse, R16, R111 ;  /* 0x00000010056f7224 */ /* 0x040fe400078e026f */
[----:B------:R-:W-:Y:S02]  /*1bb0*/  IMAD.MOV R7, RZ, RZ, -R7 ;  /* 0x000000ffff077224 */ /* 0x000fe400078e0a07 */
[----:B------:R-:W-:Y:S02]  /*1bc0*/  IMAD R108, R5, R9, R108 ;  /* 0x00000009056c7224 */ /* 0x000fe400078e026c */
[----:B------:R-:W-:Y:S02]  /*1bd0*/  IMAD.MOV R10, RZ, RZ, -R10 ;  /* 0x000000ffff0a7224 */ /* 0x000fe400078e0a0a */
[----:B------:R-:W-:Y:S01]  /*1be0*/  @!P2 IMAD.IADD R123, R123, 0x1, -R5 ;  /* 0x000000017b7ba824 */ /* 0x000fe200078e0a05 */
[----:B------:R-:W-:Y:S01]  /*1bf0*/  ISETP.GT.U32.AND P2, PT, R5, R117, PT ;  /* 0x000000750500720c */ /* 0x000fe20003f44070 */
[----:B------:R-:W-:-:S04]  /*1c00*/  IMAD.HI.U32 R8, R2, R104, RZ ;  /* 0x0000006802087227 */ /* 0x000fc800078e00ff */
[C---:B------:R-:W-:Y:S02]  /*1c10*/  IMAD R110, R5.reuse, R7, R110 ;  /* 0x00000007056e7224 */ /* 0x040fe400078e026e */
[C---:B------:R-:W-:Y:S02]  /*1c20*/  IMAD R106, R5.reuse, R11, R106 ;  /* 0x0000000b056a7224 */ /* 0x040fe400078e026a */
[C---:B------:R-:W-:Y:S02]  /*1c30*/  IMAD R102, R5.reuse, R10, R102 ;  /* 0x0000000a05667224 */ /* 0x040fe400078e0266 */
[--C-:B------:R-:W-:Y:S01]  /*1c40*/  @!P6 IMAD.IADD R124, R124, 0x1, -R5.reuse ;  /* 0x000000017c7ce824 */ /* 0x100fe200078e0a05 */
[C---:B------:R-:W-:Y:S01]  /*1c50*/  ISETP.GT.U32.AND P6, PT, R5.reuse, R112, PT ;  /* 0x000000700500720c */ /* 0x040fe20003fc4070 */
[--C-:B------:R-:W-:Y:S01]  /*1c60*/  @!P1 IMAD.IADD R118, R118, 0x1, -R5.reuse ;  /* 0x0000000176769824 */ /* 0x100fe200078e0a05 */
[----:B------:R-:W-:Y:S01]  /*1c70*/  ISETP.GT.U32.AND P1, PT, R5, R111, PT ;  /* 0x0000006f0500720c */ /* 0x000fe20003f24070 */
[----:B------:R-:W-:Y:S01]  /*1c80*/  @!P5 IMAD.IADD R115, R115, 0x1, -R5 ;  /* 0x000000017373d824 */ /* 0x000fe200078e0a05 */
[----:B------:R-:W-:Y:S01]  /*1c90*/  ISETP.GT.U32.AND P5, PT, R5, R108, PT ;  /* 0x0000006c0500720c */ /* 0x000fe20003fa4070 */
[----:B------:R-:W-:Y:S01]  /*1ca0*/  IMAD.HI.U32 R7, R2, R105, RZ ;  /* 0x0000006902077227 */ /* 0x000fe200078e00ff */
[----:B------:R-:W-:-:S02]  /*1cb0*/  @!P2 IADD3 R117, R117, -R5, RZ ;  /* 0x800000057575a210 */ /* 0x000fc40007ffe0ff */
[C---:B------:R-:W-:Y:S01]  /*1cc0*/  ISETP.GT.U32.AND P2, PT, R5.reuse, R110, PT ;  /* 0x0000006e0500720c */ /* 0x040fe20003f44070 */
[----:B------:R-:W-:Y:S02]  /*1cd0*/  IMAD.MOV R8, RZ, RZ, -R8 ;  /* 0x000000ffff087224 */ /* 0x000fe400078e0a08 */
[----:B------:R-:W-:Y:S02]  /*1ce0*/  IMAD.HI.U32 R11, R2, R101, RZ ;  /* 0x00000065020b7227 */ /* 0x000fe400078e00ff */
[----:B------:R-:W-:Y:S02]  /*1cf0*/  @!P6 IADD3 R112, R112, -R5, RZ ;  /* 0x800000057070e210 */ /* 0x000fe40007ffe0ff */
[--C-:B------:R-:W-:Y:S01]  /*1d00*/  @!P4 IMAD.IADD R114, R114, 0x1, -R5.reuse ;  /* 0x000000017272c824 */ /* 0x100fe200078e0a05 */
[----:B------:R-:W-:Y:S01]  /*1d10*/  ISETP.GT.U32.AND P4, PT, R5, R107, PT ;  /* 0x0000006b0500720c */ /* 0x000fe20003f84070 */
[--C-:B------:R-:W-:Y:S01]  /*1d20*/  @!P3 IMAD.IADD R113, R113, 0x1, -R5.reuse ;  /* 0x000000017171b824 */ /* 0x100fe200078e0a05 */
[----:B------:R-:W-:Y:S01]  /*1d30*/  ISETP.GT.U32.AND P3, PT, R5, R106, PT ;  /* 0x0000006a0500720c */ /* 0x000fe20003f64070 */
[----:B------:R-:W-:Y:S01]  /*1d40*/  @!P0 IMAD.IADD R109, R109, 0x1, -R5 ;  /* 0x000000016d6d8824 */ /* 0x000fe200078e0a05 */
[----:B------:R-:W-:Y:S01]  /*1d50*/  ISETP.GT.U32.AND P0, PT, R5, R102, PT ;  /* 0x000000660500720c */ /* 0x000fe20003f04070 */
[----:B------:R-:W-:-:S02]  /*1d60*/  IMAD.MOV R12, RZ, RZ, -R7 ;  /* 0x000000ffff0c7224 */ /* 0x000fc400078e0a07 */
[----:B------:R-:W-:Y:S02]  /*1d70*/  IMAD R104, R5, R8, R104 ;  /* 0x0000000805687224 */ /* 0x000fe400078e0268 */
[----:B------:R-:W-:Y:S02]  /*1d80*/  IMAD.MOV R16, RZ, RZ, -R11 ;  /* 0x000000ffff107224 */ /* 0x000fe400078e0a0b */
[C---:B------:R-:W-:Y:S02]  /*1d90*/  IMAD.HI.U32 R7, R2.reuse, R100, RZ ;  /* 0x0000006402077227 */ /* 0x040fe400078e00ff */
[----:B------:R-:W-:Y:S02]  /*1da0*/  @!P4 IADD3 R107, R107, -R5, RZ ;  /* 0x800000056b6bc210 */ /* 0x000fe40007ffe0ff */
[----:B------:R-:W-:Y:S02]  /*1db0*/  IMAD.HI.U32 R8, R2, R99, RZ ;  /* 0x0000006302087227 */ /* 0x000fe400078e00ff */
[----:B------:R-:W-:-:S02]  /*1dc0*/  @!P0 IADD3 R102, R102, -R5, RZ ;  /* 0x8000000566668210 */ /* 0x000fc40007ffe0ff */
[----:B------:R-:W-:-:S04]  /*1dd0*/  IMAD.HI.U32 R9, R2, R103, RZ ;  /* 0x0000006702097227 */ /* 0x000fc800078e00ff */
[----:B------:R-:W-:Y:S01]  /*1de0*/  IMAD R105, R5, R12, R105 ;  /* 0x0000000c05697224 */ /* 0x000fe200078e0269 */
[----:B------:R-:W-:Y:S01]  /*1df0*/  IADD3 R14, -R9, RZ, RZ ;  /* 0x000000ff090e7210 */ /* 0x000fe20007ffe1ff */
[C---:B------:R-:W-:Y:S02]  /*1e00*/  IMAD R101, R5.reuse, R16, R101 ;  /* 0x0000001005657224 */ /* 0x040fe400078e0265 */
[----:B------:R-:W-:Y:S01]  /*1e10*/  IMAD.MOV R7, RZ, RZ, -R7 ;  /* 0x000000ffff077224 */ /* 0x000fe200078e0a07 */
[C---:B------:R-:W-:Y:S01]  /*1e20*/  ISETP.GT.U32.AND P6, PT, R5.reuse, R105, PT ;  /* 0x000000690500720c */ /* 0x040fe20003fc4070 */
[----:B------:R-:W-:Y:S02]  /*1e30*/  IMAD.MOV R8, RZ, RZ, -R8 ;  /* 0x000000ffff087224 */ /* 0x000fe400078e0a08 */
[C---:B------:R-:W-:Y:S02]  /*1e40*/  IMAD R100, R5.reuse, R7, R100 ;  /* 0x0000000705647224 */ /* 0x040fe400078e0264 */
[----:B------:R-:W-:-:S02]  /*1e50*/  IMAD R99, R5, R8, R99 ;  /* 0x0000000805637224 */ /* 0x000fc400078e0263 */
[--C-:B------:R-:W-:Y:S01]  /*1e60*/  @!P1 IMAD.IADD R111, R111, 0x1, -R5.reuse ;  /* 0x000000016f6f9824 */ /* 0x100fe200078e0a05 */
[C---:B------:R-:W-:Y:S01]  /*1e70*/  ISETP.GT.U32.AND P1, PT, R5.reuse, R104, PT ;  /* 0x000000680500720c */ /* 0x040fe20003f24070 */
[--C-:B------:R-:W-:Y:S01]  /*1e80*/  @!P5 IMAD.IADD R108, R108, 0x1, -R5.reuse ;  /* 0x000000016c6cd824 */ /* 0x100fe200078e0a05 */
[C---:B------:R-:W-:Y:S01]  /*1e90*/  ISETP.GT.U32.AND P5, PT, R5.reuse, R101, PT ;  /* 0x000000650500720c */ /* 0x040fe20003fa4070 */
[----:B------:R-:W-:Y:S01]  /*1ea0*/  @!P3 IMAD.IADD R106, R106, 0x1, -R5 ;  /* 0x000000016a6ab824 */ /* 0x000fe200078e0a05 */
[C---:B------:R-:W-:Y:S01]  /*1eb0*/  ISETP.GT.U32.AND P4, PT, R5.reuse, R100, PT ;  /* 0x000000640500720c */ /* 0x040fe20003f84070 */
[C---:B------:R-:W-:Y:S01]  /*1ec0*/  IMAD R103, R5.reuse, R14, R103 ;  /* 0x0000000e05677224 */ /* 0x040fe200078e0267 */
[C---:B------:R-:W-:Y:S01]  /*1ed0*/  ISETP.GT.U32.AND P3, PT, R5.reuse, R99, PT ;  /* 0x000000630500720c */ /* 0x040fe20003f64070 */
[----:B------:R-:W-:Y:S01]  /*1ee0*/  VIADD R243, R0, 0x28 ;  /* 0x0000002800f37836 */ /* 0x000fe20000000000 */
[C---:B------:R-:W-:Y:S01]  /*1ef0*/  ISETP.GT.U32.AND P0, PT, R5.reuse, R108, PT ;  /* 0x0000006c0500720c */ /* 0x040fe20003f04070 */
[--C-:B------:R-:W-:Y:S01]  /*1f00*/  @!P2 IMAD.IADD R110, R110, 0x1, -R5.reuse ;  /* 0x000000016e6ea824 */ /* 0x100fe200078e0a05 */
[----:B------:R-:W-:Y:S01]  /*1f10*/  ISETP.GT.U32.AND P2, PT, R5, R103, PT ;  /* 0x000000670500720c */ /* 0x000fe20003f44070 */
[--C-:B------:R-:W-:Y:S01]  /*1f20*/  @!P6 IMAD.IADD R105, R105, 0x1, -R5.reuse ;  /* 0x000000016969e824 */ /* 0x100fe200078e0a05 */
[----:B------:R-:W-:Y:S01]  /*1f30*/  IABS R95, R243 ;  /* 0x000000f3005f7213 */ /* 0x000fe20000000000 */
[--C-:B------:R-:W-:Y:S01]  /*1f40*/  @!P1 IMAD.IADD R104, R104, 0x1, -R5.reuse ;  /* 0x0000000168689824 */ /* 0x100fe200078e0a05 */
[----:B------:R-:W-:Y:S01]  /*1f50*/  ISETP.GT.U32.AND P1, PT, R5, R110, PT ;  /* 0x0000006e0500720c */ /* 0x000fe20003f24070 */
[----:B------:R-:W-:Y:S01]  /*1f60*/  @!P5 IMAD.IADD R101, R101, 0x1, -R5 ;  /* 0x000000016565d824 */ /* 0x000fe200078e0a05 */
[C---:B------:R-:W-:Y:S01]  /*1f70*/  ISETP.GT.U32.AND P5, PT, R5.reuse, R107, PT ;  /* 0x0000006b0500720c */ /* 0x040fe20003fa4070 */
[----:B------:R-:W-:Y:S01]  /*1f80*/  VIADD R244, R0, 0x27 ;  /* 0x0000002700f47836 */ /* 0x000fe20000000000 */
[----:B------:R-:W-:Y:S01]  /*1f90*/  ISETP.GT.U32.AND P6, PT, R5, R111, PT ;  /* 0x0000006f0500720c */ /* 0x000fe20003fc4070 */
[----:B------:R-:W-:-:S03]  /*1fa0*/  IMAD.HI.U32 R9, R2, R98, RZ ;  /* 0x0000006202097227 */ /* 0x000fc600078e00ff */
[----:B------:R-:W-:Y:S01]  /*1fb0*/  IABS R96, R244 ;  /* 0x000000f400607213 */ /* 0x000fe20000000000 */
[----:B------:R-:W-:Y:S01]  /*1fc0*/  VIADD R245, R0, 0x26 ;  /* 0x0000002600f57836 */ /* 0x000fe20000000000 */
[----:B------:R-:W-:Y:S01]  /*1fd0*/  IADD3 R9, -R9, RZ, RZ ;  /* 0x000000ff09097210 */ /* 0x000fe20007ffe1ff */
[--C-:B------:R-:W-:Y:S01]  /*1fe0*/  @!P4 IMAD.IADD R100, R100, 0x1, -R5.reuse ;  /* 0x000000016464c824 */ /* 0x100fe200078e0a05 */
[----:B------:R-:W-:Y:S01]  /*1ff0*/  ISETP.GT.U32.AND P4, PT, R5, R106, PT ;  /* 0x0000006a0500720c */ /* 0x000fe20003f84070 */
[--C-:B------:R-:W-:Y:S01]  /*2000*/  @!P3 IMAD.IADD R99, R99, 0x1, -R5.reuse ;  /* 0x000000016363b824 */ /* 0x100fe200078e0a05 */
[C---:B------:R-:W-:Y:S01]  /*2010*/  ISETP.GT.U32.AND P3, PT, R5.reuse, R105, PT ;  /* 0x000000690500720c */ /* 0x040fe20003f64070 */
[----:B------:R-:W-:Y:S01]  /*2020*/  @!P0 IMAD.IADD R108, R108, 0x1, -R5 ;  /* 0x000000016c6c8824 */ /* 0x000fe200078e0a05 */
[----:B------:R-:W-:Y:S01]  /*2030*/  ISETP.GT.U32.AND P0, PT, R5, R102, PT ;  /* 0x000000660500720c */ /* 0x000fe20003f04070 */
[----:B------:R-:W-:Y:S01]  /*2040*/  VIADD R242, R0, 0x29 ;  /* 0x0000002900f27836 */ /* 0x000fe20000000000 */
[----:B------:R-:W-:Y:S01]  /*2050*/  IABS R97, R245 ;  /* 0x000000f500617213 */ /* 0x000fe20000000000 */
[----:B------:R-:W-:Y:S01]  /*2060*/  IMAD.HI.U32 R7, R2, R95, RZ ;  /* 0x0000005f02077227 */ /* 0x000fe200078e00ff */
[----:B------:R-:W-:Y:S01]  /*2070*/  @!P6 IADD3 R111, R111, -R5, RZ ;  /* 0x800000056f6fe210 */ /* 0x000fe20007ffe0ff */
[----:B------:R-:W-:Y:S01]  /*2080*/  STL [R1+0xae8], R245 ;  /* 0x000ae8f501007387 */ /* 0x000fe20000100800 */
[----:B------:R-:W-:Y:S01]  /*2090*/  IABS R94, R242 ;  /* 0x000000f2005e7213 */ /* 0x000fe20000000000 */
[----:B------:R-:W-:Y:S01]  /*20a0*/  VIADD R239, R0, 0x2c ;  /* 0x0000002c00ef7836 */ /* 0x000fe20000000000 */
[----:B------:R-:W-:Y:S01]  /*20b0*/  ISETP.GT.U32.AND P6, PT, R5, R99, PT ;  /* 0x000000630500720c */ /* 0x000fe20003fc4070 */
[----:B------:R-:W-:Y:S01]  /*20c0*/  IMAD.MOV R12, RZ, RZ, -R7 ;  /* 0x000000ffff0c7224 */ /* 0x000fe200078e0a07 */
[----:B------:R-:W-:Y:S01]  /*20d0*/  @!P4 IADD3 R106, R106, -R5, RZ ;  /* 0x800000056a6ac210 */ /* 0x000fe20007ffe0ff */
[----:B------:R-:W-:Y:S01]  /*20e0*/  @!P2 IMAD.IADD R103, R103, 0x1, -R5 ;  /* 0x000000016767a824 */ /* 0x000fe200078e0a05 */
[C---:B------:R-:W-:Y:S01]  /*20f0*/  ISETP.GT.U32.AND P2, PT, R5.reuse, R109, PT ;  /* 0x0000006d0500720c */ /* 0x040fe20003f44070 */
[----:B------:R-:W-:Y:S01]  /*2100*/  IMAD.HI.U32 R11, R2, R96, RZ ;  /* 0x00000060020b7227 */ /* 0x000fe200078e00ff */
[----:B------:R-:W-:Y:S01]  /*2110*/  IABS R91, R239 ;  /* 0x000000ef005b7213 */ /* 0x000fe20000000000 */
[----:B------:R1:W-:Y:S01]  /*2120*/  STL [R1+0xea8], R246 ;  /* 0x000ea8f601007387 */ /* 0x0003e20000100800 */
[C---:B------:R-:W-:Y:S01]  /*2130*/  ISETP.GT.U32.AND P4, PT, R5.reuse, R100, PT ;  /* 0x000000640500720c */ /* 0x040fe20003f84070 */
[----:B------:R-:W-:-:S02]  /*2140*/  IMAD R98, R5, R9, R98 ;  /* 0x0000000905627224 */ /* 0x000fc400078e0262 */
[----:B------:R-:W-:Y:S01]  /*2150*/  VIADD R240, R0, 0x2b ;  /* 0x0000002b00f07836 */ /* 0x000fe20000000000 */
[----:B------:R-:W-:Y:S01]  /*2160*/  STL [R1+0xaf4], R244 ;  /* 0x000af4f401007387 */ /* 0x000fe20000100800 */
[----:B------:R-:W-:-:S03]  /*2170*/  IMAD.HI.U32 R10, R2, R97, RZ ;  /* 0x00000061020a7227 */ /* 0x000fc600078e00ff */
[----:B------:R-:W-:Y:S01]  /*2180*/  IABS R92, R240 ;  /* 0x000000f0005c7213 */ /* 0x000fe20000000000 */
[----:B------:R-:W-:Y:S01]  /*2190*/  IMAD.HI.U32 R9, R2, R93, RZ ;  /* 0x0000005d02097227 */ /* 0x000fe200078e00ff */
[----:B------:R2:W-:Y:S03]  /*21a0*/  STL [R1+0xeac], R245 ;  /* 0x000eacf501007387 */ /* 0x0005e60000100800 */
[----:B------:R-:W-:Y:S01]  /*21b0*/  IMAD R95, R5, R12, R95 ;  /* 0x0000000c055f7224 */ /* 0x000fe200078e025f */
[----:B------:R-:W-:Y:S01]  /*21c0*/  IADD3 R14, -R9, RZ, RZ ;  /* 0x000000ff090e7210 */ /* 0x000fe20007ffe1ff */
[--C-:B------:R-:W-:Y:S01]  /*21d0*/  @!P1 IMAD.IADD R110, R110, 0x1, -R5.reuse ;  /* 0x000000016e6e9824 */ /* 0x100fe200078e0a05 */
[----:B------:R-:W-:Y:S01]  /*21e0*/  ISETP.GT.U32.AND P1, PT, R5, R104, PT ;  /* 0x000000680500720c */ /* 0x000fe20003f24070 */
[----:B------:R-:W-:Y:S01]  /*21f0*/  @!P5 IMAD.IADD R107, R107, 0x1, -R5 ;  /* 0x000000016b6bd824 */ /* 0x000fe200078e0a05 */
[----:B------:R-:W-:Y:S01]  /*2200*/  ISETP.GT.U32.AND P5, PT, R5, R101, PT ;  /* 0x000000650500720c */ /* 0x000fe20003fa4070 */
[----:B------:R-:W-:Y:S01]  /*2210*/  IMAD.MOV R11, RZ, RZ, -R11 ;  /* 0x000000ffff0b7224 */ /* 0x000fe200078e0a0b */
[----:B------:R-:W-:Y:S01]  /*2220*/  STL [R1+0xafc], R243 ;  /* 0x000afcf301007387 */ /* 0x000fe20000100800 */
[----:B------:R-:W-:-:S02]  /*2230*/  IMAD.MOV R10, RZ, RZ, -R10 ;  /* 0x000000ffff0a7224 */ /* 0x000fc400078e0a0a */
[C---:B------:R-:W-:Y:S01]  /*2240*/  IMAD.HI.U32 R8, R2.reuse, R94, RZ ;  /* 0x0000005e02087227 */ /* 0x040fe200078e00ff */
[----:B------:R-:W-:Y:S03]  /*2250*/  STL [R1+0xb04], R242 ;  /* 0x000b04f201007387 */ /* 0x000fe60000100800 */
[----:B------:R-:W-:Y:S01]  /*2260*/  IMAD.HI.U32 R9, R2, R88, RZ ;  /* 0x0000005802097227 */ /* 0x000fe200078e00ff */
[----:B------:R-:W-:Y:S03]  /*2270*/  STL [R1+0xb00], R241 ;  /* 0x000b00f101007387 */ /* 0x000fe60000100800 */
[--C-:B------:R-:W-:Y:S01]  /*2280*/  @!P3 IMAD.IADD R105, R105, 0x1, -R5.reuse ;  /* 0x000000016969b824 */ /* 0x100fe200078e0a05 */
[C---:B------:R-:W-:Y:S01]  /*2290*/  ISETP.GT.U32.AND P3, PT, R5.reuse, R98, PT ;  /* 0x000000620500720c */ /* 0x040fe20003f64070 */
[----:B------:R-:W-:Y:S01]  /*22a0*/  @!P0 IMAD.IADD R102, R102, 0x1, -R5 ;  /* 0x0000000166668824 */ /* 0x000fe200078e0a05 */
[C---:B------:R-:W-:Y:S01]  /*22b0*/  ISETP.GT.U32.AND P0, PT, R5.reuse, R95, PT ;  /* 0x0000005f0500720c */ /* 0x040fe20003f04070 */
[----:B------:R-:W-:Y:S01]  /*22c0*/  IMAD R96, R5, R11, R96 ;  /* 0x0000000b05607224 */ /* 0x000fe200078e0260 */
[----:B------:R-:W-:Y:S01]  /*22d0*/  IADD3 R9, -R9, RZ, RZ ;  /* 0x000000ff09097210 */ /* 0x000fe20007ffe1ff */
[----:B------:R-:W-:Y:S01]  /*22e0*/  IMAD R97, R5, R10, R97 ;  /* 0x0000000a05617224 */ /* 0x000fe200078e0261 */
[----:B------:R-:W-:Y:S01]  /*22f0*/  @!P5 IADD3 R101, R101, -R5, RZ ;  /* 0x800000056565d210 */ /* 0x000fe20007ffe0ff */
[----:B------:R-:W-:Y:S01]  /*2300*/  IMAD.HI.U32 R11, R2, R91, RZ ;  /* 0x0000005b020b7227 */ /* 0x000fe200078e00ff */
[----:B------:R-:W-:Y:S03]  /*2310*/  STL [R1+0xb0c], R240 ;  /* 0x000b0cf001007387 */ /* 0x000fe60000100800 */
[----:B------:R-:W-:Y:S01]  /*2320*/  IMAD.MOV R8, RZ, RZ, -R8 ;  /* 0x000000ffff087224 */ /* 0x000fe200078e0a08 */
[----:B------:R-:W-:Y:S01]  /*2330*/  STL [R1+0xb14], R239 ;  /* 0x000b14ef01007387 */ /* 0x000fe20000100800 */
[----:B------:R-:W-:-:S02]  /*2340*/  VIADD R238, R0, 0x2d ;  /* 0x0000002d00ee7836 */ /* 0x000fc40000000000 */
[----:B------:R-:W-:Y:S02]  /*2350*/  VIADD R235, R0, 0x30 ;  /* 0x0000003000eb7836 */ /* 0x000fe40000000000 */
[----:B------:R-:W-:Y:S01]  /*2360*/  IMAD.HI.U32 R10, R2, R92, RZ ;  /* 0x0000005c020a7227 */ /* 0x000fe200078e00ff */
[----:B------:R-:W-:Y:S01]  /*2370*/  IABS R90, R238 ;  /* 0x000000ee005a7213 */ /* 0x000fe20000000000 */
[----:B------:R4:W-:Y:S01]  /*2380*/  STL [R1+0xb1c], R238 ;  /* 0x000b1cee01007387 */ /* 0x0009e20000100800 */
[----:B------:R-:W-:Y:S01]  /*2390*/  IABS R87, R235 ;  /* 0x000000eb00577213 */ /* 0x000fe20000000000 */
[----:B------:R-:W-:Y:S02]  /*23a0*/  IMAD.MOV R16, RZ, RZ, -R11 ;  /* 0x000000ffff107224 */ /* 0x000fe400078e0a0b */
[----:B------:R-:W-:Y:S02]  /*23b0*/  IMAD R94, R5, R8, R94 ;  /* 0x00000008055e7224 */ /* 0x000fe400078e025e */
[----:B------:R-:W-:-:S02]  /*23c0*/  VIADD R234, R0, 0x31 ;  /* 0x0000003100ea7836 */ /* 0x000fc40000000000 */
[----:B------:R-:W-:Y:S01]  /*23d0*/  @!P2 IMAD.IADD R109, R109, 0x1, -R5 ;  /* 0x000000016d6da824 */ /* 0x000fe200078e0a05 */
[C---:B------:R-:W-:Y:S01]  /*23e0*/  ISETP.GT.U32.AND P2, PT, R5.reuse, R103, PT ;  /* 0x000000670500720c */ /* 0x040fe20003f44070 */
[----:B------:R-:W-:Y:S01]  /*23f0*/  IMAD.MOV R10, RZ, RZ, -R10 ;  /* 0x000000ffff0a7224 */ /* 0x000fe200078e0a0a */
[----:B------:R-:W-:Y:S01]  /*2400*/  IABS R86, R234 ;  /* 0x000000ea00567213 */ /* 0x000fe20000000000 */
[C---:B------:R-:W-:Y:S01]  /*2410*/  IMAD R93, R5.reuse, R14, R93 ;  /* 0x0000000e055d7224 */ /* 0x040fe200078e025d */
[C---:B------:R-:W-:Y:S01]  /*2420*/  ISETP.GT.U32.AND P5, PT, R5.reuse, R94, PT ;  /* 0x0000005e0500720c */ /* 0x040fe20003fa4070 */
[C---:B------:R-:W-:Y:S02]  /*2430*/  IMAD R91, R5.reuse, R16, R91 ;  /* 0x00000010055b7224 */ /* 0x040fe400078e025b */
[C---:B------:R-:W-:Y:S02]  /*2440*/  IMAD R88, R5.reuse, R9, R88 ;  /* 0x0000000905587224 */ /* 0x040fe400078e0258 */
[----:B------:R-:W-:Y:S01]  /*2450*/  @!P1 IMAD.IADD R104, R104, 0x1, -R5 ;  /* 0x0000000168689824 */ /* 0x000fe200078e0a05 */
[C---:B------:R-:W-:Y:S01]  /*2460*/  ISETP.GT.U32.AND P1, PT, R5.reuse, R97, PT ;  /* 0x000000610500720c */ /* 0x040fe20003f24070 */
[----:B------:R-:W-:-:S02]  /*2470*/  IMAD R92, R5, R10, R92 ;  /* 0x0000000a055c7224 */ /* 0x000fc400078e025c */
[----:B------:R-:W-:Y:S02]  /*2480*/  VIADD R237, R0, 0x2e ;  /* 0x0000002e00ed7836 */ /* 0x000fe40000000000 */
[----:B------:R-:W-:-:S03]  /*2490*/  IMAD.HI.U32 R7, R2, R90, RZ ;  /* 0x0000005a02077227 */ /* 0x000fc600078e00ff */
[----:B------:R-:W-:Y:S01]  /*24a0*/  IABS R89, R237 ;  /* 0x000000ed00597213 */ /* 0x000fe20000000000 */
[----:B------:R-:W-:Y:S01]  /*24b0*/  IMAD.HI.U32 R10, R2, R87, RZ ;  /* 0x00000057020a7227 */ /* 0x000fe200078e00ff */
[----:B------:R-:W-:Y:S03]  /*24c0*/  STL [R1+0xb18], R237 ;  /* 0x000b18ed01007387 */ /* 0x000fe60000100800 */
[--C-:B------:R-:W-:Y:S01]  /*24d0*/  @!P4 IMAD.IADD R100, R100, 0x1, -R5.reuse ;  /* 0x000000016464c824 */ /* 0x100fe200078e0a05 */
[C---:B------:R-:W-:Y:S01]  /*24e0*/  ISETP.GT.U32.AND P4, PT, R5.reuse, R93, PT ;  /* 0x0000005d0500720c */ /* 0x040fe20003f84070 */
[--C-:B------:R-:W-:Y:S01]  /*24f0*/  @!P3 IMAD.IADD R98, R98, 0x1, -R5.reuse ;  /* 0x000000016262b824 */ /* 0x100fe200078e0a05 */
[----:B------:R-:W-:Y:S01]  /*2500*/  ISETP.GT.U32.AND P3, PT, R5, R91, PT ;  /* 0x0000005b0500720c */ /* 0x000fe20003f64070 */
[----:B------:R-:W-:Y:S01]  /*2510*/  @!P0 IMAD.IADD R95, R95, 0x1, -R5 ;  /* 0x000000015f5f8824 */ /* 0x000fe200078e0a05 */
[----:B------:R-:W-:Y:S01]  /*2520*/  ISETP.GT.U32.AND P0, PT, R5, R88, PT ;  /* 0x000000580500720c */ /* 0x000fe20003f04070 */
[----:B------:R-:W-:Y:S01]  /*2530*/  IMAD.HI.U32 R11, R2, R86, RZ ;  /* 0x00000056020b7227 */ /* 0x000fe200078e00ff */
[----:B------:R4:W-:Y:S03]  /*2540*/  STL [R1+0xb24], R236 ;  /* 0x000b24ec01007387 */ /* 0x0009e60000100800 */
[----:B------:R-:W-:Y:S01]  /*2550*/  IMAD.MOV R7, RZ, RZ, -R7 ;  /* 0x000000ffff077224 */ /* 0x000fe200078e0a07 */
[----:B------:R-:W-:Y:S01]  /*2560*/  STL [R1+0xb28], R235 ;  /* 0x000b28eb01007387 */ /* 0x000fe20000100800 */
[----:B------:R-:W-:-:S02]  /*2570*/  IMAD.MOV R10, RZ, RZ, -R10 ;  /* 0x000000ffff0a7224 */ /* 0x000fc400078e0a0a */
[----:B------:R-:W-:Y:S01]  /*2580*/  IMAD.MOV R11, RZ, RZ, -R11 ;  /* 0x000000ffff0b7224 */ /* 0x000fe200078e0a0b */
[----:B------:R4:W-:Y:S01]  /*2590*/  STL [R1+0xb20], R234 ;  /* 0x000b20ea01007387 */ /* 0x0009e20000100800 */
[----:B------:R-:W-:Y:S01]  /*25a0*/  IMAD R90, R5, R7, R90 ;  /* 0x00000007055a7224 */ /* 0x000fe200078e025a */
[----:B------:R-:W-:Y:S01]  /*25b0*/  @!P3 IADD3 R91, R91, -R5, RZ ;  /* 0x800000055b5bb210 */ /* 0x000fe20007ffe0ff */
[----:B------:R-:W-:Y:S02]  /*25c0*/  IMAD R87, R5, R10, R87 ;  /* 0x0000000a05577224 */ /* 0x000fe400078e0257 */
[----:B------:R-:W-:Y:S01]  /*25d0*/  @!P2 IMAD.IADD R103, R103, 0x1, -R5 ;  /* 0x000000016767a824 */ /* 0x000fe200078e0a05 */
[----:B------:R-:W-:Y:S01]  /*25e0*/  ISETP.GT.U32.AND P2, PT, R5, R96, PT ;  /* 0x000000600500720c */ /* 0x000fe20003f44070 */
[----:B------:R-:W-:-:S04]  /*25f0*/  IMAD.HI.U32 R8, R2, R89, RZ ;  /* 0x0000005902087227 */ /* 0x000fc800078e00ff */
[----:B------:R-:W-:Y:S02]  /*2600*/  IMAD R86, R5, R11, R86 ;  /* 0x0000000b05567224 */ /* 0x000fe400078e0256 */
[--C-:B------:R-:W-:Y:S01]  /*2610*/  @!P6 IMAD.IADD R99, R99, 0x1, -R5.reuse ;  /* 0x000000016363e824 */ /* 0x100fe200078e0a05 */
[----:B------:R-:W-:Y:S01]  /*2620*/  ISETP.GT.U32.AND P6, PT, R5, R92, PT ;  /* 0x0000005c0500720c */ /* 0x000fe20003fc4070 */
[--C-:B------:R-:W-:Y:S01]  /*2630*/  @!P1 IMAD.IADD R97, R97, 0x1, -R5.reuse ;  /* 0x0000000161619824 */ /* 0x100fe200078e0a05 */
[C---:B------:R-:W-:Y:S01]  /*2640*/  ISETP.GT.U32.AND P1, PT, R5.reuse, R90, PT ;  /* 0x0000005a0500720c */ /* 0x040fe20003f24070 */
[--C-:B------:R-:W-:Y:S01]  /*2650*/  @!P5 IMAD.IADD R94, R94, 0x1, -R5.reuse ;  /* 0x000000015e5ed824 */ /* 0x100fe200078e0a05 */
[C---:B------:R-:W-:Y:S01]  /*2660*/  ISETP.GT.U32.AND P5, PT, R5.reuse, R87, PT ;  /* 0x000000570500720c */ /* 0x040fe20003fa4070 */
[----:B------:R-:W-:Y:S01]  /*2670*/  IMAD.MOV R8, RZ, RZ, -R8 ;  /* 0x000000ffff087224 */ /* 0x000fe200078e0a08 */
[----:B------:R-:W-:Y:S01]  /*2680*/  ISETP.GT.U32.AND P3, PT, R5, R97, PT ;  /* 0x000000610500720c */ /* 0x000fe20003f64070 */
[--C-:B------:R-:W-:Y:S01]  /*2690*/  @!P4 IMAD.IADD R93, R93, 0x1, -R5.reuse ;  /* 0x000000015d5dc824 */ /* 0x100fe200078e0a05 */
[C---:B------:R-:W-:Y:S01]  /*26a0*/  ISETP.GT.U32.AND P4, PT, R5.reuse, R86, PT ;  /* 0x000000560500720c */ /* 0x040fe20003f84070 */
[----:B------:R-:W-:Y:S01]  /*26b0*/  @!P0 IMAD.IADD R88, R88, 0x1, -R5 ;  /* 0x0000000158588824 */ /* 0x000fe200078e0a05 */
[C---:B------:R-:W-:Y:S01]  /*26c0*/  ISETP.GT.U32.AND P0, PT, R5.reuse, R94, PT ;  /* 0x0000005e0500720c */ /* 0x040fe20003f04070 */
[----:B------:R-:W-:Y:S01]  /*26d0*/  IMAD R89, R5, R8, R89 ;  /* 0x0000000805597224 */ /* 0x000fe200078e0259 */
[----:B------:R-:W-:Y:S01]  /*26e0*/  @!P2 IADD3 R96, R96, -R5, RZ ;  /* 0x800000056060a210 */ /* 0x000fe20007ffe0ff */
[----:B------:R-:W-:-:S02]  /*26f0*/  VIADD R232, R0, 0x33 ;  /* 0x0000003300e87836 */ /* 0x000fc40000000000 */
[C---:B------:R-:W-:Y:S01]  /*2700*/  VIADD R233, R0.reuse, 0x32 ;  /* 0x0000003200e97836 */ /* 0x040fe20000000000 */
[----:B------:R-:W-:Y:S01]  /*2710*/  ISETP.GT.U32.AND P2, PT, R5, R89, PT ;  /* 0x000000590500720c */ /* 0x000fe20003f44070 */
[----:B------:R-:W-:Y:S01]  /*2720*/  VIADD R229, R0, 0x36 ;  /* 0x0000003600e57836 */ /* 0x000fe20000000000 */
[----:B------:R-:W-:Y:S01]  /*2730*/  IABS R84, R232 ;  /* 0x000000e800547213 */ /* 0x000fe20000000000 */
[--C-:B------:R-:W-:Y:S01]  /*2740*/  @!P6 IMAD.IADD R92, R92, 0x1, -R5.reuse ;  /* 0x000000015c5ce824 */ /* 0x100fe200078e0a05 */
[----:B------:R-:W-:Y:S01]  /*2750*/  IABS R85, R233 ;  /* 0x000000e900557213 */ /* 0x000fe20000000000 */
[--C-:B------:R-:W-:Y:S01]  /*2760*/  @!P1 IMAD.IADD R90, R90, 0x1, -R5.reuse ;  /* 0x000000015a5a9824 */ /* 0x100fe200078e0a05 */
[----:B------:R-:W-:Y:S01]  /*2770*/  IABS R81, R229 ;  /* 0x000000e500517213 */ /* 0x000fe20000000000 */
[--C-:B------:R-:W-:Y:S01]  /*2780*/  @!P5 IMAD.IADD R87, R87, 0x1, -R5.reuse ;  /* 0x000000015757d824 */ /* 0x100fe200078e0a05 */
[C---:B------:R-:W-:Y:S01]  /*2790*/  ISETP.GT.U32.AND P1, PT, R5.reuse, R96, PT ;  /* 0x000000600500720c */ /* 0x040fe20003f24070 */
[C---:B------:R-:W-:Y:S01]  /*27a0*/  VIADD R230, R0.reuse, 0x35 ;  /* 0x0000003500e67836 */ /* 0x040fe20000000000 */
[C---:B------:R-:W-:Y:S01]  /*27b0*/  ISETP.GT.U32.AND P5, PT, R5.reuse, R93, PT ;  /* 0x0000005d0500720c */ /* 0x040fe20003fa4070 */
[----:B------:R-:W-:Y:S01]  /*27c0*/  VIADD R227, R0, 0x38 ;  /* 0x0000003800e37836 */ /* 0x000fe20000000000 */
[-C--:B------:R-:W-:Y:S01]  /*27d0*/  @!P4 IADD3 R86, R86, -R5.reuse, RZ ;  /* 0x800000055656c210 */ /* 0x080fe20007ffe0ff */
[----:B------:R-:W-:Y:S01]  /*27e0*/  IMAD.HI.U32 R8, R2, R84, RZ ;  /* 0x0000005402087227 */ /* 0x000fe200078e00ff */
[----:B------:R-:W-:Y:S01]  /*27f0*/  @!P0 IADD3 R94, R94, -R5, RZ ;  /* 0x800000055e5e8210 */ /* 0x000fe20007ffe0ff */
[----:B------:R-:W-:Y:S01]  /*2800*/  STL [R1+0xb10], R233 ;  /* 0x000b10e901007387 */ /* 0x000fe20000100800 */
[----:B------:R-:W-:Y:S01]  /*2810*/  ISETP.GT.U32.AND P4, PT, R5, R92, PT ;  /* 0x0000005c0500720c */ /* 0x000fe20003f84070 */
[----:B------:R-:W-:Y:S01]  /*2820*/  @!P3 IMAD.IADD R97, R97, 0x1, -R5 ;  /* 0x000000016161b824 */ /* 0x000fe200078e0a05 */
[C---:B------:R-:W-:Y:S01]  /*2830*/  ISETP.GT.U32.AND P3, PT, R5.reuse, R91, PT ;  /* 0x0000005b0500720c */ /* 0x040fe20003f64070 */
[C---:B------:R-:W-:Y:S01]  /*2840*/  IMAD.HI.U32 R7, R2.reuse, R85, RZ ;  /* 0x0000005502077227 */ /* 0x040fe200078e00ff */
[C---:B------:R-:W-:Y:S01]  /*2850*/  ISETP.GT.U32.AND P0, PT, R5.reuse, R88, PT ;  /* 0x000000580500720c */ /* 0x040fe20003f04070 */
[----:B------:R4:W-:Y:S01]  /*2860*/  STL [R1+0xb08], R232 ;  /* 0x000b08e801007387 */ /* 0x0009e20000100800 */
[----:B------:R-:W-:Y:S01]  /*2870*/  IABS R82, R230 ;  /* 0x000000e600527213 */ /* 0x000fe20000000000 */
[----:B------:R-:W-:Y:S01]  /*2880*/  IMAD.HI.U32 R11, R2, R81, RZ ;  /* 0x00000051020b7227 */ /* 0x000fe200078e00ff */
[----:B------:R-:W-:Y:S01]  /*2890*/  IABS R79, R227 ;  /* 0x000000e3004f7213 */ /* 0x000fe20000000000 */
[----:B------:R-:W-:Y:S01]  /*28a0*/  STL [R1+0xaf8], R231 ;  /* 0x000af8e701007387 */ /* 0x000fe20000100800 */
[----:B------:R-:W-:Y:S01]  /*28b0*/  ISETP.GT.U32.AND P6, PT, R5, R98, PT ;  /* 0x000000620500720c */ /* 0x000fe20003fc4070 */
[----:B------:R-:W-:-:S02]  /*28c0*/  IMAD.MOV R8, RZ, RZ, -R8 ;  /* 0x000000ffff087224 */ /* 0x000fc400078e0a08 */
[C---:B------:R-:W-:Y:S01]  /*28d0*/  VIADD R228, R0.reuse, 0x37 ;  /* 0x0000003700e47836 */ /* 0x040fe20000000000 */
[----:B------:R4:W-:Y:S01]  /*28e0*/  STL [R1+0xaf0], R230 ;  /* 0x000af0e601007387 */ /* 0x0009e20000100800 */
[----:B------:R-:W-:Y:S02]  /*28f0*/  IMAD.MOV R12, RZ, RZ, -R7 ;  /* 0x000000ffff0c7224 */ /* 0x000fe400078e0a07 */
[----:B------:R-:W-:Y:S01]  /*2900*/  IMAD.MOV R16, RZ, RZ, -R11 ;  /* 0x000000ffff107224 */ /* 0x000fe200078e0a0b */
[----:B------:R-:W-:Y:S01]  /*2910*/  IABS R80, R228 ;  /* 0x000000e400507213 */ /* 0x000fe20000000000 */
[----:B------:R-:W-:Y:S01]  /*2920*/  IMAD R84, R5, R8, R84 ;  /* 0x0000000805547224 */ /* 0x000fe200078e0254 */
[----:B------:R-:W-:Y:S01]  /*2930*/  STL [R1+0xae0], R229 ;  /* 0x000ae0e501007387 */ /* 0x000fe20000100800 */
[C---:B------:R-:W-:Y:S02]  /*2940*/  VIADD R225, R0.reuse, 0x3a ;  /* 0x0000003a00e17836 */ /* 0x040fe40000000000 */
[----:B------:R-:W-:Y:S01]  /*2950*/  VIADD R222, R0, 0x3d ;  /* 0x0000003d00de7836 */ /* 0x000fe20000000000 */
[----:B------:R-:W-:Y:S01]  /*2960*/  STL [R1+0xad8], R228 ;  /* 0x000ad8e401007387 */ /* 0x000fe20000100800 */
[----:B------:R-:W-:Y:S01]  /*2970*/  @!P2 IMAD.IADD R89, R89, 0x1, -R5 ;  /* 0x000000015959a824 */ /* 0x000fe200078e0a05 */
[----:B------:R-:W-:Y:S01]  /*2980*/  ISETP.GT.U32.AND P2, PT, R5, R95, PT ;  /* 0x0000005f0500720c */ /* 0x000fe20003f44070 */
[C---:B------:R-:W-:Y:S01]  /*2990*/  IMAD.HI.U32 R9, R2.reuse, R83, RZ ;  /* 0x0000005302097227 */ /* 0x040fe200078e00ff */
[----:B------:R-:W-:Y:S01]  /*29a0*/  IABS R77, R225 ;  /* 0x000000e1004d7213 */ /* 0x000fe20000000000 */
[----:B------:R-:W-:Y:S01]  /*29b0*/  STL [R1+0xac8], R227 ;  /* 0x000ac8e301007387 */ /* 0x000fe20000100800 */
[----:B------:R-:W-:Y:S01]  /*29c0*/  IABS R74, R222 ;  /* 0x000000de004a7213 */ /* 0x000fe20000000000 */
[C---:B------:R-:W-:Y:S01]  /*29d0*/  IMAD.HI.U32 R10, R2.reuse, R82, RZ ;  /* 0x00000052020a7227 */ /* 0x040fe200078e00ff */
[----:B------:R-:W-:Y:S01]  /*29e0*/  IADD3 R14, -R9, RZ, RZ ;  /* 0x000000ff090e7210 */ /* 0x000fe20007ffe1ff */
[----:B------:R-:W-:Y:S02]  /*29f0*/  STL [R1+0xac0], R226 ;  /* 0x000ac0e201007387 */ /* 0x000fe40000100800 */
[----:B------:R-:W-:-:S02]  /*2a00*/  IMAD.HI.U32 R8, R2, R79, RZ ;  /* 0x0000004f02087227 */ /* 0x000fc400078e00ff */
[----:B------:R-:W-:Y:S02]  /*2a10*/  STL [R1+0xab0], R225 ;  /* 0x000ab0e101007387 */ /* 0x000fe40000100800 */
[C---:B------:R-:W-:Y:S02]  /*2a20*/  IMAD R85, R5.reuse, R12, R85 ;  /* 0x0000000c05557224 */ /* 0x040fe400078e0255 */
[C---:B------:R-:W-:Y:S02]  /*2a30*/  IMAD R81, R5.reuse, R16, R81 ;  /* 0x0000001005517224 */ /* 0x040fe400078e0251 */
[--C-:B------:R-:W-:Y:S01]  /*2a40*/  @!P1 IMAD.IADD R96, R96, 0x1, -R5.reuse ;  /* 0x0000000160609824 */ /* 0x100fe200078e0a05 */
[----:B------:R-:W-:Y:S01]  /*2a50*/  ISETP.GT.U32.AND P1, PT, R5, R90, PT ;  /* 0x0000005a0500720c */ /* 0x000fe20003f24070 */
[----:B------:R-:W-:Y:S01]  /*2a60*/  @!P5 IMAD.IADD R93, R93, 0x1, -R5 ;  /* 0x000000015d5dd824 */ /* 0x000fe200078e0a05 */
[----:B------:R-:W-:Y:S01]  /*2a70*/  ISETP.GT.U32.AND P5, PT, R5, R87, PT ;  /* 0x000000570500720c */ /* 0x000fe20003fa4070 */
[----:B------:R-:W-:-:S02]  /*2a80*/  IMAD.MOV R10, RZ, RZ, -R10 ;  /* 0x000000ffff0a7224 */ /* 0x000fc400078e0a0a */
        /* <DEDUP_REMOVED lines=11> */
[----:B------:R-:W-:Y:S02]  /*2b40*/  IMAD R79, R5, R8, R79 ;  /* 0x00000008054f7224 */ /* 0x000fe400078e024f */
[----:B------:R-:W-:-:S02]  /*2b50*/  VIADD R224, R0, 0x3b ;  /* 0x0000003b00e07836 */ /* 0x000fc40000000000 */
[----:B------:R-:W-:-:S03]  /*2b60*/  IMAD.HI.U32 R10, R2, R77, RZ ;  /* 0x0000004d020a7227 */ /* 0x000fc600078e00ff */
[----:B------:R-:W-:Y:S01]  /*2b70*/  IABS R76, R224 ;  /* 0x000000e0004c7213 */ /* 0x000fe20000000000 */
[----:B------:R-:W-:Y:S01]  /*2b80*/  IMAD.MOV R7, RZ, RZ, -R7 ;  /* 0x000000ffff077224 */ /* 0x000fe200078e0a07 */
[----:B------:R-:W-:Y:S01]  /*2b90*/  @!P3 IADD3 R84, R84, -R5, RZ ;  /* 0x800000055454b210 */ /* 0x000fe20007ffe0ff */
[----:B------:R-:W-:Y:S01]  /*2ba0*/  IMAD.HI.U32 R8, R2, R74, RZ ;  /* 0x0000004a02087227 */ /* 0x000fe200078e00ff */
[----:B------:R-:W-:Y:S03]  /*2bb0*/  STL [R1+0xaa8], R224 ;  /* 0x000aa8e001007387 */ /* 0x000fe60000100800 */
[C---:B------:R-:W-:Y:S02]  /*2bc0*/  IMAD R83, R5.reuse, R14, R83 ;  /* 0x0000000e05537224 */ /* 0x040fe400078e0253 */
[----:B------:R-:W-:Y:S02]  /*2bd0*/  IMAD.MOV R10, RZ, RZ, -R10 ;  /* 0x000000ffff0a7224 */ /* 0x000fe400078e0a0a */
[----:B------:R-:W-:-:S02]  /*2be0*/  IMAD R80, R5, R7, R80 ;  /* 0x0000000705507224 */ /* 0x000fc400078e0250 */
[----:B------:R-:W-:Y:S02]  /*2bf0*/  IMAD.MOV R8, RZ, RZ, -R8 ;  /* 0x000000ffff087224 */ /* 0x000fe400078e0a08 */
[--C-:B------:R-:W-:Y:S01]  /*2c00*/  @!P2 IMAD.IADD R95, R95, 0x1, -R5.reuse ;  /* 0x000000015f5fa824 */ /* 0x100fe200078e0a05 */
[C---:B------:R-:W-:Y:S01]  /*2c10*/  ISETP.GT.U32.AND P2, PT, R5.reuse, R89, PT ;  /* 0x000000590500720c */ /* 0x040fe20003f44070 */
[----:B------:R-:W-:Y:S01]  /*2c20*/  @!P6 IMAD.IADD R98, R98, 0x1, -R5 ;  /* 0x000000016262e824 */ /* 0x000fe200078e0a05 */
[C---:B------:R-:W-:Y:S01]  /*2c30*/  ISETP.GT.U32.AND P6, PT, R5.reuse, R86, PT ;  /* 0x000000560500720c */ /* 0x040fe20003fc4070 */
[C---:B------:R-:W-:Y:S02]  /*2c40*/  IMAD R78, R5.reuse, R9, R78 ;  /* 0x00000009054e7224 */ /* 0x040fe400078e024e */
[----:B------:R-:W-:Y:S02]  /*2c50*/  IMAD R77, R5, R10, R77 ;  /* 0x0000000a054d7224 */ /* 0x000fe400078e024d */
[----:B------:R-:W-:-:S03]  /*2c60*/  IMAD.HI.U32 R9, R2, R73, RZ ;  /* 0x0000004902097227 */ /* 0x000fc600078e00ff */
[C---:B------:R-:W-:Y:S01]  /*2c70*/  ISETP.GT.U32.AND P3, PT, R5.reuse, R77, PT ;  /* 0x0000004d0500720c */ /* 0x040fe20003f64070 */
[----:B------:R-:W-:Y:S01]  /*2c80*/  IMAD R74, R5, R8, R74 ;  /* 0x00000008054a7224 */ /* 0x000fe200078e024a */
[----:B------:R-:W-:Y:S01]  /*2c90*/  IADD3 R14, -R9, RZ, RZ ;  /* 0x000000ff090e7210 */ /* 0x000fe20007ffe1ff */
[--C-:B------:R-:W-:Y:S01]  /*2ca0*/  @!P1 IMAD.IADD R90, R90, 0x1, -R5.reuse ;  /* 0x000000015a5a9824 */ /* 0x100fe200078e0a05 */
[----:B------:R-:W-:Y:S01]  /*2cb0*/  ISETP.GT.U32.AND P1, PT, R5, R83, PT ;  /* 0x000000530500720c */ /* 0x000fe20003f24070 */
[----:B------:R-:W-:Y:S01]  /*2cc0*/  @!P5 IMAD.IADD R87, R87, 0x1, -R5 ;  /* 0x000000015757d824 */ /* 0x000fe200078e0a05 */
[----:B------:R-:W-:Y:S01]  /*2cd0*/  ISETP.GT.U32.AND P5, PT, R5, R80, PT ;  /* 0x000000500500720c */ /* 0x000fe20003fa4070 */
[----:B------:R-:W-:Y:S01]  /*2ce0*/  IMAD.HI.U32 R11, R2, R76, RZ ;  /* 0x0000004c020b7227 */ /* 0x000fe200078e00ff */
[----:B------:R-:W-:Y:S02]  /*2cf0*/  @!P2 IADD3 R89, R89, -R5, RZ ;  /* 0x800000055959a210 */ /* 0x000fe40007ffe0ff */
[----:B------:R-:W-:Y:S01]  /*2d00*/  ISETP.GT.U32.AND P2, PT, R5, R82, PT ;  /* 0x000000520500720c */ /* 0x000fe20003f44070 */
[----:B------:R-:W-:-:S02]  /*2d10*/  VIADD R223, R0, 0x3c ;  /* 0x0000003c00df7836 */ /* 0x000fc40000000000 */
[--C-:B------:R-:W-:Y:S01]  /*2d20*/  @!P4 IMAD.IADD R85, R85, 0x1, -R5.reuse ;  /* 0x000000015555c824 */ /* 0x100fe200078e0a05 */
[----:B------:R-:W-:Y:S01]  /*2d30*/  ISETP.GT.U32.AND P4, PT, R5, R78, PT ;  /* 0x0000004e0500720c */ /* 0x000fe20003f84070 */
[----:B------:R-:W-:Y:S01]  /*2d40*/  @!P0 IMAD.IADD R81, R81, 0x1, -R5 ;  /* 0x0000000151518824 */ /* 0x000fe200078e0a05 */
[C---:B------:R-:W-:Y:S01]  /*2d50*/  ISETP.GT.U32.AND P0, PT, R5.reuse, R74, PT ;  /* 0x0000004a0500720c */ /* 0x040fe20003f04070 */
[----:B------:R-:W-:Y:S01]  /*2d60*/  IMAD.MOV R11, RZ, RZ, -R11 ;  /* 0x000000ffff0b7224 */ /* 0x000fe200078e0a0b */
[----:B------:R-:W-:Y:S01]  /*2d70*/  IABS R75, R223 ;  /* 0x000000df004b7213 */ /* 0x000fe20000000000 */
[C---:B------:R-:W-:Y:S01]  /*2d80*/  IMAD R73, R5.reuse, R14, R73 ;  /* 0x0000000e05497224 */ /* 0x040fe200078e0249 */
[----:B------:R-:W-:Y:S01]  /*2d90*/  STL [R1+0xa98], R223 ;  /* 0x000a98df01007387 */ /* 0x000fe20000100800 */
[C---:B------:R-:W-:Y:S02]  /*2da0*/  IMAD R76, R5.reuse, R11, R76 ;  /* 0x0000000b054c7224 */ /* 0x040fe400078e024c */
[--C-:B------:R-:W-:Y:S01]  /*2db0*/  @!P6 IMAD.IADD R86, R86, 0x1, -R5.reuse ;  /* 0x000000015656e824 */ /* 0x100fe200078e0a05 */
[----:B------:R-:W-:Y:S01]  /*2dc0*/  ISETP.GT.U32.AND P6, PT, R5, R79, PT ;  /* 0x0000004f0500720c */ /* 0x000fe20003fc4070 */
[----:B------:R-:W-:Y:S01]  /*2dd0*/  IMAD.HI.U32 R7, R2, R75, RZ ;  /* 0x0000004b02077227 */ /* 0x000fe200078e00ff */
[----:B------:R-:W-:Y:S03]  /*2de0*/  STL [R1+0xa90], R222 ;  /* 0x000a90de01007387 */ /* 0x000fe60000100800 */
[--C-:B------:R-:W-:Y:S01]  /*2df0*/  @!P1 IMAD.IADD R83, R83, 0x1, -R5.reuse ;  /* 0x0000000153539824 */ /* 0x100fe200078e0a05 */
[C---:B------:R-:W-:Y:S01]  /*2e00*/  ISETP.GT.U32.AND P1, PT, R5.reuse, R76, PT ;  /* 0x0000004c0500720c */ /* 0x040fe20003f24070 */
[----:B------:R-:W-:Y:S01]  /*2e10*/  @!P5 IMAD.IADD R80, R80, 0x1, -R5 ;  /* 0x000000015050d824 */ /* 0x000fe200078e0a05 */
[C---:B------:R-:W-:Y:S01]  /*2e20*/  ISETP.GT.U32.AND P5, PT, R5.reuse, R73, PT ;  /* 0x000000490500720c */ /* 0x040fe20003fa4070 */
[----:B------:R-:W-:Y:S01]  /*2e30*/  VIADD R220, R0, 0x3f ;  /* 0x0000003f00dc7836 */ /* 0x000fe20000000000 */
[----:B------:R-:W-:Y:S01]  /*2e40*/  @!P0 IADD3 R74, R74, -R5, RZ ;  /* 0x800000054a4a8210 */ /* 0x000fe20007ffe0ff */
[----:B------:R-:W-:Y:S01]  /*2e50*/  IMAD.MOV R12, RZ, RZ, -R7 ;  /* 0x000000ffff0c7224 */ /* 0x000fe200078e0a07 */
[C---:B------:R-:W-:Y:S01]  /*2e60*/  ISETP.GT.U32.AND P0, PT, R5.reuse, R80, PT ;  /* 0x000000500500720c */ /* 0x040fe20003f04070 */
[--C-:B------:R-:W-:Y:S01]  /*2e70*/  @!P4 IMAD.IADD R78, R78, 0x1, -R5.reuse ;  /* 0x000000014e4ec824 */ /* 0x100fe200078e0a05 */
[----:B------:R-:W-:Y:S01]  /*2e80*/  ISETP.GT.U32.AND P4, PT, R5, R84, PT ;  /* 0x000000540500720c */ /* 0x000fe20003f84070 */
[----:B------:R-:W-:Y:S01]  /*2e90*/  @!P3 IMAD.IADD R77, R77, 0x1, -R5 ;  /* 0x000000014d4db824 */ /* 0x000fe200078e0a05 */
[C---:B------:R-:W-:Y:S01]  /*2ea0*/  ISETP.GT.U32.AND P3, PT, R5.reuse, R83, PT ;  /* 0x000000530500720c */ /* 0x040fe20003f64070 */
[----:B------:R-:W-:Y:S01]  /*2eb0*/  IMAD R75, R5, R12, R75 ;  /* 0x0000000c054b7224 */ /* 0x000fe200078e024b */
[----:B------:R-:W-:Y:S01]  /*2ec0*/  IABS R72, R220 ;  /* 0x000000dc00487213 */ /* 0x000fe20000000000 */
[C---:B------:R-:W-:Y:S01]  /*2ed0*/  VIADD R219, R0.reuse, 0x40 ;  /* 0x0000004000db7836 */ /* 0x040fe20000000000 */
[----:B------:R-:W-:Y:S01]  /*2ee0*/  @!P6 IADD3 R79, R79, -R5, RZ ;  /* 0x800000054f4fe210 */ /* 0x000fe20007ffe0ff */
[C---:B------:R-:W-:Y:S01]  /*2ef0*/  VIADD R218, R0.reuse, 0x41 ;  /* 0x0000004100da7836 */ /* 0x040fe20000000000 */
[C---:B------:R-:W-:Y:S01]  /*2f00*/  ISETP.GT.U32.AND P6, PT, R5.reuse, R85, PT ;  /* 0x000000550500720c */ /* 0x040fe20003fc4070 */
[----:B------:R-:W-:Y:S01]  /*2f10*/  VIADD R215, R0, 0x44 ;  /* 0x0000004400d77836 */ /* 0x000fe20000000000 */
[----:B------:R-:W-:Y:S01]  /*2f20*/  IABS R71, R219 ;  /* 0x000000db00477213 */ /* 0x000fe20000000000 */
[--C-:B------:R-:W-:Y:S01]  /*2f30*/  @!P2 IMAD.IADD R82, R82, 0x1, -R5.reuse ;  /* 0x000000015252a824 */ /* 0x100fe200078e0a05 */
[C---:B------:R-:W-:Y:S01]  /*2f40*/  ISETP.GT.U32.AND P2, PT, R5.reuse, R75, PT ;  /* 0x0000004b0500720c */ /* 0x040fe20003f44070 */
[----:B------:R-:W-:Y:S01]  /*2f50*/  IMAD.HI.U32 R10, R2, R72, RZ ;  /* 0x00000048020a7227 */ /* 0x000fe200078e00ff */
[----:B------:R-:W-:Y:S01]  /*2f60*/  IABS R70, R218 ;  /* 0x000000da00467213 */ /* 0x000fe20000000000 */
[----:B------:R-:W-:Y:S01]  /*2f70*/  STL [R1+0xa74], R221 ;  /* 0x000a74dd01007387 */ /* 0x000fe20000100800 */
[----:B------:R-:W-:Y:S01]  /*2f80*/  IABS R67, R215 ;  /* 0x000000d700437213 */ /* 0x000fe20000000000 */
[--C-:B------:R-:W-:Y:S01]  /*2f90*/  @!P1 IMAD.IADD R76, R76, 0x1, -R5.reuse ;  /* 0x000000014c4c9824 */ /* 0x100fe200078e0a05 */
[----:B------:R-:W-:Y:S01]  /*2fa0*/  ISETP.GT.U32.AND P1, PT, R5, R82, PT ;  /* 0x000000520500720c */ /* 0x000fe20003f24070 */
[--C-:B------:R-:W-:Y:S01]  /*2fb0*/  @!P5 IMAD.IADD R73, R73, 0x1, -R5.reuse ;  /* 0x000000014949d824 */ /* 0x100fe200078e0a05 */
[----:B------:R-:W-:Y:S01]  /*2fc0*/  ISETP.GT.U32.AND P5, PT, R5, R79, PT ;  /* 0x0000004f0500720c */ /* 0x000fe20003fa4070 */
[----:B------:R-:W-:Y:S01]  /*2fd0*/  IMAD.MOV R10, RZ, RZ, -R10 ;  /* 0x000000ffff0a7224 */ /* 0x000fe200078e0a0a */
[----:B------:R-:W-:Y:S01]  /*2fe0*/  @!P3 IADD3 R83, R83, -R5, RZ ;  /* 0x800000055353b210 */ /* 0x000fe20007ffe0ff */
[----:B------:R-:W-:Y:S01]  /*2ff0*/  VIADD R217, R0, 0x42 ;  /* 0x0000004200d97836 */ /* 0x000fe20000000000 */
[C---:B------:R-:W-:Y:S01]  /*3000*/  ISETP.GT.U32.AND P3, PT, R5.reuse, R77, PT ;  /* 0x0000004d0500720c */ /* 0x040fe20003f64070 */
[--C-:B------:R-:W-:Y:S01]  /*3010*/  @!P4 IMAD.IADD R84, R84, 0x1, -R5.reuse ;  /* 0x000000015454c824 */ /* 0x100fe200078e0a05 */
[C---:B------:R-:W-:Y:S01]  /*3020*/  ISETP.GT.U32.AND P4, PT, R5.reuse, R78, PT ;  /* 0x0000004e0500720c */ /* 0x040fe20003f84070 */
[----:B------:R-:W-:Y:S01]  /*3030*/  @!P0 IMAD.IADD R80, R80, 0x1, -R5 ;  /* 0x0000000150508824 */ /* 0x000fe200078e0a05 */
[C---:B------:R-:W-:Y:S01]  /*3040*/  ISETP.GT.U32.AND P0, PT, R5.reuse, R74, PT ;  /* 0x0000004a0500720c */ /* 0x040fe20003f04070 */
[----:B------:R-:W-:Y:S01]  /*3050*/  IMAD R72, R5, R10, R72 ;  /* 0x0000000a05487224 */ /* 0x000fe200078e0248 */
[----:B------:R-:W-:Y:S01]  /*3060*/  IABS R69, R217 ;  /* 0x000000d900457213 */ /* 0x000fe20000000000 */
[----:B------:R-:W-:Y:S01]  /*3070*/  VIADD R213, R0, 0x46 ;  /* 0x0000004600d57836 */ /* 0x000fe20000000000 */
[----:B------:R-:W-:Y:S01]  /*3080*/  STL [R1+0xa68], R220 ;  /* 0x000a68dc01007387 */ /* 0x000fe20000100800 */
[----:B------:R-:W-:-:S03]  /*3090*/  IMAD.HI.U32 R11, R2, R71, RZ ;  /* 0x00000047020b7227 */ /* 0x000fc600078e00ff */
[----:B------:R-:W-:Y:S01]  /*30a0*/  IABS R65, R213 ;  /* 0x000000d500417213 */ /* 0x000fe20000000000 */
[----:B------:R-:W-:Y:S01]  /*30b0*/  VIADD R214, R0, 0x45 ;  /* 0x0000004500d67836 */ /* 0x000fe20000000000 */
[----:B------:R-:W-:Y:S01]  /*30c0*/  STL [R1+0xa60], R219 ;  /* 0x000a60db01007387 */ /* 0x000fe20000100800 */
[----:B------:R-:W-:Y:S01]  /*30d0*/  IMAD.HI.U32 R7, R2, R70, RZ ;  /* 0x0000004602077227 */ /* 0x000fe200078e00ff */
[----:B------:R-:W-:Y:S02]  /*30e0*/  @!P4 IADD3 R78, R78, -R5, RZ ;  /* 0x800000054e4ec210 */ /* 0x000fe40007ffe0ff */
[----:B------:R-:W-:Y:S01]  /*30f0*/  IABS R66, R214 ;  /* 0x000000d600427213 */ /* 0x000fe20000000000 */
[C---:B------:R-:W-:Y:S01]  /*3100*/  IMAD.HI.U32 R10, R2.reuse, R67, RZ ;  /* 0x00000043020a7227 */ /* 0x040fe200078e00ff */
[----:B------:R-:W-:Y:S03]  /*3110*/  STL [R1+0xa50], R218 ;  /* 0x000a50da01007387 */ /* 0x000fe60000100800 */
[----:B------:R-:W-:Y:S01]  /*3120*/  IMAD.HI.U32 R9, R2, R68, RZ ;  /* 0x0000004402097227 */ /* 0x000fe200078e00ff */
[----:B------:R-:W-:Y:S03]  /*3130*/  STL [R1+0xa48], R217 ;  /* 0x000a48d901007387 */ /* 0x000fe60000100800 */
[----:B------:R-:W-:Y:S01]  /*3140*/  IMAD.MOV R16, RZ, RZ, -R11 ;  /* 0x000000ffff107224 */ /* 0x000fe200078e0a0b */
[----:B------:R-:W-:Y:S01]  /*3150*/  IADD3 R9, -R9, RZ, RZ ;  /* 0x000000ff09097210 */ /* 0x000fe20007ffe1ff */
[----:B------:R-:W-:Y:S01]  /*3160*/  IMAD.MOV R7, RZ, RZ, -R7 ;  /* 0x000000ffff077224 */ /* 0x000fe200078e0a07 */
[----:B------:R-:W-:Y:S01]  /*3170*/  STL [R1+0xa38], R216 ;  /* 0x000a38d801007387 */ /* 0x000fe20000100800 */
[----:B------:R-:W-:-:S02]  /*3180*/  IMAD.MOV R10, RZ, RZ, -R10 ;  /* 0x000000ffff0a7224 */ /* 0x000fc400078e0a0a */
[C---:B------:R-:W-:Y:S01]  /*3190*/  VIADD R212, R0.reuse, 0x47 ;  /* 0x0000004700d47836 */ /* 0x040fe20000000000 */
[----:B------:R-:W-:Y:S01]  /*31a0*/  STL [R1+0xa30], R215 ;  /* 0x000a30d701007387 */ /* 0x000fe20000100800 */
[----:B------:R-:W-:Y:S02]  /*31b0*/  VIADD R208, R0, 0x4b ;  /* 0x0000004b00d07836 */ /* 0x000fe40000000000 */
[----:B------:R-:W-:Y:S01]  /*31c0*/  IMAD.HI.U32 R8, R2, R69, RZ ;  /* 0x0000004502087227 */ /* 0x000fe200078e00ff */
[----:B------:R-:W-:Y:S01]  /*31d0*/  IABS R64, R212 ;  /* 0x000000d400407213 */ /* 0x000fe20000000000 */
[----:B------:R-:W-:Y:S01]  /*31e0*/  STL [R1+0xa28], R214 ;  /* 0x000a28d601007387 */ /* 0x000fe20000100800 */
[----:B------:R-:W-:Y:S01]  /*31f0*/  IABS R60, R208 ;  /* 0x000000d0003c7213 */ /* 0x000fe20000000000 */
[----:B------:R-:W-:Y:S01]  /*3200*/  @!P2 IMAD.IADD R75, R75, 0x1, -R5 ;  /* 0x000000014b4ba824 */ /* 0x000fe200078e0a05 */
[C---:B------:R-:W-:Y:S01]  /*3210*/  ISETP.GT.U32.AND P2, PT, R5.reuse, R81, PT ;  /* 0x000000510500720c */ /* 0x040fe20003f44070 */
[C---:B------:R-:W-:Y:S01]  /*3220*/  IMAD R71, R5.reuse, R16, R71 ;  /* 0x0000001005477224 */ /* 0x040fe200078e0247 */
[----:B------:R-:W-:Y:S01]  /*3230*/  STL [R1+0xa24], R213 ;  /* 0x000a24d501007387 */ /* 0x000fe20000100800 */
[----:B------:R-:W-:-:S02]  /*3240*/  IMAD R70, R5, R7, R70 ;  /* 0x0000000705467224 */ /* 0x000fc400078e0246 */
[C---:B------:R-:W-:Y:S01]  /*3250*/  IMAD R67, R5.reuse, R10, R67 ;  /* 0x0000000a05437224 */ /* 0x040fe200078e0243 */
[----:B------:R-:W-:Y:S01]  /*3260*/  ISETP.GT.U32.AND P4, PT, R5, R71, PT ;  /* 0x000000470500720c */ /* 0x000fe20003f84070 */
[--C-:B------:R-:W-:Y:S01]  /*3270*/  @!P6 IMAD.IADD R85, R85, 0x1, -R5.reuse ;  /* 0x000000015555e824 */ /* 0x100fe200078e0a05 */
[C---:B------:R-:W-:Y:S01]  /*3280*/  ISETP.GT.U32.AND P6, PT, R5.reuse, R73, PT ;  /* 0x000000490500720c */ /* 0x040fe20003fc4070 */
[--C-:B------:R-:W-:Y:S01]  /*3290*/  @!P1 IMAD.IADD R82, R82, 0x1, -R5.reuse ;  /* 0x0000000152529824 */ /* 0x100fe200078e0a05 */
[----:B------:R-:W-:Y:S01]  /*32a0*/  ISETP.GT.U32.AND P1, PT, R5, R76, PT ;  /* 0x0000004c0500720c */ /* 0x000fe20003f24070 */
[----:B------:R-:W-:Y:S01]  /*32b0*/  @!P5 IMAD.IADD R79, R79, 0x1, -R5 ;  /* 0x000000014f4fd824 */ /* 0x000fe200078e0a05 */
[----:B------:R-:W-:Y:S01]  /*32c0*/  ISETP.GT.U32.AND P5, PT, R5, R72, PT ;  /* 0x000000480500720c */ /* 0x000fe20003fa4070 */
[----:B------:R-:W-:Y:S01]  /*32d0*/  IMAD.MOV R8, RZ, RZ, -R8 ;  /* 0x000000ffff087224 */ /* 0x000fe200078e0a08 */
[----:B------:R-:W-:Y:S01]  /*32e0*/  STL [R1+0xa20], R212 ;  /* 0x000a20d401007387 */ /* 0x000fe20000100800 */
[----:B------:R-:W-:-:S03]  /*32f0*/  IMAD.HI.U32 R7, R2, R65, RZ ;  /* 0x0000004102077227 */ /* 0x000fc600078e00ff */
[----:B------:R-:W-:Y:S01]  /*3300*/  STL [R1+0xa1c], R211 ;  /* 0x000a1cd301007387 */ /* 0x000fe20000100800 */
[C---:B------:R-:W-:Y:S02]  /*3310*/  IMAD.HI.U32 R11, R2.reuse, R66, RZ ;  /* 0x00000042020b7227 */ /* 0x040fe400078e00ff */
[----:B------:R-:W-:Y:S02]  /*3320*/  @!P6 IADD3 R73, R73, -R5, RZ ;  /* 0x800000054949e210 */ /* 0x000fe40007ffe0ff */
[----:B------:R-:W-:Y:S02]  /*3330*/  IMAD R68, R5, R9, R68 ;  /* 0x0000000905447224 */ /* 0x000fe400078e0244 */
[----:B------:R-:W-:-:S04]  /*3340*/  IMAD.HI.U32 R9, R2, R63, RZ ;  /* 0x0000003f02097227 */ /* 0x000fc800078e00ff */
[--C-:B------:R-:W-:Y:S01]  /*3350*/  @!P3 IMAD.IADD R77, R77, 0x1, -R5.reuse ;  /* 0x000000014d4db824 */ /* 0x100fe200078e0a05 */
[C---:B------:R-:W-:Y:S01]  /*3360*/  ISETP.GT.U32.AND P3, PT, R5.reuse, R70, PT ;  /* 0x000000460500720c */ /* 0x040fe20003f64070 */
[----:B------:R-:W-:Y:S01]  /*3370*/  @!P0 IMAD.IADD R74, R74, 0x1, -R5 ;  /* 0x000000014a4a8824 */ /* 0x000fe200078e0a05 */
[C---:B------:R-:W-:Y:S01]  /*3380*/  ISETP.GT.U32.AND P0, PT, R5.reuse, R67, PT ;  /* 0x000000430500720c */ /* 0x040fe20003f04070 */
[----:B------:R-:W-:Y:S01]  /*3390*/  IMAD R69, R5, R8, R69 ;  /* 0x0000000805457224 */ /* 0x000fe200078e0245 */
[----:B------:R-:W-:Y:S01]  /*33a0*/  IADD3 R14, -R9, RZ, RZ ;  /* 0x000000ff090e7210 */ /* 0x000fe20007ffe1ff */
[----:B------:R-:W-:Y:S02]  /*33b0*/  IMAD.MOV R12, RZ, RZ, -R7 ;  /* 0x000000ffff0c7224 */ /* 0x000fe400078e0a07 */
[----:B------:R-:W-:Y:S02]  /*33c0*/  IMAD.MOV R11, RZ, RZ, -R11 ;  /* 0x000000ffff0b7224 */ /* 0x000fe400078e0a0b */
[----:B------:R-:W-:-:S02]  /*33d0*/  VIADD R210, R0, 0x49 ;  /* 0x0000004900d27836 */ /* 0x000fc40000000000 */
[----:B------:R-:W-:-:S03]  /*33e0*/  IMAD.HI.U32 R8, R2, R64, RZ ;  /* 0x0000004002087227 */ /* 0x000fc600078e00ff */
[----:B------:R-:W-:Y:S01]  /*33f0*/  IABS R62, R210 ;  /* 0x000000d2003e7213 */ /* 0x000fe20000000000 */
[----:B------:R-:W-:Y:S01]  /*3400*/  IMAD.HI.U32 R7, R2, R60, RZ ;  /* 0x0000003c02077227 */ /* 0x000fe200078e00ff */
[----:B------:R-:W-:Y:S03]  /*3410*/  STL [R1+0xa18], R210 ;  /* 0x000a18d201007387 */ /* 0x000fe60000100800 */
[C---:B------:R-:W-:Y:S02]  /*3420*/  IMAD R66, R5.reuse, R11, R66 ;  /* 0x0000000b05427224 */ /* 0x040fe400078e0242 */
[----:B------:R-:W-:Y:S02]  /*3430*/  IMAD.MOV R8, RZ, RZ, -R8 ;  /* 0x000000ffff087224 */ /* 0x000fe400078e0a08 */
[C---:B------:R-:W-:Y:S01]  /*3440*/  IMAD R65, R5.reuse, R12, R65 ;  /* 0x0000000c05417224 */ /* 0x040fe200078e0241 */
[----:B------:R-:W-:Y:S01]  /*3450*/  ISETP.GT.U32.AND P6, PT, R5, R66, PT ;  /* 0x000000420500720c */ /* 0x000fe20003fc4070 */
[----:B------:R-:W-:-:S02]  /*3460*/  IMAD.MOV R7, RZ, RZ, -R7 ;  /* 0x000000ffff077224 */ /* 0x000fc400078e0a07 */
[----:B------:R-:W-:Y:S01]  /*3470*/  @!P2 IMAD.IADD R81, R81, 0x1, -R5 ;  /* 0x000000015151a824 */ /* 0x000fe200078e0a05 */
[C---:B------:R-:W-:Y:S01]  /*3480*/  ISETP.GT.U32.AND P2, PT, R5.reuse, R75, PT ;  /* 0x0000004b0500720c */ /* 0x040fe20003f44070 */
[C---:B------:R-:W-:Y:S02]  /*3490*/  IMAD R64, R5.reuse, R8, R64 ;  /* 0x0000000805407224 */ /* 0x040fe400078e0240 */
[C---:B------:R-:W-:Y:S02]  /*34a0*/  IMAD R63, R5.reuse, R14, R63 ;  /* 0x0000000e053f7224 */ /* 0x040fe400078e023f */
[C---:B------:R-:W-:Y:S02]  /*34b0*/  IMAD R60, R5.reuse, R7, R60 ;  /* 0x00000007053c7224 */ /* 0x040fe400078e023c */
[--C-:B------:R-:W-:Y:S01]  /*34c0*/  @!P1 IMAD.IADD R76, R76, 0x1, -R5.reuse ;  /* 0x000000014c4c9824 */ /* 0x100fe200078e0a05 */
[C---:B------:R-:W-:Y:S01]  /*34d0*/  ISETP.GT.U32.AND P1, PT, R5.reuse, R69, PT ;  /* 0x000000450500720c */ /* 0x040fe20003f24070 */
[----:B------:R-:W-:Y:S01]  /*34e0*/  @!P5 IMAD.IADD R72, R72, 0x1, -R5 ;  /* 0x000000014848d824 */ /* 0x000fe200078e0a05 */
[----:B------:R-:W-:Y:S01]  /*34f0*/  ISETP.GT.U32.AND P5, PT, R5, R65, PT ;  /* 0x000000410500720c */ /* 0x000fe20003fa4070 */
[----:B------:R-:W-:-:S04]  /*3500*/  IMAD.HI.U32 R10, R2, R62, RZ ;  /* 0x0000003e020a7227 */ /* 0x000fc800078e00ff */
[--C-:B------:R-:W-:Y:S01]  /*3510*/  @!P4 IMAD.IADD R71, R71, 0x1, -R5.reuse ;  /* 0x000000014747c824 */ /* 0x100fe200078e0a05 */
[C---:B------:R-:W-:Y:S01]  /*3520*/  ISETP.GT.U32.AND P4, PT, R5.reuse, R64, PT ;  /* 0x000000400500720c */ /* 0x040fe20003f84070 */
[--C-:B------:R-:W-:Y:S01]  /*3530*/  @!P3 IMAD.IADD R70, R70, 0x1, -R5.reuse ;  /* 0x000000014646b824 */ /* 0x100fe200078e0a05 */
[----:B------:R-:W-:Y:S01]  /*3540*/  ISETP.GT.U32.AND P3, PT, R5, R63, PT ;  /* 0x0000003f0500720c */ /* 0x000fe20003f64070 */
[----:B------:R-:W-:Y:S01]  /*3550*/  @!P0 IMAD.IADD R67, R67, 0x1, -R5 ;  /* 0x0000000143438824 */ /* 0x000fe200078e0a05 */
[C---:B------:R-:W-:Y:S01]  /*3560*/  ISETP.GT.U32.AND P0, PT, R5.reuse, R60, PT ;  /* 0x0000003c0500720c */ /* 0x040fe20003f04070 */
[----:B------:R-:W-:Y:S02]  /*3570*/  IMAD.MOV R10, RZ, RZ, -R10 ;  /* 0x000000ffff0a7224 */ /* 0x000fe400078e0a0a */
[----:B------:R-:W-:Y:S02]  /*3580*/  VIADD R209, R0, 0x4a ;  /* 0x0000004a00d17836 */ /* 0x000fe40000000000 */
[----:B------:R-:W-:-:S02]  /*3590*/  IMAD R62, R5, R10, R62 ;  /* 0x0000000a053e7224 */ /* 0x000fc400078e023e */
[----:B------:R-:W-:Y:S01]  /*35a0*/  VIADD R207, R0, 0x4c ;  /* 0x0000004c00cf7836 */ /* 0x000fe20000000000 */
[----:B------:R-:W-:Y:S01]  /*35b0*/  IABS R61, R209 ;  /* 0x000000d1003d7213 */ /* 0x000fe20000000000 */
[--C-:B------:R-:W-:Y:S01]  /*35c0*/  @!P2 IMAD.IADD R75, R75, 0x1, -R5.reuse ;  /* 0x000000014b4ba824 */ /* 0x100fe200078e0a05 */
[----:B------:R-:W-:Y:S01]  /*35d0*/  ISETP.GT.U32.AND P2, PT, R5, R68, PT ;  /* 0x000000440500720c */ /* 0x000fe20003f44070 */
[--C-:B------:R-:W-:Y:S01]  /*35e0*/  @!P1 IMAD.IADD R69, R69, 0x1, -R5.reuse ;  /* 0x0000000145459824 */ /* 0x100fe200078e0a05 */
[----:B------:R-:W-:Y:S01]  /*35f0*/  IABS R59, R207 ;  /* 0x000000cf003b7213 */ /* 0x000fe20000000000 */
[--C-:B------:R-:W-:Y:S01]  /*3600*/  @!P6 IMAD.IADD R66, R66, 0x1, -R5.reuse ;  /* 0x000000014242e824 */ /* 0x100fe200078e0a05 */
[----:B------:R-:W-:Y:S01]  /*3610*/  ISETP.GT.U32.AND P1, PT, R5, R62, PT ;  /* 0x0000003e0500720c */ /* 0x000fe20003f24070 */
[--C-:B------:R-:W-:Y:S01]  /*3620*/  @!P5 IMAD.IADD R65, R65, 0x1, -R5.reuse ;  /* 0x000000014141d824 */ /* 0x100fe200078e0a05 */
[----:B------:R-:W-:Y:S01]  /*3630*/  ISETP.GT.U32.AND P5, PT, R5, R71, PT ;  /* 0x000000470500720c */ /* 0x000fe20003fa4070 */
[----:B------:R-:W-:Y:S01]  /*3640*/  VIADD R205, R0, 0x4e ;  /* 0x0000004e00cd7836 */ /* 0x000fe20000000000 */
[----:B------:R-:W-:Y:S01]  /*3650*/  @!P3 IADD3 R63, R63, -R5, RZ ;  /* 0x800000053f3fb210 */ /* 0x000fe20007ffe0ff */
[--C-:B------:R-:W-:Y:S01]  /*3660*/  @!P4 IMAD.IADD R64, R64, 0x1, -R5.reuse ;  /* 0x000000014040c824 */ /* 0x100fe200078e0a05 */
[C---:B------:R-:W-:Y:S01]  /*3670*/  ISETP.GT.U32.AND P4, PT, R5.reuse, R70, PT ;  /* 0x000000460500720c */ /* 0x040fe20003f84070 */
[----:B------:R-:W-:Y:S01]  /*3680*/  @!P0 IMAD.IADD R60, R60, 0x1, -R5 ;  /* 0x000000013c3c8824 */ /* 0x000fe200078e0a05 */
[C---:B------:R-:W-:Y:S01]  /*3690*/  ISETP.GT.U32.AND P3, PT, R5.reuse, R69, PT ;  /* 0x000000450500720c */ /* 0x040fe20003f64070 */
[C---:B------:R-:W-:Y:S01]  /*36a0*/  IMAD.HI.U32 R11, R2.reuse, R61, RZ ;  /* 0x0000003d020b7227 */ /* 0x040fe200078e00ff */
[C---:B------:R-:W-:Y:S01]  /*36b0*/  ISETP.GT.U32.AND P0, PT, R5.reuse, R66, PT ;  /* 0x000000420500720c */ /* 0x040fe20003f04070 */
[----:B------:R-:W-:Y:S01]  /*36c0*/  STL [R1+0xa14], R209 ;  /* 0x000a14d101007387 */ /* 0x000fe20000100800 */
[----:B------:R-:W-:Y:S01]  /*36d0*/  IABS R57, R205 ;  /* 0x000000cd00397213 */ /* 0x000fe20000000000 */
[----:B------:R-:W-:Y:S01]  /*36e0*/  IMAD.HI.U32 R8, R2, R59, RZ ;  /* 0x0000003b02087227 */ /* 0x000fe200078e00ff */
[----:B------:R-:W-:Y:S01]  /*36f0*/  @!P2 IADD3 R68, R68, -R5, RZ ;  /* 0x800000054444a210 */ /* 0x000fe20007ffe0ff */
[----:B------:R-:W-:Y:S01]  /*3700*/  STL [R1+0xa10], R208 ;  /* 0x000a10d001007387 */ /* 0x000fe20000100800 */
[----:B------:R-:W-:Y:S01]  /*3710*/  ISETP.GT.U32.AND P6, PT, R5, R72, PT ;  /* 0x000000480500720c */ /* 0x000fe20003fc4070 */
[----:B------:R-:W-:-:S02]  /*3720*/  IMAD.MOV R16, RZ, RZ, -R11 ;  /* 0x000000ffff107224 */ /* 0x000fc400078e0a0b */
[C---:B------:R-:W-:Y:S01]  /*3730*/  VIADD R204, R0.reuse, 0x4f ;  /* 0x0000004f00cc7836 */ /* 0x040fe20000000000 */
[----:B------:R-:W-:Y:S01]  /*3740*/  STL [R1+0xa0c], R207 ;  /* 0x000a0ccf01007387 */ /* 0x000fe20000100800 */
[----:B------:R-:W-:Y:S02]  /*3750*/  IMAD.MOV R8, RZ, RZ, -R8 ;  /* 0x000000ffff087224 */ /* 0x000fe400078e0a08 */
[----:B------:R-:W-:Y:S01]  /*3760*/  VIADD R200, R0, 0x53 ;  /* 0x0000005300c87836 */ /* 0x000fe20000000000 */
[----:B------:R-:W-:Y:S01]  /*3770*/  IABS R56, R204 ;  /* 0x000000cc00387213 */ /* 0x000fe20000000000 */
[----:B------:R-:W-:Y:S01]  /*3780*/  IMAD.HI.U32 R10, R2, R57, RZ ;  /* 0x00000039020a7227 */ /* 0x000fe200078e00ff */
[----:B------:R-:W-:Y:S02]  /*3790*/  STL [R1+0xa08], R206 ;  /* 0x000a08ce01007387 */ /* 0x000fe40000100800 */
[----:B------:R-:W-:Y:S01]  /*37a0*/  IABS R52, R200 ;  /* 0x000000c800347213 */ /* 0x000fe20000000000 */
[C---:B------:R-:W-:Y:S01]  /*37b0*/  IMAD R61, R5.reuse, R16, R61 ;  /* 0x00000010053d7224 */ /* 0x040fe200078e023d */
[----:B------:R-:W-:Y:S01]  /*37c0*/  @!P6 IADD3 R72, R72, -R5, RZ ;  /* 0x800000054848e210 */ /* 0x000fe20007ffe0ff */
[----:B------:R-:W-:Y:S01]  /*37d0*/  IMAD.HI.U32 R9, R2, R58, RZ ;  /* 0x0000003a02097227 */ /* 0x000fe200078e00ff */
[----:B------:R-:W-:Y:S02]  /*37e0*/  STL [R1+0xa04], R205 ;  /* 0x000a04cd01007387 */ /* 0x000fe40000100800 */
[C---:B------:R-:W-:Y:S01]  /*37f0*/  ISETP.GT.U32.AND P2, PT, R5.reuse, R61, PT ;  /* 0x0000003d0500720c */ /* 0x040fe20003f44070 */
        /* <DEDUP_REMOVED lines=8> */
[----:B------:R-:W-:-:S02]  /*3880*/  VIADD R202, R0, 0x51 ;  /* 0x0000005100ca7836 */ /* 0x000fc40000000000 */
[--C-:B------:R-:W-:Y:S01]  /*3890*/  @!P4 IMAD.IADD R70, R70, 0x1, -R5.reuse ;  /* 0x000000014646c824 */ /* 0x100fe200078e0a05 */
[----:B------:R-:W-:Y:S01]  /*38a0*/  ISETP.GT.U32.AND P4, PT, R5, R64, PT ;  /* 0x000000400500720c */ /* 0x000fe20003f84070 */
[--C-:B------:R-:W-:Y:S01]  /*38b0*/  @!P3 IMAD.IADD R69, R69, 0x1, -R5.reuse ;  /* 0x000000014545b824 */ /* 0x100fe200078e0a05 */
[C---:B------:R-:W-:Y:S01]  /*38c0*/  ISETP.GT.U32.AND P3, PT, R5.reuse, R63, PT ;  /* 0x0000003f0500720c */ /* 0x040fe20003f64070 */
[----:B------:R-:W-:Y:S01]  /*38d0*/  @!P0 IMAD.IADD R66, R66, 0x1, -R5 ;  /* 0x0000000142428824 */ /* 0x000fe200078e0a05 */
[C---:B------:R-:W-:Y:S01]  /*38e0*/  ISETP.GT.U32.AND P0, PT, R5.reuse, R59, PT ;  /* 0x0000003b0500720c */ /* 0x040fe20003f04070 */
[----:B------:R-:W-:Y:S01]  /*38f0*/  IMAD R57, R5, R10, R57 ;  /* 0x0000000a05397224 */ /* 0x000fe200078e0239 */
[----:B------:R-:W-:Y:S01]  /*3900*/  IABS R54, R202 ;  /* 0x000000ca00367213 */ /* 0x000fe20000000000 */
[----:B------:R-:W-:Y:S02]  /*3910*/  VIADD R203, R0, 0x50 ;  /* 0x0000005000cb7836 */ /* 0x000fe40000000000 */
[----:B------:R-:W-:-:S03]  /*3920*/  IMAD.HI.U32 R11, R2, R56, RZ ;  /* 0x00000038020b7227 */ /* 0x000fc600078e00ff */
[----:B------:R-:W-:Y:S01]  /*3930*/  IABS R55, R203 ;  /* 0x000000cb00377213 */ /* 0x000fe20000000000 */
[----:B------:R-:W-:Y:S01]  /*3940*/  VIADD R199, R0, 0x54 ;  /* 0x0000005400c77836 */ /* 0x000fe20000000000 */
[----:B------:R-:W-:Y:S01]  /*3950*/  STL [R1+0x9fc], R203 ;  /* 0x0009fccb01007387 */ /* 0x000fe20000100800 */
[----:B------:R-:W-:-:S03]  /*3960*/  IMAD.HI.U32 R10, R2, R52, RZ ;  /* 0x00000034020a7227 */ /* 0x000fc600078e00ff */
[----:B------:R-:W-:Y:S01]  /*3970*/  IABS R51, R199 ;  /* 0x000000c700337213 */ /* 0x000fe20000000000 */
[----:B------:R-:W-:Y:S01]  /*3980*/  IMAD.MOV R11, RZ, RZ, -R11 ;  /* 0x000000ffff0b7224 */ /* 0x000fe200078e0a0b */
[----:B------:R-:W-:Y:S01]  /*3990*/  STL [R1+0x9f8], R202 ;  /* 0x0009f8ca01007387 */ /* 0x000fe20000100800 */
[----:B------:R-:W-:Y:S02]  /*39a0*/  IMAD R58, R5, R9, R58 ;  /* 0x00000009053a7224 */ /* 0x000fe400078e023a */
[----:B------:R-:W-:Y:S01]  /*39b0*/  IMAD.MOV R10, RZ, RZ, -R10 ;  /* 0x000000ffff0a7224 */ /* 0x000fe200078e0a0a */
[----:B------:R-:W-:Y:S01]  /*39c0*/  STL [R1+0x9f4], R201 ;  /* 0x0009f4c901007387 */ /* 0x000fe20000100800 */
[C---:B------:R-:W-:Y:S02]  /*39d0*/  VIADD R198, R0.reuse, 0x55 ;  /* 0x0000005500c67836 */ /* 0x040fe40000000000 */
[----:B------:R-:W-:Y:S01]  /*39e0*/  VIADD R197, R0, 0x56 ;  /* 0x0000005600c57836 */ /* 0x000fe20000000000 */
[----:B------:R-:W-:Y:S01]  /*39f0*/  STL [R1+0x9f0], R200 ;  /* 0x0009f0c801007387 */ /* 0x000fe20000100800 */
[----:B------:R-:W-:Y:S01]  /*3a00*/  IMAD.HI.U32 R8, R2, R54, RZ ;  /* 0x0000003602087227 */ /* 0x000fe200078e00ff */
[----:B------:R-:W-:-:S02]  /*3a10*/  IABS R50, R198 ;  /* 0x000000c600327213 */ /* 0x000fc40000000000 */
[----:B------:R-:W-:Y:S01]  /*3a20*/  IABS R49, R197 ;  /* 0x000000c500317213 */ /* 0x000fe20000000000 */
[C---:B------:R-:W-:Y:S01]  /*3a30*/  IMAD R56, R5.reuse, R11, R56 ;  /* 0x0000000b05387224 */ /* 0x040fe200078e0238 */
[----:B------:R-:W-:Y:S01]  /*3a40*/  STL [R1+0x9ec], R199 ;  /* 0x0009ecc701007387 */ /* 0x000fe20000100800 */
[C---:B------:R-:W-:Y:S02]  /*3a50*/  IMAD R52, R5.reuse, R10, R52 ;  /* 0x0000000a05347224 */ /* 0x040fe400078e0234 */
[--C-:B------:R-:W-:Y:S01]  /*3a60*/  @!P1 IMAD.IADD R68, R68, 0x1, -R5.reuse ;  /* 0x0000000144449824 */ /* 0x100fe200078e0a05 */
[----:B------:R-:W-:Y:S01]  /*3a70*/  ISETP.GT.U32.AND P1, PT, R5, R62, PT ;  /* 0x0000003e0500720c */ /* 0x000fe20003f24070 */
[----:B------:R-:W-:Y:S01]  /*3a80*/  @!P5 IMAD.IADD R65, R65, 0x1, -R5 ;  /* 0x000000014141d824 */ /* 0x000fe200078e0a05 */
[----:B------:R-:W-:Y:S01]  /*3a90*/  ISETP.GT.U32.AND P5, PT, R5, R58, PT ;  /* 0x0000003a0500720c */ /* 0x000fe20003fa4070 */
[C---:B------:R-:W-:Y:S01]  /*3aa0*/  IMAD.HI.U32 R7, R2.reuse, R55, RZ ;  /* 0x0000003702077227 */ /* 0x040fe200078e00ff */
[----:B------:R-:W-:Y:S03]  /*3ab0*/  STL [R1+0x9e8], R198 ;  /* 0x0009e8c601007387 */ /* 0x000fe60000100800 */
[----:B------:R-:W-:Y:S01]  /*3ac0*/  IMAD.MOV R8, RZ, RZ, -R8 ;  /* 0x000000ffff087224 */ /* 0x000fe200078e0a08 */
[----:B------:R-:W-:Y:S01]  /*3ad0*/  STL [R1+0x9e4], R197 ;  /* 0x0009e4c501007387 */ /* 0x000fe20000100800 */
[----:B------:R-:W-:-:S03]  /*3ae0*/  IMAD.HI.U32 R11, R2, R51, RZ ;  /* 0x00000033020b7227 */ /* 0x000fc600078e00ff */
[----:B------:R-:W-:Y:S01]  /*3af0*/  STL [R1+0x9e0], R196 ;  /* 0x0009e0c401007387 */ /* 0x000fe20000100800 */
[--C-:B------:R-:W-:Y:S01]  /*3b00*/  @!P2 IMAD.IADD R61, R61, 0x1, -R5.reuse ;  /* 0x000000013d3da824 */ /* 0x100fe200078e0a05 */
[C---:B------:R-:W-:Y:S01]  /*3b10*/  ISETP.GT.U32.AND P2, PT, R5.reuse, R67, PT ;  /* 0x000000430500720c */ /* 0x040fe20003f44070 */
[--C-:B------:R-:W-:Y:S01]  /*3b20*/  @!P4 IMAD.IADD R64, R64, 0x1, -R5.reuse ;  /* 0x000000014040c824 */ /* 0x100fe200078e0a05 */
[----:B------:R-:W-:Y:S01]  /*3b30*/  ISETP.GT.U32.AND P4, PT, R5, R57, PT ;  /* 0x000000390500720c */ /* 0x000fe20003f84070 */
[--C-:B------:R-:W-:Y:S01]  /*3b40*/  @!P3 IMAD.IADD R63, R63, 0x1, -R5.reuse ;  /* 0x000000013f3fb824 */ /* 0x100fe200078e0a05 */
[----:B------:R-:W-:Y:S01]  /*3b50*/  ISETP.GT.U32.AND P3, PT, R5, R56, PT ;  /* 0x000000380500720c */ /* 0x000fe20003f64070 */
[----:B------:R-:W-:Y:S01]  /*3b60*/  @!P0 IMAD.IADD R59, R59, 0x1, -R5 ;  /* 0x000000013b3b8824 */ /* 0x000fe200078e0a05 */
[C---:B------:R-:W-:Y:S01]  /*3b70*/  ISETP.GT.U32.AND P0, PT, R5.reuse, R52, PT ;  /* 0x000000340500720c */ /* 0x040fe20003f04070 */
[----:B------:R-:W-:Y:S01]  /*3b80*/  IMAD.MOV R12, RZ, RZ, -R7 ;  /* 0x000000ffff0c7224 */ /* 0x000fe200078e0a07 */
[C---:B------:R-:W-:Y:S01]  /*3b90*/  ISETP.GT.U32.AND P6, PT, R5.reuse, R61, PT ;  /* 0x0000003d0500720c */ /* 0x040fe20003fc4070 */
[----:B------:R-:W-:Y:S01]  /*3ba0*/  IMAD R54, R5, R8, R54 ;  /* 0x0000000805367224 */ /* 0x000fe200078e0236 */
[----:B------:R-:W-:Y:S01]  /*3bb0*/  @!P1 IADD3 R62, R62, -R5, RZ ;  /* 0x800000053e3e9210 */ /* 0x000fe20007ffe0ff */
[----:B------:R-:W-:-:S02]  /*3bc0*/  IMAD.MOV R16, RZ, RZ, -R11 ;  /* 0x000000ffff107224 */ /* 0x000fc400078e0a0b */
[C---:B------:R-:W-:Y:S01]  /*3bd0*/  IMAD.HI.U32 R7, R2.reuse, R50, RZ ;  /* 0x0000003202077227 */ /* 0x040fe200078e00ff */
[-C--:B------:R-:W-:Y:S02]  /*3be0*/  @!P2 IADD3 R67, R67, -R5.reuse, RZ ;  /* 0x800000054343a210 */ /* 0x080fe40007ffe0ff */
[----:B------:R-:W-:Y:S01]  /*3bf0*/  @!P4 IADD3 R57, R57, -R5, RZ ;  /* 0x800000053939c210 */ /* 0x000fe20007ffe0ff */
[----:B------:R-:W-:Y:S01]  /*3c00*/  IMAD.HI.U32 R8, R2, R49, RZ ;  /* 0x0000003102087227 */ /* 0x000fe200078e00ff */
[----:B------:R-:W-:Y:S02]  /*3c10*/  ISETP.GT.U32.AND P2, PT, R5, R60, PT ;  /* 0x0000003c0500720c */ /* 0x000fe40003f44070 */
[----:B------:R-:W-:Y:S01]  /*3c20*/  @!P0 IADD3 R52, R52, -R5, RZ ;  /* 0x8000000534348210 */ /* 0x000fe20007ffe0ff */
[----:B------:R-:W-:-:S04]  /*3c30*/  IMAD.HI.U32 R9, R2, R53, RZ ;  /* 0x0000003502097227 */ /* 0x000fc800078e00ff */
[----:B------:R-:W-:Y:S01]  /*3c40*/  IMAD R55, R5, R12, R55 ;  /* 0x0000000c05377224 */ /* 0x000fe200078e0237 */
[----:B------:R-:W-:Y:S01]  /*3c50*/  IADD3 R14, -R9, RZ, RZ ;  /* 0x000000ff090e7210 */ /* 0x000fe20007ffe1ff */
[C---:B------:R-:W-:Y:S02]  /*3c60*/  IMAD R51, R5.reuse, R16, R51 ;  /* 0x0000001005337224 */ /* 0x040fe400078e0233 */
[----:B------:R-:W-:Y:S01]  /*3c70*/  IMAD.MOV R7, RZ, RZ, -R7 ;  /* 0x000000ffff077224 */ /* 0x000fe200078e0a07 */
[----:B------:R-:W-:Y:S01]  /*3c80*/  ISETP.GT.U32.AND P1, PT, R5, R55, PT ;  /* 0x000000370500720c */ /* 0x000fe20003f24070 */
[----:B------:R-:W-:Y:S02]  /*3c90*/  IMAD.MOV R8, RZ, RZ, -R8 ;  /* 0x000000ffff087224 */ /* 0x000fe400078e0a08 */
[----:B------:R-:W-:-:S04]  /*3ca0*/  IMAD.HI.U32 R9, R2, R48, RZ ;  /* 0x0000003002097227 */ /* 0x000fc800078e00ff */
[----:B------:R-:W-:Y:S01]  /*3cb0*/  IMAD R50, R5, R7, R50 ;  /* 0x0000000705327224 */ /* 0x000fe200078e0232 */
[----:B------:R-:W-:Y:S01]  /*3cc0*/  IADD3 R9, -R9, RZ, RZ ;  /* 0x000000ff09097210 */ /* 0x000fe20007ffe1ff */
[C---:B------:R-:W-:Y:S02]  /*3cd0*/  IMAD R49, R5.reuse, R8, R49 ;  /* 0x0000000805317224 */ /* 0x040fe400078e0231 */
[--C-:B------:R-:W-:Y:S01]  /*3ce0*/  @!P5 IMAD.IADD R58, R58, 0x1, -R5.reuse ;  /* 0x000000013a3ad824 */ /* 0x100fe200078e0a05 */
[C---:B------:R-:W-:Y:S01]  /*3cf0*/  ISETP.GT.U32.AND P5, PT, R5.reuse, R51, PT ;  /* 0x000000330500720c */ /* 0x040fe20003fa4070 */
[--C-:B------:R-:W-:Y:S01]  /*3d00*/  @!P3 IMAD.IADD R56, R56, 0x1, -R5.reuse ;  /* 0x000000013838b824 */ /* 0x100fe200078e0a05 */
[C---:B------:R-:W-:Y:S01]  /*3d10*/  ISETP.GT.U32.AND P4, PT, R5.reuse, R50, PT ;  /* 0x000000320500720c */ /* 0x040fe20003f84070 */
[C---:B------:R-:W-:Y:S01]  /*3d20*/  IMAD R48, R5.reuse, R9, R48 ;  /* 0x0000000905307224 */ /* 0x040fe200078e0230 */
[C---:B------:R-:W-:Y:S01]  /*3d30*/  ISETP.GT.U32.AND P3, PT, R5.reuse, R49, PT ;  /* 0x000000310500720c */ /* 0x040fe20003f64070 */
[C---:B------:R-:W-:Y:S01]  /*3d40*/  VIADD R193, R0.reuse, 0x5a ;  /* 0x0000005a00c17836 */ /* 0x040fe20000000000 */
[----:B------:R-:W-:Y:S01]  /*3d50*/  ISETP.GT.U32.AND P0, PT, R5, R58, PT ;  /* 0x0000003a0500720c */ /* 0x000fe20003f04070 */
[----:B------:R-:W-:Y:S01]  /*3d60*/  @!P6 IMAD.IADD R61, R61, 0x1, -R5 ;  /* 0x000000013d3de824 */ /* 0x000fe200078e0a05 */
[C---:B------:R-:W-:Y:S01]  /*3d70*/  ISETP.GT.U32.AND P6, PT, R5.reuse, R54, PT ;  /* 0x000000360500720c */ /* 0x040fe20003fc4070 */
[----:B------:R-:W-:Y:S01]  /*3d80*/  VIADD R195, R0, 0x58 ;  /* 0x0000005800c37836 */ /* 0x000fe20000000000 */
[----:B------:R-:W-:Y:S01]  /*3d90*/  IABS R45, R193 ;  /* 0x000000c1002d7213 */ /* 0x000fe20000000000 */
[----:B------:R-:W-:-:S02]  /*3da0*/  IMAD R53, R5, R14, R53 ;  /* 0x0000000e05357224 */ /* 0x000fc400078e0235 */
[--C-:B------:R-:W-:Y:S01]  /*3db0*/  @!P1 IMAD.IADD R55, R55, 0x1, -R5.reuse ;  /* 0x0000000137379824 */ /* 0x100fe200078e0a05 */
[----:B------:R-:W-:Y:S01]  /*3dc0*/  ISETP.GT.U32.AND P1, PT, R5, R48, PT ;  /* 0x000000300500720c */ /* 0x000fe20003f24070 */
[--C-:B------:R-:W-:Y:S01]  /*3dd0*/  @!P5 IMAD.IADD R51, R51, 0x1, -R5.reuse ;  /* 0x000000013333d824 */ /* 0x100fe200078e0a05 */
[C---:B------:R-:W-:Y:S01]  /*3de0*/  ISETP.GT.U32.AND P5, PT, R5.reuse, R57, PT ;  /* 0x000000390500720c */ /* 0x040fe20003fa4070 */
[--C-:B------:R-:W-:Y:S01]  /*3df0*/  @!P2 IMAD.IADD R60, R60, 0x1, -R5.reuse ;  /* 0x000000013c3ca824 */ /* 0x100fe200078e0a05 */
[----:B------:R-:W-:Y:S01]  /*3e00*/  IABS R47, R195 ;  /* 0x000000c3002f7213 */ /* 0x000fe20000000000 */
[--C-:B------:R-:W-:Y:S01]  /*3e10*/  @!P4 IMAD.IADD R50, R50, 0x1, -R5.reuse ;  /* 0x000000013232c824 */ /* 0x100fe200078e0a05 */
[----:B------:R-:W-:Y:S01]  /*3e20*/  ISETP.GT.U32.AND P2, PT, R5, R53, PT ;  /* 0x000000350500720c */ /* 0x000fe20003f44070 */
[--C-:B------:R-:W-:Y:S01]  /*3e30*/  @!P3 IMAD.IADD R49, R49, 0x1, -R5.reuse ;  /* 0x000000013131b824 */ /* 0x100fe200078e0a05 */
[C---:B------:R-:W-:Y:S01]  /*3e40*/  ISETP.GT.U32.AND P4, PT, R5.reuse, R56, PT ;  /* 0x000000380500720c */ /* 0x040fe20003f84070 */
[----:B------:R-:W-:Y:S01]  /*3e50*/  @!P0 IMAD.IADD R58, R58, 0x1, -R5 ;  /* 0x000000013a3a8824 */ /* 0x000fe200078e0a05 */
[C---:B------:R-:W-:Y:S01]  /*3e60*/  ISETP.GT.U32.AND P3, PT, R5.reuse, R55, PT ;  /* 0x000000370500720c */ /* 0x040fe20003f64070 */
[----:B------:R-:W-:Y:S01]  /*3e70*/  VIADD R192, R0, 0x5b ;  /* 0x0000005b00c07836 */ /* 0x000fe20000000000 */
[----:B------:R-:W-:Y:S01]  /*3e80*/  ISETP.GT.U32.AND P0, PT, R5, R52, PT ;  /* 0x000000340500720c */ /* 0x000fe20003f04070 */
[C---:B------:R-:W-:Y:S01]  /*3e90*/  IMAD.HI.U32 R7, R2.reuse, R45, RZ ;  /* 0x0000002d02077227 */ /* 0x040fe200078e00ff */
[----:B------:R-:W-:Y:S02]  /*3ea0*/  STL [R1+0x9dc], R195 ;  /* 0x0009dcc301007387 */ /* 0x000fe40000100800 */
[----:B------:R-:W-:Y:S01]  /*3eb0*/  IABS R44, R192 ;  /* 0x000000c0002c7213 */ /* 0x000fe20000000000 */
[----:B------:R-:W-:-:S04]  /*3ec0*/  IMAD.HI.U32 R10, R2, R47, RZ ;  /* 0x0000002f020a7227 */ /* 0x000fc800078e00ff */
[C---:B------:R-:W-:Y:S02]  /*3ed0*/  VIADD R194, R0.reuse, 0x59 ;  /* 0x0000005900c27836 */ /* 0x040fe40000000000 */
[----:B------:R-:W-:Y:S01]  /*3ee0*/  VIADD R190, R0, 0x5d ;  /* 0x0000005d00be7836 */ /* 0x000fe20000000000 */
[----:B------:R-:W-:Y:S01]  /*3ef0*/  @!P3 IADD3 R55, R55, -R5, RZ ;  /* 0x800000053737b210 */ /* 0x000fe20007ffe0ff */
[----:B------:R-:W-:Y:S01]  /*3f00*/  IMAD.MOV R12, RZ, RZ, -R7 ;  /* 0x000000ffff0c7224 */ /* 0x000fe200078e0a07 */
[----:B------:R-:W-:Y:S01]  /*3f10*/  IABS R46, R194 ;  /* 0x000000c2002e7213 */ /* 0x000fe20000000000 */
[----:B------:R-:W-:Y:S01]  /*3f20*/  @!P6 IMAD.IADD R54, R54, 0x1, -R5 ;  /* 0x000000013636e824 */ /* 0x000fe200078e0a05 */
[----:B------:R-:W-:Y:S01]  /*3f30*/  IABS R42, R190 ;  /* 0x000000be002a7213 */ /* 0x000fe20000000000 */
[----:B------:R-:W-:Y:S01]  /*3f40*/  IMAD.MOV R10, RZ, RZ, -R10 ;  /* 0x000000ffff0a7224 */ /* 0x000fe200078e0a0a */
[C---:B------:R-:W-:Y:S01]  /*3f50*/  ISETP.GT.U32.AND P3, PT, R5.reuse, R49, PT ;  /* 0x000000310500720c */ /* 0x040fe20003f64070 */
[----:B------:R-:W-:Y:S01]  /*3f60*/  IMAD.HI.U32 R9, R2, R43, RZ ;  /* 0x0000002b02097227 */ /* 0x000fe200078e00ff */
[----:B------:R-:W-:Y:S03]  /*3f70*/  STL [R1+0x9d8], R194 ;  /* 0x0009d8c201007387 */ /* 0x000fe60000100800 */
[----:B------:R-:W-:Y:S01]  /*3f80*/  IMAD R45, R5, R12, R45 ;  /* 0x0000000c052d7224 */ /* 0x000fe200078e022d */
[----:B------:R-:W-:Y:S01]  /*3f90*/  IADD3 R14, -R9, RZ, RZ ;  /* 0x000000ff090e7210 */ /* 0x000fe20007ffe1ff */
[--C-:B------:R-:W-:Y:S01]  /*3fa0*/  @!P1 IMAD.IADD R48, R48, 0x1, -R5.reuse ;  /* 0x0000000130309824 */ /* 0x100fe200078e0a05 */
[----:B------:R-:W-:Y:S01]  /*3fb0*/  ISETP.GT.U32.AND P1, PT, R5, R54, PT ;  /* 0x000000360500720c */ /* 0x000fe20003f24070 */
[----:B------:R-:W-:Y:S01]  /*3fc0*/  @!P5 IMAD.IADD R57, R57, 0x1, -R5 ;  /* 0x000000013939d824 */ /* 0x000fe200078e0a05 */
[C---:B------:R-:W-:Y:S01]  /*3fd0*/  ISETP.GT.U32.AND P5, PT, R5.reuse, R51, PT ;  /* 0x000000330500720c */ /* 0x040fe20003fa4070 */
[----:B------:R-:W-:Y:S01]  /*3fe0*/  IMAD R47, R5, R10, R47 ;  /* 0x0000000a052f7224 */ /* 0x000fe200078e022f */
[----:B------:R-:W-:Y:S01]  /*3ff0*/  STL [R1+0x9d4], R193 ;  /* 0x0009d4c101007387 */ /* 0x000fe20000100800 */
[----:B------:R-:W-:-:S02]  /*4000*/  VIADD R188, R0, 0x5f ;  /* 0x0000005f00bc7836 */ /* 0x000fc40000000000 */
[C---:B------:R-:W-:Y:S01]  /*4010*/  IMAD.HI.U32 R8, R2.reuse, R44, RZ ;  /* 0x0000002c02087227 */ /* 0x040fe200078e00ff */
[----:B------:R-:W-:Y:S01]  /*4020*/  ISETP.GT.U32.AND P6, PT, R5, R47, PT ;  /* 0x0000002f0500720c */ /* 0x000fe20003fc4070 */
[----:B------:R-:W-:Y:S01]  /*4030*/  STL [R1+0x9d0], R192 ;  /* 0x0009d0c001007387 */ /* 0x000fe20000100800 */
[----:B------:R-:W-:Y:S01]  /*4040*/  IABS R40, R188 ;  /* 0x000000bc00287213 */ /* 0x000fe20000000000 */
[----:B------:R-:W-:Y:S02]  /*4050*/  IMAD.HI.U32 R9, R2, R38, RZ ;  /* 0x0000002602097227 */ /* 0x000fe400078e00ff */
[----:B------:R-:W-:Y:S02]  /*4060*/  STL [R1+0x9cc], R191 ;  /* 0x0009ccbf01007387 */ /* 0x000fe40000100800 */
[--C-:B------:R-:W-:Y:S01]  /*4070*/  @!P2 IMAD.IADD R53, R53, 0x1, -R5.reuse ;  /* 0x000000013535a824 */ /* 0x100fe200078e0a05 */
[C---:B------:R-:W-:Y:S01]  /*4080*/  ISETP.GT.U32.AND P2, PT, R5.reuse, R59, PT ;  /* 0x0000003b0500720c */ /* 0x040fe20003f44070 */
[--C-:B------:R-:W-:Y:S01]  /*4090*/  @!P4 IMAD.IADD R56, R56, 0x1, -R5.reuse ;  /* 0x000000013838c824 */ /* 0x100fe200078e0a05 */
[C---:B------:R-:W-:Y:S01]  /*40a0*/  ISETP.GT.U32.AND P4, PT, R5.reuse, R50, PT ;  /* 0x000000320500720c */ /* 0x040fe20003f84070 */
[----:B------:R-:W-:Y:S01]  /*40b0*/  @!P0 IMAD.IADD R52, R52, 0x1, -R5 ;  /* 0x0000000134348824 */ /* 0x000fe200078e0a05 */
[----:B------:R-:W-:Y:S01]  /*40c0*/  ISETP.GT.U32.AND P0, PT, R5, R45, PT ;  /* 0x0000002d0500720c */ /* 0x000fe20003f04070 */
[----:B------:R-:W-:Y:S01]  /*40d0*/  VIADD R189, R0, 0x5e ;  /* 0x0000005e00bd7836 */ /* 0x000fe20000000000 */
[----:B------:R-:W-:Y:S01]  /*40e0*/  IADD3 R9, -R9, RZ, RZ ;  /* 0x000000ff09097210 */ /* 0x000fe20007ffe1ff */
[C---:B------:R-:W-:Y:S01]  /*40f0*/  IMAD.HI.U32 R11, R2.reuse, R46, RZ ;  /* 0x0000002e020b7227 */ /* 0x040fe200078e00ff */
[----:B------:R-:W-:Y:S01]  /*4100*/  @!P6 IADD3 R47, R47, -R5, RZ ;  /* 0x800000052f2fe210 */ /* 0x000fe20007ffe0ff */
[----:B------:R-:W-:Y:S01]  /*4110*/  STL [R1+0x9c8], R190 ;  /* 0x0009c8be01007387 */ /* 0x000fe20000100800 */
[----:B------:R-:W-:Y:S01]  /*4120*/  IABS R41, R189 ;  /* 0x000000bd00297213 */ /* 0x000fe20000000000 */
[----:B------:R-:W-:Y:S01]  /*4130*/  IMAD.HI.U32 R10, R2, R42, RZ ;  /* 0x0000002a020a7227 */ /* 0x000fe200078e00ff */
[----:B------:R-:W-:Y:S01]  /*4140*/  ISETP.GT.U32.AND P6, PT, R5, R47, PT ;  /* 0x0000002f0500720c */ /* 0x000fe20003fc4070 */
[----:B------:R-:W-:Y:S02]  /*4150*/  STL [R1+0x9c4], R189 ;  /* 0x0009c4bd01007387 */ /* 0x000fe40000100800 */
[----:B------:R-:W-:Y:S01]  /*4160*/  IMAD.MOV R8, RZ, RZ, -R8 ;  /* 0x000000ffff087224 */ /* 0x000fe200078e0a08 */
[-C--:B------:R-:W-:Y:S01]  /*4170*/  @!P4 IADD3 R50, R50, -R5.reuse, RZ ;  /* 0x800000053232c210 */ /* 0x080fe20007ffe0ff */
[----:B------:R-:W-:Y:S01]  /*4180*/  VIADD R183, R0, 0x62 ;  /* 0x0000006200b77836 */ /* 0x000fe20000000000 */
[----:B------:R-:W-:Y:S01]  /*4190*/  @!P0 IADD3 R45, R45, -R5, RZ ;  /* 0x800000052d2d8210 */ /* 0x000fe20007ffe0ff */
[----:B------:R-:W-:Y:S01]  /*41a0*/  IMAD.MOV R11, RZ, RZ, -R11 ;  /* 0x000000ffff0b7224 */ /* 0x000fe200078e0a0b */
[----:B------:R-:W-:Y:S01]  /*41b0*/  STL [R1+0x9c0], R188 ;  /* 0x0009c0bc01007387 */ /* 0x000fe20000100800 */
[----:B------:R-:W-:Y:S01]  /*41c0*/  IMAD.MOV R10, RZ, RZ, -R10 ;  /* 0x000000ffff0a7224 */ /* 0x000fe200078e0a0a */
[----:B------:R-:W-:Y:S01]  /*41d0*/  IABS R36, R183 ;  /* 0x000000b700247213 */ /* 0x000fe20000000000 */
[----:B------:R-:W-:-:S02]  /*41e0*/  IMAD R44, R5, R8, R44 ;  /* 0x00000008052c7224 */ /* 0x000fc400078e022c */
[C---:B------:R-:W-:Y:S02]  /*41f0*/  VIADD R182, R0.reuse, 0x63 ;  /* 0x0000006300b67836 */ /* 0x040fe40000000000 */
[C---:B------:R-:W-:Y:S02]  /*4200*/  VIADD R181, R0.reuse, 0x64 ;  /* 0x0000006400b57836 */ /* 0x040fe40000000000 */
[----:B------:R-:W-:Y:S01]  /*4210*/  VIADD R187, R0, 0x60 ;  /* 0x0000006000bb7836 */ /* 0x000fe20000000000 */
[----:B------:R-:W-:Y:S01]  /*4220*/  IABS R34, R182 ;  /* 0x000000b600227213 */ /* 0x000fe20000000000 */
[----:B------:R-:W-:Y:S01]  /*4230*/  IMAD.HI.U32 R7, R2, R40, RZ ;  /* 0x0000002802077227 */ /* 0x000fe200078e00ff */
[----:B------:R-:W-:Y:S02]  /*4240*/  IABS R32, R181 ;  /* 0x000000b500207213 */ /* 0x000fe40000000000 */
[----:B------:R-:W-:Y:S01]  /*4250*/  IABS R39, R187 ;  /* 0x000000bb00277213 */ /* 0x000fe20000000000 */
[C---:B------:R-:W-:Y:S01]  /*4260*/  IMAD R46, R5.reuse, R11, R46 ;  /* 0x0000000b052e7224 */ /* 0x040fe200078e022e */
[----:B------:R-:W-:Y:S01]  /*4270*/  STL [R1+0x9bc], R187 ;  /* 0x0009bcbb01007387 */ /* 0x000fe20000100800 */
[----:B------:R-:W-:-:S02]  /*4280*/  IMAD R43, R5, R14, R43 ;  /* 0x0000000e052b7224 */ /* 0x000fc400078e022b */
[C---:B------:R-:W-:Y:S01]  /*4290*/  IMAD R42, R5.reuse, R10, R42 ;  /* 0x0000000a052a7224 */ /* 0x040fe200078e022a */
[----:B------:R-:W-:Y:S01]  /*42a0*/  STL [R1+0x9b8], R186 ;  /* 0x0009b8ba01007387 */ /* 0x000fe20000100800 */
[C---:B------:R-:W-:Y:S01]  /*42b0*/  IMAD R38, R5.reuse, R9, R38 ;  /* 0x0000000905267224 */ /* 0x040fe200078e0226 */
[C---:B------:R-:W-:Y:S01]  /*42c0*/  ISETP.GT.U32.AND P4, PT, R5.reuse, R43, PT ;  /* 0x0000002b0500720c */ /* 0x040fe20003f84070 */
[--C-:B------:R-:W-:Y:S01]  /*42d0*/  @!P1 IMAD.IADD R54, R54, 0x1, -R5.reuse ;  /* 0x0000000136369824 */ /* 0x100fe200078e0a05 */
[----:B------:R-:W-:Y:S01]  /*42e0*/  ISETP.GT.U32.AND P1, PT, R5, R48, PT ;  /* 0x000000300500720c */ /* 0x000fe20003f24070 */
[----:B------:R-:W-:Y:S01]  /*42f0*/  @!P5 IMAD.IADD R51, R51, 0x1, -R5 ;  /* 0x000000013333d824 */ /* 0x000fe200078e0a05 */
[C---:B------:R-:W-:Y:S01]  /*4300*/  ISETP.GT.U32.AND P5, PT, R5.reuse, R44, PT ;  /* 0x0000002c0500720c */ /* 0x040fe20003fa4070 */
[----:B------:R-:W-:Y:S01]  /*4310*/  IMAD.HI.U32 R11, R2, R41, RZ ;  /* 0x00000029020b7227 */ /* 0x000fe200078e00ff */
[----:B------:R-:W-:Y:S01]  /*4320*/  ISETP.GT.U32.AND P0, PT, R5, R38, PT ;  /* 0x000000260500720c */ /* 0x000fe20003f04070 */
[----:B------:R-:W-:Y:S02]  /*4330*/  STL [R1+0x9b4], R183 ;  /* 0x0009b4b701007387 */ /* 0x000fe40000100800 */
[----:B------:R-:W-:-:S02]  /*4340*/  IMAD.MOV R7, RZ, RZ, -R7 ;  /* 0x000000ffff077224 */ /* 0x000fc400078e0a07 */
[----:B------:R-:W-:Y:S01]  /*4350*/  IMAD.HI.U32 R10, R2, R36, RZ ;  /* 0x00000024020a7227 */ /* 0x000fe200078e00ff */
[----:B------:R-:W-:Y:S03]  /*4360*/  STL [R1+0x9b0], R182 ;  /* 0x0009b0b601007387 */ /* 0x000fe60000100800 */
[--C-:B------:R-:W-:Y:S01]  /*4370*/  @!P2 IMAD.IADD R59, R59, 0x1, -R5.reuse ;  /* 0x000000013b3ba824 */ /* 0x100fe200078e0a05 */
[----:B------:R-:W-:Y:S01]  /*4380*/  ISETP.GT.U32.AND P2, PT, R5, R53, PT ;  /* 0x000000350500720c */ /* 0x000fe20003f44070 */
[----:B------:R-:W-:Y:S01]  /*4390*/  @!P3 IMAD.IADD R49, R49, 0x1, -R5 ;  /* 0x000000013131b824 */ /* 0x000fe200078e0a05 */
[C---:B------:R-:W-:Y:S01]  /*43a0*/  ISETP.GT.U32.AND P3, PT, R5.reuse, R42, PT ;  /* 0x0000002a0500720c */ /* 0x040fe20003f64070 */
[----:B------:R-:W-:Y:S01]  /*43b0*/  IMAD.MOV R16, RZ, RZ, -R11 ;  /* 0x000000ffff107224 */ /* 0x000fe200078e0a0b */
[----:B------:R-:W-:Y:S01]  /*43c0*/  STL [R1+0x9ac], R181 ;  /* 0x0009acb501007387 */ /* 0x000fe20000100800 */
[----:B------:R-:W-:-:S02]  /*43d0*/  IMAD R40, R5, R7, R40 ;  /* 0x0000000705287224 */ /* 0x000fc400078e0228 */
[----:B------:R-:W-:-:S04]  /*43e0*/  IMAD.HI.U32 R11, R2, R34, RZ ;  /* 0x00000022020b7227 */ /* 0x000fc800078e00ff */
[----:B------:R-:W-:Y:S02]  /*43f0*/  IMAD.MOV R10, RZ, RZ, -R10 ;  /* 0x000000ffff0a7224 */ /* 0x000fe400078e0a0a */
[----:B------:R-:W-:Y:S02]  /*4400*/  VIADD R180, R0, 0x65 ;  /* 0x0000006500b47836 */ /* 0x000fe40000000000 */
[----:B------:R-:W-:-:S03]  /*4410*/  IMAD.HI.U32 R7, R2, R32, RZ ;  /* 0x0000002002077227 */ /* 0x000fc600078e00ff */
[----:B------:R-:W-:Y:S01]  /*4420*/  IABS R30, R180 ;  /* 0x000000b4001e7213 */ /* 0x000fe20000000000 */
[----:B------:R-:W-:Y:S01]  /*4430*/  IMAD.HI.U32 R8, R2, R39, RZ ;  /* 0x0000002702087227 */ /* 0x000fe200078e00ff */
[----:B------:R-:W-:Y:S03]  /*4440*/  STL [R1+0x9a8], R180 ;  /* 0x0009a8b401007387 */ /* 0x000fe60000100800 */
[C---:B------:R-:W-:Y:S01]  /*4450*/  IMAD R41, R5.reuse, R16, R41 ;  /* 0x0000001005297224 */ /* 0x040fe200078e0229 */
[----:B------:R-:W-:Y:S01]  /*4460*/  STL [R1+0x9a4], R179 ;  /* 0x0009a4b301007387 */ /* 0x000fe20000100800 */
[----:B------:R-:W-:Y:S02]  /*4470*/  IMAD.MOV R11, RZ, RZ, -R11 ;  /* 0x000000ffff0b7224 */ /* 0x000fe400078e0a0b */
[----:B------:R-:W-:Y:S02]  /*4480*/  IMAD R36, R5, R10, R36 ;  /* 0x0000000a05247224 */ /* 0x000fe400078e0224 */
[----:B------:R-:W-:-:S02]  /*4490*/  IMAD.MOV R7, RZ, RZ, -R7 ;  /* 0x000000ffff077224 */ /* 0x000fc400078e0a07 */
[----:B------:R-:W-:Y:S02]  /*44a0*/  IMAD.MOV R8, RZ, RZ, -R8 ;  /* 0x000000ffff087224 */ /* 0x000fe400078e0a08 */
[C---:B------:R-:W-:Y:S02]  /*44b0*/  IMAD R34, R5.reuse, R11, R34 ;  /* 0x0000000b05227224 */ /* 0x040fe400078e0222 */
[C---:B------:R-:W-:Y:S02]  /*44c0*/  IMAD R32, R5.reuse, R7, R32 ;  /* 0x0000000705207224 */ /* 0x040fe400078e0220 */
[--C-:B------:R-:W-:Y:S01]  /*44d0*/  @!P1 IMAD.IADD R48, R48, 0x1, -R5.reuse ;  /* 0x0000000130309824 */ /* 0x100fe200078e0a05 */
[C---:B------:R-:W-:Y:S01]  /*44e0*/  ISETP.GT.U32.AND P1, PT, R5.reuse, R41, PT ;  /* 0x000000290500720c */ /* 0x040fe20003f24070 */
[----:B------:R-:W-:Y:S01]  /*44f0*/  @!P5 IMAD.IADD R44, R44, 0x1, -R5 ;  /* 0x000000012c2cd824 */ /* 0x000fe200078e0a05 */
[C---:B------:R-:W-:Y:S01]  /*4500*/  ISETP.GT.U32.AND P5, PT, R5.reuse, R36, PT ;  /* 0x000000240500720c */ /* 0x040fe20003fa4070 */
[----:B------:R-:W-:-:S02]  /*4510*/  IMAD R39, R5, R8, R39 ;  /* 0x0000000805277224 */ /* 0x000fc400078e0227 */
[----:B------:R-:W-:Y:S02]  /*4520*/  VIADD R178, R0, 0x67 ;  /* 0x0000006700b27836 */ /* 0x000fe40000000000 */
[----:B------:R-:W-:-:S03]  /*4530*/  IMAD.HI.U32 R8, R2, R30, RZ ;  /* 0x0000001e02087227 */ /* 0x000fc600078e00ff */
[----:B------:R-:W-:Y:S01]  /*4540*/  IABS R26, R178 ;  /* 0x000000b2001a7213 */ /* 0x000fe20000000000 */
[--C-:B------:R-:W-:Y:S01]  /*4550*/  @!P2 IMAD.IADD R53, R53, 0x1, -R5.reuse ;  /* 0x000000013535a824 */ /* 0x100fe200078e0a05 */
[----:B------:R-:W-:Y:S01]  /*4560*/  ISETP.GT.U32.AND P2, PT, R5, R46, PT ;  /* 0x0000002e0500720c */ /* 0x000fe20003f44070 */
[--C-:B------:R-:W-:Y:S01]  /*4570*/  @!P4 IMAD.IADD R43, R43, 0x1, -R5.reuse ;  /* 0x000000012b2bc824 */ /* 0x100fe200078e0a05 */
[C---:B------:R-:W-:Y:S01]  /*4580*/  ISETP.GT.U32.AND P4, PT, R5.reuse, R34, PT ;  /* 0x000000220500720c */ /* 0x040fe20003f84070 */
[--C-:B------:R-:W-:Y:S01]  /*4590*/  @!P3 IMAD.IADD R42, R42, 0x1, -R5.reuse ;  /* 0x000000012a2ab824 */ /* 0x100fe200078e0a05 */
[C---:B------:R-:W-:Y:S01]  /*45a0*/  ISETP.GT.U32.AND P3, PT, R5.reuse, R32, PT ;  /* 0x000000200500720c */ /* 0x040fe20003f64070 */
[--C-:B------:R-:W-:Y:S01]  /*45b0*/  @!P0 IMAD.IADD R38, R38, 0x1, -R5.reuse ;  /* 0x0000000126268824 */ /* 0x100fe200078e0a05 */
[----:B------:R-:W-:Y:S01]  /*45c0*/  ISETP.GT.U32.AND P0, PT, R5, R44, PT ;  /* 0x0000002c0500720c */ /* 0x000fe20003f04070 */
[----:B------:R-:W-:Y:S01]  /*45d0*/  IMAD.MOV R8, RZ, RZ, -R8 ;  /* 0x000000ffff087224 */ /* 0x000fe200078e0a08 */
[----:B------:R-:W-:Y:S01]  /*45e0*/  STL [R1+0x990], R178 ;  /* 0x000990b201007387 */ /* 0x000fe20000100800 */
[----:B------:R-:W-:Y:S01]  /*45f0*/  @!P6 IMAD.IADD R47, R47, 0x1, -R5 ;  /* 0x000000012f2fe824 */ /* 0x000fe200078e0a05 */
[----:B------:R-:W-:Y:S01]  /*4600*/  ISETP.GT.U32.AND P6, PT, R5, R40, PT ;  /* 0x000000280500720c */ /* 0x000fe20003fc4070 */
[----:B------:R-:W-:-:S02]  /*4610*/  VIADD R177, R0, 0x68 ;  /* 0x0000006800b17836 */ /* 0x000fc40000000000 */
[----:B------:R-:W-:Y:S02]  /*4620*/  IMAD R30, R5, R8, R30 ;  /* 0x00000008051e7224 */ /* 0x000fe400078e021e */
[----:B------:R-:W-:Y:S01]  /*4630*/  VIADD R173, R0, 0x6c ;  /* 0x0000006c00ad7836 */ /* 0x000fe20000000000 */
[----:B------:R-:W-:Y:S01]  /*4640*/  IABS R24, R177 ;  /* 0x000000b100187213 */ /* 0x000fe20000000000 */
[----:B------:R-:W-:Y:S01]  /*4650*/  IMAD.HI.U32 R10, R2, R26, RZ ;  /* 0x0000001a020a7227 */ /* 0x000fe200078e00ff */
[----:B------:R-:W-:Y:S01]  /*4660*/  @!P3 IADD3 R32, R32, -R5, RZ ;  /* 0x800000052020b210 */ /* 0x000fe20007ffe0ff */
[----:B------:R-:W-:Y:S01]  /*4670*/  STL [R1+0x98c], R177 ;  /* 0x00098cb101007387 */ /* 0x000fe20000100800 */
[----:B------:R-:W-:Y:S01]  /*4680*/  IABS R16, R173 ;  /* 0x000000ad00107213 */ /* 0x000fe20000000000 */
[--C-:B------:R-:W-:Y:S01]  /*4690*/  @!P1 IMAD.IADD R41, R41, 0x1, -R5.reuse ;  /* 0x0000000129299824 */ /* 0x100fe200078e0a05 */
[C---:B------:R-:W-:Y:S01]  /*46a0*/  ISETP.GT.U32.AND P1, PT, R5.reuse, R30, PT ;  /* 0x0000001e0500720c */ /* 0x040fe20003f24070 */
[--C-:B------:R-:W-:Y:S01]  /*46b0*/  @!P5 IMAD.IADD R36, R36, 0x1, -R5.reuse ;  /* 0x000000012424d824 */ /* 0x100fe200078e0a05 */
[C---:B------:R-:W-:Y:S01]  /*46c0*/  ISETP.GT.U32.AND P5, PT, R5.reuse, R43, PT ;  /* 0x0000002b0500720c */ /* 0x040fe20003fa4070 */
        /* <DEDUP_REMOVED lines=9> */
[----:B------:R-:W-:Y:S01]  /*4760*/  @!P6 IADD3 R40, R40, -R5, RZ ;  /* 0x800000052828e210 */ /* 0x000fe20007ffe0ff */
[----:B------:R-:W-:Y:S01]  /*4770*/  IMAD.HI.U32 R11, R2, R24, RZ ;  /* 0x00000018020b7227 */ /* 0x000fe200078e00ff */
[----:B------:R-:W-:-:S02]  /*4780*/  IABS R20, R175 ;  /* 0x000000af00147213 */ /* 0x000fc40000000000 */
[C---:B------:R-:W-:Y:S01]  /*4790*/  ISETP.GT.U32.AND P6, PT, R5.reuse, R46, PT ;  /* 0x0000002e0500720c */ /* 0x040fe20003fc4070 */
[----:B------:R-:W-:Y:S01]  /*47a0*/  VIADD R176, R0, 0x69 ;  /* 0x0000006900b07836 */ /* 0x000fe20000000000 */
[----:B------:R-:W-:Y:S01]  /*47b0*/  ISETP.GT.U32.AND P2, PT, R5, R39, PT ;  /* 0x000000270500720c */ /* 0x000fe20003f44070 */
[----:B------:R-:W-:-:S03]  /*47c0*/  IMAD.HI.U32 R10, R2, R16, RZ ;  /* 0x00000010020a7227 */ /* 0x000fc600078e00ff */
[----:B------:R-:W-:Y:S01]  /*47d0*/  IABS R22, R176 ;  /* 0x000000b000167213 */ /* 0x000fe20000000000 */
[----:B------:R-:W-:Y:S01]  /*47e0*/  IMAD.HI.U32 R9, R2, R28, RZ ;  /* 0x0000001c02097227 */ /* 0x000fe200078e00ff */
[----:B------:R-:W-:Y:S03]  /*47f0*/  STL [R1+0x988], R176 ;  /* 0x000988b001007387 */ /* 0x000fe60000100800 */
[----:B------:R-:W-:Y:S01]  /*4800*/  IMAD.MOV R11, RZ, RZ, -R11 ;  /* 0x000000ffff0b7224 */ /* 0x000fe200078e0a0b */
[----:B------:R-:W-:Y:S01]  /*4810*/  IADD3 R9, -R9, RZ, RZ ;  /* 0x000000ff09097210 */ /* 0x000fe20007ffe1ff */
[----:B------:R-:W-:Y:S01]  /*4820*/  IMAD.MOV R10, RZ, RZ, -R10 ;  /* 0x000000ffff0a7224 */ /* 0x000fe200078e0a0a */
[----:B------:R-:W-:Y:S01]  /*4830*/  STL [R1+0x984], R175 ;  /* 0x000984af01007387 */ /* 0x000fe20000100800 */
[C---:B------:R-:W-:Y:S02]  /*4840*/  VIADD R170, R0.reuse, 0x6f ;  /* 0x0000006f00aa7836 */ /* 0x040fe40000000000 */
[----:B------:R-:W-:Y:S01]  /*4850*/  IMAD R24, R5, R11, R24 ;  /* 0x0000000b05187224 */ /* 0x000fe200078e0218 */
[----:B------:R-:W-:Y:S01]  /*4860*/  STL [R1+0x980], R174 ;  /* 0x000980ae01007387 */ /* 0x000fe20000100800 */
[----:B------:R-:W-:-:S02]  /*4870*/  VIADD R172, R0, 0x6d ;  /* 0x0000006d00ac7836 */ /* 0x000fc40000000000 */
[----:B------:R-:W-:Y:S01]  /*4880*/  IMAD.HI.U32 R8, R2, R20, RZ ;  /* 0x0000001402087227 */ /* 0x000fe200078e00ff */
[----:B------:R-:W-:Y:S02]  /*4890*/  STL [R1+0x97c], R173 ;  /* 0x00097cad01007387 */ /* 0x000fe40000100800 */
[----:B------:R-:W-:Y:S01]  /*48a0*/  IABS R14, R172 ;  /* 0x000000ac000e7213 */ /* 0x000fe20000000000 */
[C---:B------:R-:W-:Y:S01]  /*48b0*/  IMAD R16, R5.reuse, R10, R16 ;  /* 0x0000000a05107224 */ /* 0x040fe200078e0210 */
[----:B------:R-:W-:Y:S01]  /*48c0*/  IABS R10, R170 ;  /* 0x000000aa000a7213 */ /* 0x000fe20000000000 */
[--C-:B------:R-:W-:Y:S01]  /*48d0*/  @!P1 IMAD.IADD R30, R30, 0x1, -R5.reuse ;  /* 0x000000011e1e9824 */ /* 0x100fe200078e0a05 */
[----:B------:R-:W-:Y:S01]  /*48e0*/  ISETP.GT.U32.AND P1, PT, R5, R40, PT ;  /* 0x000000280500720c */ /* 0x000fe20003f24070 */
[----:B------:R-:W-:Y:S01]  /*48f0*/  @!P5 IMAD.IADD R43, R43, 0x1, -R5 ;  /* 0x000000012b2bd824 */ /* 0x000fe200078e0a05 */
[C---:B------:R-:W-:Y:S01]  /*4900*/  ISETP.GT.U32.AND P5, PT, R5.reuse, R36, PT ;  /* 0x000000240500720c */ /* 0x040fe20003fa4070 */
[----:B------:R-:W-:Y:S01]  /*4910*/  IMAD.HI.U32 R7, R2, R22, RZ ;  /* 0x0000001602077227 */ /* 0x000fe200078e00ff */
[----:B------:R-:W-:Y:S03]  /*4920*/  STL [R1+0x978], R172 ;  /* 0x000978ac01007387 */ /* 0x000fe60000100800 */
[----:B------:R-:W-:-:S02]  /*4930*/  IMAD R28, R5, R9, R28 ;  /* 0x00000009051c7224 */ /* 0x000fc400078e021c */
[----:B------:R-:W-:-:S04]  /*4940*/  IMAD.HI.U32 R9, R2, R18, RZ ;  /* 0x0000001202097227 */ /* 0x000fc800078e00ff */
[----:B------:R-:W-:Y:S01]  /*4950*/  IMAD.MOV R8, RZ, RZ, -R8 ;  /* 0x000000ffff087224 */ /* 0x000fe200078e0a08 */
[----:B------:R-:W-:Y:S01]  /*4960*/  IADD3 R9, -R9, RZ, RZ ;  /* 0x000000ff09097210 */ /* 0x000fe20007ffe1ff */
[--C-:B------:R-:W-:Y:S01]  /*4970*/  @!P4 IMAD.IADD R42, R42, 0x1, -R5.reuse ;  /* 0x000000012a2ac824 */ /* 0x100fe200078e0a05 */
[----:B------:R-:W-:Y:S01]  /*4980*/  ISETP.GT.U32.AND P4, PT, R5, R34, PT ;  /* 0x000000220500720c */ /* 0x000fe20003f84070 */
[--C-:B------:R-:W-:Y:S01]  /*4990*/  @!P3 IMAD.IADD R41, R41, 0x1, -R5.reuse ;  /* 0x000000012929b824 */ /* 0x100fe200078e0a05 */
[C---:B------:R-:W-:Y:S01]  /*49a0*/  ISETP.GT.U32.AND P3, PT, R5.reuse, R30, PT ;  /* 0x0000001e0500720c */ /* 0x040fe20003f64070 */
[----:B------:R-:W-:Y:S01]  /*49b0*/  @!P0 IMAD.IADD R38, R38, 0x1, -R5 ;  /* 0x0000000126268824 */ /* 0x000fe200078e0a05 */
[----:B------:R-:W-:Y:S01]  /*49c0*/  ISETP.GT.U32.AND P0, PT, R5, R24, PT ;  /* 0x000000180500720c */ /* 0x000fe20003f04070 */
[----:B------:R-:W-:Y:S02]  /*49d0*/  IMAD.MOV.U32 R252, RZ, RZ, R13 ;  /* 0x000000fffffc7224 */ /* 0x000fe400078e000d */
[----:B------:R-:W-:-:S02]  /*49e0*/  IMAD.MOV R7, RZ, RZ, -R7 ;  /* 0x000000ffff077224 */ /* 0x000fc400078e0a07 */
[----:B------:R-:W-:-:S04]  /*49f0*/  IMAD.HI.U32 R13, R2, R10, RZ ;  /* 0x0000000a020d7227 */ /* 0x000fc800078e00ff */
[C---:B------:R-:W-:Y:S01]  /*4a00*/  IMAD R20, R5.reuse, R8, R20 ;  /* 0x0000000805147224 */ /* 0x040fe200078e0214 */
[----:B------:R-:W-:Y:S01]  /*4a10*/  IABS R8, R169 ;  /* 0x000000a900087213 */ /* 0x000fe20000000000 */
[----:B------:R-:W-:Y:S01]  /*4a20*/  @!P6 IMAD.IADD R46, R46, 0x1, -R5 ;  /* 0x000000012e2ee824 */ /* 0x000fe200078e0a05 */
[C---:B------:R-:W-:Y:S01]  /*4a30*/  ISETP.GT.U32.AND P6, PT, R5.reuse, R32, PT ;  /* 0x000000200500720c */ /* 0x040fe20003fc4070 */
[----:B------:R-:W-:Y:S01]  /*4a40*/  IMAD.HI.U32 R11, R2, R14, RZ ;  /* 0x0000000e020b7227 */ /* 0x000fe200078e00ff */
[----:B------:R-:W-:Y:S02]  /*4a50*/  @!P3 IADD3 R30, R30, -R5, RZ ;  /* 0x800000051e1eb210 */ /* 0x000fe40007ffe0ff */
[C---:B------:R-:W-:Y:S01]  /*4a60*/  ISETP.GT.U32.AND P3, PT, R5.reuse, R16, PT ;  /* 0x000000100500720c */ /* 0x040fe20003f64070 */
[----:B------:R-:W-:Y:S02]  /*4a70*/  IMAD R22, R5, R7, R22 ;  /* 0x0000000705167224 */ /* 0x000fe400078e0216 */
[----:B------:R-:W-:-:S02]  /*4a80*/  VIADD R168, R0, 0x71 ;  /* 0x0000007100a87836 */ /* 0x000fc40000000000 */
[----:B------:R-:W-:Y:S02]  /*4a90*/  IMAD.MOV R13, RZ, RZ, -R13 ;  /* 0x000000ffff0d7224 */ /* 0x000fe400078e0a0d */
[----:B------:R-:W-:Y:S02]  /*4aa0*/  IMAD.MOV.U32 R152, RZ, RZ, R15 ;  /* 0x000000ffff987224 */ /* 0x000fe400078e000f */
[----:B------:R-:W-:Y:S02]  /*4ab0*/  IMAD.MOV R11, RZ, RZ, -R11 ;  /* 0x000000ffff0b7224 */ /* 0x000fe400078e0a0b */
[----:B------:R-:W-:Y:S01]  /*4ac0*/  IMAD R18, R5, R9, R18 ;  /* 0x0000000905127224 */ /* 0x000fe200078e0212 */
[----:B------:R-:W-:Y:S01]  /*4ad0*/  IABS R9, R168 ;  /* 0x000000a800097213 */ /* 0x000fe20000000000 */
[----:B------:R-:W-:Y:S02]  /*4ae0*/  VIADD R167, R0, 0x72 ;  /* 0x0000007200a77836 */ /* 0x000fe40000000000 */
[----:B------:R-:W-:-:S04]  /*4af0*/  IMAD.HI.U32 R15, R2, R8, RZ ;  /* 0x00000008020f7227 */ /* 0x000fc800078e00ff */
[----:B------:R-:W-:Y:S01]  /*4b00*/  IMAD R10, R5, R13, R10 ;  /* 0x0000000d050a7224 */ /* 0x000fe200078e020a */
[----:B------:R-:W-:Y:S01]  /*4b10*/  IADD3 R15, -R15, RZ, RZ ;  /* 0x000000ff0f0f7210 */ /* 0x000fe20007ffe1ff */
[--C-:B------:R-:W-:Y:S01]  /*4b20*/  @!P1 IMAD.IADD R40, R40, 0x1, -R5.reuse ;  /* 0x0000000128289824 */ /* 0x100fe200078e0a05 */
[C---:B------:R-:W-:Y:S01]  /*4b30*/  ISETP.GT.U32.AND P1, PT, R5.reuse, R28, PT ;  /* 0x0000001c0500720c */ /* 0x040fe20003f24070 */
[--C-:B------:R-:W-:Y:S01]  /*4b40*/  @!P5 IMAD.IADD R36, R36, 0x1, -R5.reuse ;  /* 0x000000012424d824 */ /* 0x100fe200078e0a05 */
[C---:B------:R-:W-:Y:S01]  /*4b50*/  ISETP.GT.U32.AND P5, PT, R5.reuse, R22, PT ;  /* 0x000000160500720c */ /* 0x040fe20003fa4070 */
[C---:B------:R-:W-:Y:S01]  /*4b60*/  IMAD R14, R5.reuse, R11, R14 ;  /* 0x0000000b050e7224 */ /* 0x040fe200078e020e */
[----:B------:R-:W-:Y:S01]  /*4b70*/  IABS R11, R167 ;  /* 0x000000a7000b7213 */ /* 0x000fe20000000000 */
[--C-:B------:R-:W-:Y:S01]  /*4b80*/  @!P4 IMAD.IADD R34, R34, 0x1, -R5.reuse ;  /* 0x000000012222c824 */ /* 0x100fe200078e0a05 */
[C---:B------:R-:W-:Y:S01]  /*4b90*/  ISETP.GT.U32.AND P4, PT, R5.reuse, R20, PT ;  /* 0x000000140500720c */ /* 0x040fe20003f84070 */
[----:B------:R-:W-:Y:S01]  /*4ba0*/  @!P0 IMAD.IADD R24, R24, 0x1, -R5 ;  /* 0x0000000118188824 */ /* 0x000fe200078e0a05 */
[----:B------:R-:W-:Y:S01]  /*4bb0*/  ISETP.GT.U32.AND P0, PT, R5, R10, PT ;  /* 0x0000000a0500720c */ /* 0x000fe20003f04070 */
[----:B------:R-:W-:-:S04]  /*4bc0*/  IMAD.HI.U32 R17, R2, R9, RZ ;  /* 0x0000000902117227 */ /* 0x000fc800078e00ff */
[----:B------:R-:W-:Y:S02]  /*4bd0*/  VIADD R165, R0, 0x74 ;  /* 0x0000007400a57836 */ /* 0x000fe40000000000 */
[----:B------:R-:W-:Y:S01]  /*4be0*/  @!P6 IMAD.IADD R32, R32, 0x1, -R5 ;  /* 0x000000012020e824 */ /* 0x000fe200078e0a05 */
[C---:B------:R-:W-:Y:S01]  /*4bf0*/  ISETP.GT.U32.AND P6, PT, R5.reuse, R18, PT ;  /* 0x000000120500720c */ /* 0x040fe20003fc4070 */
[----:B------:R-:W-:Y:S02]  /*4c00*/  IMAD.HI.U32 R19, R2, R11, RZ ;  /* 0x0000000b02137227 */ /* 0x000fe400078e00ff */
[----:B------:R-:W-:Y:S02]  /*4c10*/  @!P4 IADD3 R20, R20, -R5, RZ ;  /* 0x800000051414c210 */ /* 0x000fe40007ffe0ff */
[----:B------:R-:W-:Y:S01]  /*4c20*/  IMAD.MOV R138, RZ, RZ, -R17 ;  /* 0x000000ffff8a7224 */ /* 0x000fe200078e0a11 */
[----:B------:R-:W-:Y:S01]  /*4c30*/  IABS R17, R164 ;  /* 0x000000a400117213 */ /* 0x000fe20000000000 */
[C---:B------:R-:W-:Y:S01]  /*4c40*/  IMAD R8, R5.reuse, R15, R8 ;  /* 0x0000000f05087224 */ /* 0x040fe200078e0208 */
[----:B------:R-:W-:Y:S01]  /*4c50*/  IABS R15, R165 ;  /* 0x000000a5000f7213 */ /* 0x000fe20000000000 */
[----:B------:R-:W-:Y:S01]  /*4c60*/  IMAD.MOV R140, RZ, RZ, -R19 ;  /* 0x000000ffff8c7224 */ /* 0x000fe200078e0a13 */
[----:B------:R-:W-:Y:S01]  /*4c70*/  @!P0 IADD3 R10, R10, -R5, RZ ;  /* 0x800000050a0a8210 */ /* 0x000fe20007ffe0ff */
[----:B------:R-:W-:-:S02]  /*4c80*/  IMAD R9, R5, R138, R9 ;  /* 0x0000008a05097224 */ /* 0x000fc400078e0209 */
[--C-:B------:R-:W-:Y:S01]  /*4c90*/  @!P1 IMAD.IADD R28, R28, 0x1, -R5.reuse ;  /* 0x000000011c1c9824 */ /* 0x100fe200078e0a05 */
[C---:B------:R-:W-:Y:S01]  /*4ca0*/  ISETP.GT.U32.AND P1, PT, R5.reuse, R14, PT ;  /* 0x0000000e0500720c */ /* 0x040fe20003f24070 */
[----:B------:R-:W-:Y:S01]  /*4cb0*/  @!P5 IMAD.IADD R22, R22, 0x1, -R5 ;  /* 0x000000011616d824 */ /* 0x000fe200078e0a05 */
[C---:B------:R-:W-:Y:S01]  /*4cc0*/  ISETP.GT.U32.AND P4, PT, R5.reuse, R9, PT ;  /* 0x000000090500720c */ /* 0x040fe20003f84070 */
[----:B------:R-:W-:Y:S01]  /*4cd0*/  VIADD R161, R0, 0x78 ;  /* 0x0000007800a17836 */ /* 0x000fe20000000000 */
[C---:B------:R-:W-:Y:S01]  /*4ce0*/  ISETP.GT.U32.AND P5, PT, R5.reuse, R8, PT ;  /* 0x000000080500720c */ /* 0x040fe20003fa4070 */
[----:B------:R-:W-:Y:S01]  /*4cf0*/  IMAD.HI.U32 R27, R2, R15, RZ ;  /* 0x0000000f021b7227 */ /* 0x000fe200078e00ff */
[C---:B------:R-:W-:Y:S02]  /*4d00*/  ISETP.GT.U32.AND P0, PT, R5.reuse, R22, PT ;  /* 0x000000160500720c */ /* 0x040fe40003f04070 */
[----:B------:R-:W-:Y:S01]  /*4d10*/  IABS R35, R161 ;  /* 0x000000a100237213 */ /* 0x000fe20000000000 */
[----:B------:R-:W-:-:S02]  /*4d20*/  IMAD R11, R5, R140, R11 ;  /* 0x0000008c050b7224 */ /* 0x000fc400078e020b */
[----:B------:R-:W-:Y:S01]  /*4d30*/  @!P3 IMAD.IADD R16, R16, 0x1, -R5 ;  /* 0x000000011010b824 */ /* 0x000fe200078e0a05 */
[C---:B------:R-:W-:Y:S01]  /*4d40*/  ISETP.GT.U32.AND P3, PT, R5.reuse, R28, PT ;  /* 0x0000001c0500720c */ /* 0x040fe20003f64070 */
[----:B------:R-:W-:Y:S02]  /*4d50*/  IMAD.MOV R27, RZ, RZ, -R27 ;  /* 0x000000ffff1b7224 */ /* 0x000fe400078e0a1b */
[----:B------:R-:W-:Y:S01]  /*4d60*/  @!P6 IMAD.IADD R18, R18, 0x1, -R5 ;  /* 0x000000011212e824 */ /* 0x000fe200078e0a05 */
[----:B------:R-:W-:Y:S01]  /*4d70*/  ISETP.GT.U32.AND P6, PT, R5, R11, PT ;  /* 0x0000000b0500720c */ /* 0x000fe20003fc4070 */
[----:B------:R-:W-:-:S04]  /*4d80*/  IMAD.HI.U32 R25, R2, R17, RZ ;  /* 0x0000001102197227 */ /* 0x000fc800078e00ff */
[C---:B------:R-:W-:Y:S01]  /*4d90*/  VIADD R166, R0.reuse, 0x73 ;  /* 0x0000007300a67836 */ /* 0x040fe20000000000 */
[----:B------:R-:W-:Y:S01]  /*4da0*/  IADD3 R25, -R25, RZ, RZ ;  /* 0x000000ff19197210 */ /* 0x000fe20007ffe1ff */
[C---:B------:R-:W-:Y:S02]  /*4db0*/  VIADD R163, R0.reuse, 0x76 ;  /* 0x0000007600a37836 */ /* 0x040fe40000000000 */
[----:B------:R-:W-:Y:S01]  /*4dc0*/  IMAD R15, R5, R27, R15 ;  /* 0x0000001b050f7224 */ /* 0x000fe200078e020f */
[----:B------:R-:W-:Y:S01]  /*4dd0*/  IABS R13, R166 ;  /* 0x000000a6000d7213 */ /* 0x000fe20000000000 */
[----:B------:R-:W-:Y:S01]  /*4de0*/  VIADD R160, R0, 0x79 ;  /* 0x0000007900a07836 */ /* 0x000fe20000000000 */
[----:B------:R-:W-:Y:S01]  /*4df0*/  IABS R19, R163 ;  /* 0x000000a300137213 */ /* 0x000fe20000000000 */
[----:B------:R-:W-:-:S03]  /*4e00*/  IMAD.HI.U32 R27, R2, R35, RZ ;  /* 0x00000023021b7227 */ /* 0x000fc600078e00ff */
[----:B------:R-:W-:Y:S01]  /*4e10*/  IABS R33, R160 ;  /* 0x000000a000217213 */ /* 0x000fe20000000000 */
[----:B------:R-:W-:Y:S02]  /*4e20*/  IMAD.MOV R27, RZ, RZ, -R27 ;  /* 0x000000ffff1b7224 */ /* 0x000fe400078e0a1b */
[----:B------:R-:W-:Y:S02]  /*4e30*/  VIADD R157, R0, 0x7c ;  /* 0x0000007c009d7836 */ /* 0x000fe40000000000 */
[--C-:B------:R-:W-:Y:S01]  /*4e40*/  @!P4 IMAD.IADD R9, R9, 0x1, -R5.reuse ;  /* 0x000000010909c824 */ /* 0x100fe200078e0a05 */
[C---:B------:R-:W-:Y:S01]  /*4e50*/  ISETP.GT.U32.AND P4, PT, R5.reuse, R18, PT ;  /* 0x000000120500720c */ /* 0x040fe20003f84070 */
[--C-:B------:R-:W-:Y:S01]  /*4e60*/  @!P3 IMAD.IADD R28, R28, 0x1, -R5.reuse ;  /* 0x000000011c1cb824 */ /* 0x100fe200078e0a05 */
[C---:B------:R-:W-:Y:S01]  /*4e70*/  ISETP.GT.U32.AND P3, PT, R5.reuse, R16, PT ;  /* 0x000000100500720c */ /* 0x040fe20003f64070 */
[----:B------:R-:W-:Y:S01]  /*4e80*/  @!P0 IMAD.IADD R22, R22, 0x1, -R5 ;  /* 0x0000000116168824 */ /* 0x000fe200078e0a05 */
[C---:B------:R-:W-:Y:S01]  /*4e90*/  ISETP.GT.U32.AND P0, PT, R5.reuse, R10, PT ;  /* 0x0000000a0500720c */ /* 0x040fe20003f04070 */
[----:B------:R-:W-:-:S02]  /*4ea0*/  IMAD R17, R5, R25, R17 ;  /* 0x0000001905117224 */ /* 0x000fc400078e0211 */
[----:B------:R-:W-:Y:S01]  /*4eb0*/  IMAD R35, R5, R27, R35 ;  /* 0x0000001b05237224 */ /* 0x000fe200078e0223 */
[----:B------:R-:W-:Y:S01]  /*4ec0*/  IABS R27, R157 ;  /* 0x0000009d001b7213 */ /* 0x000fe20000000000 */
[----:B------:R-:W-:-:S04]  /*4ed0*/  IMAD.HI.U32 R29, R2, R13, RZ ;  /* 0x0000000d021d7227 */ /* 0x000fc800078e00ff */
[----:B------:R-:W-:Y:S02]  /*4ee0*/  IMAD.HI.U32 R23, R2, R19, RZ ;  /* 0x0000001302177227 */ /* 0x000fe400078e00ff */
[----:B------:R-:W-:Y:S02]  /*4ef0*/  @!P3 IADD3 R16, R16, -R5, RZ ;  /* 0x800000051010b210 */ /* 0x000fe40007ffe0ff */
[----:B------:R-:W-:-:S04]  /*4f00*/  IMAD.HI.U32 R25, R2, R33, RZ ;  /* 0x0000002102197227 */ /* 0x000fc800078e00ff */
[----:B------:R-:W-:Y:S01]  /*4f10*/  @!P6 IMAD.IADD R11, R11, 0x1, -R5 ;  /* 0x000000010b0be824 */ /* 0x000fe200078e0a05 */
[----:B------:R-:W-:Y:S01]  /*4f20*/  ISETP.GT.U32.AND P6, PT, R5, R9, PT ;  /* 0x000000090500720c */ /* 0x000fe20003fc4070 */
[----:B------:R-:W-:Y:S02]  /*4f30*/  IMAD.MOV R29, RZ, RZ, -R29 ;  /* 0x000000ffff1d7224 */ /* 0x000fe400078e0a1d */
[----:B------:R-:W-:Y:S02]  /*4f40*/  IMAD.MOV R23, RZ, RZ, -R23 ;  /* 0x000000ffff177224 */ /* 0x000fe400078e0a17 */
[----:B------:R-:W-:Y:S02]  /*4f50*/  IMAD.MOV R25, RZ, RZ, -R25 ;  /* 0x000000ffff197224 */ /* 0x000fe400078e0a19 */
[----:B------:R-:W-:Y:S02]  /*4f60*/  VIADD R156, R0, 0x7d ;  /* 0x0000007d009c7836 */ /* 0x000fe40000000000 */
[----:B------:R-:W-:-:S04]  /*4f70*/  IMAD.HI.U32 R6, R2, R27, RZ ;  /* 0x0000001b02067227 */ /* 0x000fc800078e00ff */
[----:B------:R-:W-:Y:S01]  /*4f80*/  IMAD R13, R5, R29, R13 ;  /* 0x0000001d050d7224 */ /* 0x000fe200078e020d */
[----:B------:R-:W-:Y:S01]  /*4f90*/  @!P6 IADD3 R9, R9, -R5, RZ ;  /* 0x800000050909e210 */ /* 0x000fe20007ffe0ff */
[C---:B------:R-:W-:Y:S01]  /*4fa0*/  IMAD R19, R5.reuse, R23, R19 ;  /* 0x0000001705137224 */ /* 0x040fe200078e0213 */
[C---:B------:R-:W-:Y:S01]  /*4fb0*/  ISETP.GT.U32.AND P6, PT, R5.reuse, R35, PT ;  /* 0x000000230500720c */ /* 0x040fe20003fc4070 */
[C---:B------:R-:W-:Y:S01]  /*4fc0*/  IMAD R33, R5.reuse, R25, R33 ;  /* 0x0000001905217224 */ /* 0x040fe200078e0221 */
[----:B------:R-:W-:Y:S01]  /*4fd0*/  IABS R25, R156 ;  /* 0x0000009c00197213 */ /* 0x000fe20000000000 */
[----:B------:R-:W-:Y:S01]  /*4fe0*/  IMAD.MOV R6, RZ, RZ, -R6 ;  /* 0x000000ffff067224 */ /* 0x000fe200078e0a06 */
[C---:B------:R-:W-:Y:S01]  /*4ff0*/  ISETP.GT.U32.AND P3, PT, R5.reuse, R13, PT ;  /* 0x0000000d0500720c */ /* 0x040fe20003f64070 */
[----:B------:R-:W-:Y:S01]  /*5000*/  @!P0 IMAD.IADD R10, R10, 0x1, -R5 ;  /* 0x000000010a0a8824 */ /* 0x000fe200078e0a05 */
[C---:B------:R-:W-:Y:S01]  /*5010*/  ISETP.GT.U32.AND P0, PT, R5.reuse, R19, PT ;  /* 0x000000130500720c */ /* 0x040fe20003f04070 */
[----:B------:R-:W-:-:S02]  /*5020*/  IMAD R27, R5, R6, R27 ;  /* 0x00000006051b7224 */ /* 0x000fc400078e021b */
[----:B------:R-:W-:-:S04]  /*5030*/  IMAD.HI.U32 R6, R2, R25, RZ ;  /* 0x0000001902067227 */ /* 0x000fc800078e00ff */
[----:B------:R-:W-:Y:S02]  /*5040*/  IMAD.MOV R6, RZ, RZ, -R6 ;  /* 0x000000ffff067224 */ /* 0x000fe400078e0a06 */
[C---:B------:R-:W-:Y:S02]  /*5050*/  VIADD R171, R0.reuse, 0x6e ;  /* 0x0000006e00ab7836 */ /* 0x040fe40000000000 */
[----:B------:R-:W-:Y:S01]  /*5060*/  IMAD R25, R5, R6, R25 ;  /* 0x0000000605197224 */ /* 0x000fe200078e0219 */
[----:B------:R-:W-:Y:S01]  /*5070*/  LOP3.LUT R6, R251, 0x60, RZ, 0xc0, !PT ;  /* 0x00000060fb067812 */ /* 0x000fe200078ec0ff */
[----:B------:R-:W-:Y:S01]  /*5080*/  @!P3 IMAD.IADD R13, R13, 0x1, -R5 ;  /* 0x000000010d0db824 */ /* 0x000fe200078e0a05 */
[----:B------:R-:W-:Y:S01]  /*5090*/  IABS R12, R171 ;  /* 0x000000ab000c7213 */ /* 0x000fe20000000000 */
[----:B------:R-:W-:Y:S01]  /*50a0*/  STL [R1+0x974], R171 ;  /* 0x000974ab01007387 */ /* 0x000fe20000100800 */
[----:B------:R-:W-:Y:S01]  /*50b0*/  @!P0 IADD3 R19, R19, -R5, RZ ;  /* 0x8000000513138210 */ /* 0x000fe20007ffe0ff */
[----:B------:R-:W-:Y:S01]  /*50c0*/  VIADD R162, R0, 0x77 ;  /* 0x0000007700a27836 */ /* 0x000fe20000000000 */
[----:B------:R-:W-:Y:S01]  /*50d0*/  ISETP.GT.U32.AND P0, PT, R5, R25, PT ;  /* 0x000000190500720c */ /* 0x000fe20003f04070 */
[----:B------:R-:W-:Y:S01]  /*50e0*/  STL [R1+0x970], R170 ;  /* 0x000970aa01007387 */ /* 0x000fe20000100800 */
[----:B------:R-:W-:-:S02]  /*50f0*/  IMAD.HI.U32 R7, R2, R12, RZ ;  /* 0x0000000c02077227 */ /* 0x000fc400078e00ff */
[----:B------:R-:W-:Y:S01]  /*5100*/  IABS R21, R162 ;  /* 0x000000a200157213 */ /* 0x000fe20000000000 */
[----:B------:R-:W-:Y:S01]  /*5110*/  STL [R1+0x96c], R169 ;  /* 0x00096ca901007387 */ /* 0x000fe20000100800 */
[----:B------:R-:W-:Y:S01]  /*5120*/  @!P6 IMAD.IADD R35, R35, 0x1, -R5 ;  /* 0x000000012323e824 */ /* 0x000fe200078e0a05 */
[C---:B------:R-:W-:Y:S01]  /*5130*/  ISETP.GT.U32.AND P6, PT, R5.reuse, R13, PT ;  /* 0x0000000d0500720c */ /* 0x040fe20003fc4070 */
[----:B------:R-:W-:Y:S01]  /*5140*/  IMAD.MOV R7, RZ, RZ, -R7 ;  /* 0x000000ffff077224 */ /* 0x000fe200078e0a07 */
[----:B------:R-:W-:Y:S01]  /*5150*/  STL [R1+0x968], R168 ;  /* 0x000968a801007387 */ /* 0x000fe20000100800 */
[----:B------:R-:W-:Y:S02]  /*5160*/  VIADD R158, R0, 0x7b ;  /* 0x0000007b009e7836 */ /* 0x000fe40000000000 */
[----:B------:R-:W-:Y:S01]  /*5170*/  IMAD R12, R5, R7, R12 ;  /* 0x00000007050c7224 */ /* 0x000fe200078e020c */
[----:B------:R-:W-:Y:S01]  /*5180*/  STL [R1+0x964], R167 ;  /* 0x000964a701007387 */ /* 0x000fe20000100800 */
[----:B------:R-:W-:Y:S01]  /*5190*/  IMAD.HI.U32 R7, R2, R21, RZ ;  /* 0x0000001502077227 */ /* 0x000fe200078e00ff */
[----:B------:R-:W-:-:S02]  /*51a0*/  IABS R29, R158 ;  /* 0x0000009e001d7213 */ /* 0x000fc40000000000 */
[----:B------:R-:W-:Y:S01]  /*51b0*/  STL [R1+0x960], R166 ;  /* 0x000960a601007387 */ /* 0x000fe20000100800 */
[----:B------:R-:W-:Y:S02]  /*51c0*/  VIADD R155, R0, 0x7e ;  /* 0x0000007e009b7836 */ /* 0x000fe40000000000 */
[----:B------:R-:W-:Y:S01]  /*51d0*/  @!P0 IMAD.IADD R25, R25, 0x1, -R5 ;  /* 0x0000000119198824 */ /* 0x000fe200078e0a05 */
[----:B------:R-:W-:Y:S01]  /*51e0*/  STL [R1+0x95c], R165 ;  /* 0x00095ca501007387 */ /* 0x000fe20000100800 */
[----:B------:R-:W-:Y:S01]  /*51f0*/  IMAD.MOV R7, RZ, RZ, -R7 ;  /* 0x000000ffff077224 */ /* 0x000fe200078e0a07 */
[----:B------:R-:W-:Y:S01]  /*5200*/  IABS R37, R155 ;  /* 0x0000009b00257213 */ /* 0x000fe20000000000 */
[C---:B------:R-:W-:Y:S01]  /*5210*/  IMAD.HI.U32 R23, R2.reuse, R31, RZ ;  /* 0x0000001f02177227 */ /* 0x040fe200078e00ff */
[----:B------:R-:W-:Y:S03]  /*5220*/  STL [R1+0x958], R164 ;  /* 0x000958a401007387 */ /* 0x000fe60000100800 */
[----:B------:R-:W-:Y:S01]  /*5230*/  @!P6 IMAD.IADD R13, R13, 0x1, -R5 ;  /* 0x000000010d0de824 */ /* 0x000fe200078e0a05 */
[----:B------:R-:W-:Y:S01]  /*5240*/  STL [R1+0x954], R163 ;  /* 0x000954a301007387 */ /* 0x000fe20000100800 */
[C---:B------:R-:W-:Y:S01]  /*5250*/  IMAD R21, R5.reuse, R7, R21 ;  /* 0x0000000705157224 */ /* 0x040fe200078e0215 */
[----:B------:R-:W-:Y:S01]  /*5260*/  ISETP.GT.U32.AND P6, PT, R5, R25, PT ;  /* 0x000000190500720c */ /* 0x000fe20003fc4070 */
[----:B------:R-:W-:Y:S01]  /*5270*/  IMAD.HI.U32 R7, R2, R29, RZ ;  /* 0x0000001d02077227 */ /* 0x000fe200078e00ff */
[----:B------:R-:W-:Y:S01]  /*5280*/  STL [R1+0x950], R162 ;  /* 0x000950a201007387 */ /* 0x000fe20000100800 */
[----:B------:R-:W-:-:S02]  /*5290*/  IADD3 R23, -R23, RZ, RZ ;  /* 0x000000ff17177210 */ /* 0x000fc40007ffe1ff */
[----:B------:R-:W-:Y:S01]  /*52a0*/  IMAD.HI.U32 R2, R2, R37, RZ ;  /* 0x0000002502027227 */ /* 0x000fe200078e00ff */
[----:B------:R-:W-:Y:S03]  /*52b0*/  STL [R1+0x94c], R161 ;  /* 0x00094ca101007387 */ /* 0x000fe60000100800 */
[----:B------:R-:W-:Y:S01]  /*52c0*/  IMAD.MOV R2, RZ, RZ, -R2 ;  /* 0x000000ffff027224 */ /* 0x000fe200078e0a02 */
[----:B------:R-:W-:Y:S01]  /*52d0*/  STL [R1+0x948], R160 ;  /* 0x000948a001007387 */ /* 0x000fe20000100800 */
[C---:B------:R-:W-:Y:S02]  /*52e0*/  IMAD R31, R5.reuse, R23, R31 ;  /* 0x00000017051f7224 */ /* 0x040fe400078e021f */
[----:B------:R-:W-:Y:S01]  /*52f0*/  IMAD R37, R5, R2, R37 ;  /* 0x0000000205257224 */ /* 0x000fe200078e0225 */
[----:B------:R-:W-:Y:S01]  /*5300*/  STL [R1+0x944], R159 ;  /* 0x0009449f01007387 */ /* 0x000fe20000100800 */
[----:B------:R-:W-:Y:S01]  /*5310*/  IMAD.SHL.U32 R2, R251, 0x4, RZ ;  /* 0x00000004fb027824 */ /* 0x000fe200078e00ff */
[----:B------:R-:W-:Y:S01]  /*5320*/  ISETP.GT.U32.AND P3, PT, R5, R31, PT ;  /* 0x0000001f0500720c */ /* 0x000fe20003f64070 */
[----:B------:R-:W-:Y:S01]  /*5330*/  IMAD.MOV.U32 R23, RZ, RZ, R252 ;  /* 0x000000ffff177224 */ /* 0x000fe200078e00fc */
[----:B------:R-:W-:Y:S01]  /*5340*/  STL [R1+0x940], R158 ;  /* 0x0009409e01007387 */ /* 0x000fe20000100800 */
[----:B------:R-:W-:-:S02]  /*5350*/  @!P6 IMAD.IADD R25, R25, 0x1, -R5 ;  /* 0x000000011919e824 */ /* 0x000fc400078e0a05 */
[--C-:B------:R-:W-:Y:S01]  /*5360*/  @!P2 IMAD.IADD R39, R39, 0x1, -R5.reuse ;  /* 0x000000012727a824 */ /* 0x100fe200078e0a05 */
[----:B------:R4:W-:Y:S01]  /*5370*/  STL [R1+0x65c], R153 ;  /* 0x00065c9901007387 */ /* 0x0009e20000100800 */
[----:B------:R-:W-:Y:S01]  /*5380*/  ISETP.GE.AND P6, PT, R152, RZ, PT ;  /* 0x000000ff9800720c */ /* 0x000fe20003fc6270 */
[--C-:B------:R-:W-:Y:S01]  /*5390*/  @!P1 IMAD.IADD R14, R14, 0x1, -R5.reuse ;  /* 0x000000010e0e9824 */ /* 0x100fe200078e0a05 */
[C---:B------:R-:W-:Y:S01]  /*53a0*/  ISETP.GT.U32.AND P2, PT, R5.reuse, R45, PT ;  /* 0x0000002d0500720c */ /* 0x040fe20003f44070 */
[----:B------:R-:W-:Y:S01]  /*53b0*/  STL [R1+0x93c], R157 ;  /* 0x00093c9d01007387 */ /* 0x000fe20000100800 */
[--C-:B------:R-:W-:Y:S01]  /*53c0*/  @!P5 IMAD.IADD R8, R8, 0x1, -R5.reuse ;  /* 0x000000010808d824 */ /* 0x100fe200078e0a05 */
[C---:B------:R-:W-:Y:S01]  /*53d0*/  ISETP.GT.U32.AND P5, PT, R5.reuse, R20, PT ;  /* 0x000000140500720c */ /* 0x040fe20003fa4070 */
[----:B------:R-:W-:Y:S01]  /*53e0*/  @!P4 IMAD.IADD R18, R18, 0x1, -R5 ;  /* 0x000000011212c824 */ /* 0x000fe200078e0a05 */
[----:B------:R-:W-:Y:S01]  /*53f0*/  STL [R1+0x938], R156 ;  /* 0x0009389c01007387 */ /* 0x000fe20000100800 */
[----:B------:R-:W-:Y:S01]  /*5400*/  ISETP.GT.U32.AND P4, PT, R5, R11, PT ;  /* 0x0000000b0500720c */ /* 0x000fe20003f84070 */
[----:B------:R-:W-:-:S02]  /*5410*/  IMAD.MOV R7, RZ, RZ, -R7 ;  /* 0x000000ffff077224 */ /* 0x000fc400078e0a07 */
[----:B------:R4:W-:Y:S01]  /*5420*/  STL [R1+0x934], R155 ;  /* 0x0009349b01007387 */ /* 0x0009e20000100800 */
[----:B------:R-:W-:Y:S02]  /*5430*/  @!P3 IMAD.IADD R31, R31, 0x1, -R5 ;  /* 0x000000011f1fb824 */ /* 0x000fe400078e0a05 */
[----:B------:R-:W-:Y:S01]  /*5440*/  IMAD R29, R5, R7, R29 ;  /* 0x00000007051d7224 */ /* 0x000fe200078e021d */
[----:B-1----:R-:W4:Y:S01]  /*5450*/  LDL R246, [R1+0x99c] ;  /* 0x00099c0001f67983 */ /* 0x002f220000100800 */
[--C-:B------:R-:W-:Y:S01]  /*5460*/  @!P2 IMAD.IADD R45, R45, 0x1, -R5.reuse ;  /* 0x000000012d2da824 */ /* 0x100fe200078e0a05 */
[C---:B------:R-:W-:Y:S01]  /*5470*/  ISETP.GT.U32.AND P2, PT, R5.reuse, R39, PT ;  /* 0x000000270500720c */ /* 0x040fe20003f44070 */
[--C-:B------:R-:W-:Y:S01]  /*5480*/  @!P5 IMAD.IADD R20, R20, 0x1, -R5.reuse ;  /* 0x000000011414d824 */ /* 0x100fe200078e0a05 */
[----:B------:R-:W4:Y:S01]  /*5490*/  LDL R248, [R1+0x998] ;  /* 0x0009980001f87983 */ /* 0x000f220000100800 */
[----:B------:R-:W-:Y:S01]  /*54a0*/  ISETP.GT.U32.AND P5, PT, R5, R8, PT ;  /* 0x000000080500720c */ /* 0x000fe20003fa4070 */
[--C-:B------:R-:W-:Y:S01]  /*54b0*/  @!P4 IMAD.IADD R11, R11, 0x1, -R5.reuse ;  /* 0x000000010b0bc824 */ /* 0x100fe200078e0a05 */
[----:B------:R-:W-:Y:S01]  /*54c0*/  ISETP.GT.U32.AND P4, PT, R5, R33, PT ;  /* 0x000000210500720c */ /* 0x000fe20003f84070 */
[----:B--2---:R-:W2:Y:S04]  /*54d0*/  LDL R245, [R1+0x994] ;  /* 0x0009940001f57983 */ /* 0x004ea80000100800 */
[----:B------:R-:W2:Y:S03]  /*54e0*/  LDL R249, [R1+0xa2c] ;  /* 0x000a2c0001f97983 */ /* 0x000ea60000100800 */
[----:B------:R-:W-:Y:S01]  /*54f0*/  @!P2 IADD3 R39, R39, -R5, RZ ;  /* 0x800000052727a210 */ /* 0x000fe20007ffe0ff */
[----:B------:R-:W2:Y:S01]  /*5500*/  LDL R250, [R1+0xa34] ;  /* 0x000a340001fa7983 */ /* 0x000ea20000100800 */
[C---:B------:R-:W-:Y:S01]  /*5510*/  ISETP.GT.U32.AND P2, PT, R5.reuse, R26, PT ;  /* 0x0000001a0500720c */ /* 0x040fe20003f44070 */
[--C-:B------:R-:W-:Y:S01]  /*5520*/  @!P5 IMAD.IADD R8, R8, 0x1, -R5.reuse ;  /* 0x000000010808d824 */ /* 0x100fe200078e0a05 */
[----:B------:R-:W-:Y:S01]  /*5530*/  ISETP.GT.U32.AND P5, PT, R5, R21, PT ;  /* 0x000000150500720c */ /* 0x000fe20003fa4070 */
[----:B------:R-:W2:Y:S01]  /*5540*/  LDL R251, [R1+0xa3c] ;  /* 0x000a3c0001fb7983 */ /* 0x000ea20000100800 */
[----:B------:R-:W-:-:S03]  /*5550*/  @!P4 IMAD.IADD R33, R33, 0x1, -R5 ;  /* 0x000000012121c824 */ /* 0x000fc600078e0a05 */
[----:B------:R-:W2:Y:S04]  /*5560*/  LDL R252, [R1+0xa40] ;  /* 0x000a400001fc7983 */ /* 0x000ea80000100800 */
[----:B------:R-:W2:Y:S02]  /*5570*/  LDL R152, [R1+0xa44] ;  /* 0x000a440001987983 */ /* 0x000ea40000100800 */
[--C-:B------:R-:W-:Y:S01]  /*5580*/  @!P2 IMAD.IADD R26, R26, 0x1, -R5.reuse ;  /* 0x000000011a1aa824 */ /* 0x100fe200078e0a05 */
[----:B------:R-:W-:Y:S01]  /*5590*/  ISETP.GT.U32.AND P2, PT, R5, R12, PT ;  /* 0x0000000c0500720c */ /* 0x000fe20003f44070 */
[----:B------:R-:W-:Y:S01]  /*55a0*/  @!P5 IMAD.IADD R21, R21, 0x1, -R5 ;  /* 0x000000011515d824 */ /* 0x000fe200078e0a05 */
[C---:B------:R-:W-:Y:S02]  /*55b0*/  ISETP.GT.U32.AND P5, PT, R5.reuse, R37, PT ;  /* 0x000000250500720c */ /* 0x040fe40003fa4070 */
[----:B------:R-:W-:-:S09]  /*55c0*/  ISETP.GT.U32.AND P1, PT, R5, R26, PT ;  /* 0x0000001a0500720c */ /* 0x000fd20003f24070 */
[----:B------:R-:W-:Y:S01]  /*55d0*/  @!P2 IMAD.IADD R12, R12, 0x1, -R5 ;  /* 0x000000010c0ca824 */ /* 0x000fe200078e0a05 */
[----:B------:R-:W-:-:S03]  /*55e0*/  ISETP.GT.U32.AND P2, PT, R5, R24, PT ;  /* 0x000000180500720c */ /* 0x000fc60003f44070 */
[----:B------:R-:W-:Y:S02]  /*55f0*/  @!P1 IADD3 R26, R26, -R5, RZ ;  /* 0x800000051a1a9210 */ /* 0x000fe40007ffe0ff */
[----:B------:R-:W-:-:S08]  /*5600*/  ISETP.GT.U32.AND P1, PT, R5, R14, PT ;  /* 0x0000000e0500720c */ /* 0x000fd00003f24070 */
[----:B------:R-:W-:Y:S01]  /*5610*/  @!P2 IMAD.IADD R24, R24, 0x1, -R5 ;  /* 0x000000011818a824 */ /* 0x000fe200078e0a05 */
[----:B------:R-:W-:-:S04]  /*5620*/  ISETP.GT.U32.AND P2, PT, R5, R12, PT ;  /* 0x0000000c0500720c */ /* 0x000fc80003f44070 */
[----:B------:R-:W-:Y:S01]  /*5630*/  @!P1 IMAD.IADD R14, R14, 0x1, -R5 ;  /* 0x000000010e0e9824 */ /* 0x000fe200078e0a05 */
[----:B------:R-:W-:-:S08]  /*5640*/  ISETP.GT.U32.AND P1, PT, R5, R15, PT ;  /* 0x0000000f0500720c */ /* 0x000fd00003f24070 */
[----:B------:R-:W-:Y:S01]  /*5650*/  @!P2 IMAD.IADD R12, R12, 0x1, -R5 ;  /* 0x000000010c0ca824 */ /* 0x000fe200078e0a05 */
[----:B------:R-:W-:-:S04]  /*5660*/  ISETP.GT.U32.AND P2, PT, R5, R17, PT ;  /* 0x000000110500720c */ /* 0x000fc80003f44070 */
[----:B------:R-:W-:Y:S01]  /*5670*/  @!P1 IMAD.IADD R15, R15, 0x1, -R5 ;  /* 0x000000010f0f9824 */ /* 0x000fe200078e0a05 */
[C---:B------:R-:W-:Y:S02]  /*5680*/  ISETP.GT.U32.AND P1, PT, R5.reuse, R29, PT ;  /* 0x0000001d0500720c */ /* 0x040fe40003f24070 */
[C---:B------:R-:W-:Y:S02]  /*5690*/  ISETP.GT.U32.AND P0, PT, R5.reuse, R35, PT ;  /* 0x000000230500720c */ /* 0x040fe40003f04070 */
[----:B------:R-:W-:-:S04]  /*56a0*/  ISETP.GT.U32.AND P4, PT, R5, R15, PT ;  /* 0x0000000f0500720c */ /* 0x000fc80003f84070 */
[----:B------:R-:W-:Y:S01]  /*56b0*/  @!P2 IMAD.IADD R17, R17, 0x1, -R5 ;  /* 0x000000011111a824 */ /* 0x000fe200078e0a05 */
[----:B------:R-:W-:-:S04]  /*56c0*/  ISETP.GT.U32.AND P2, PT, R5, R27, PT ;  /* 0x0000001b0500720c */ /* 0x000fc80003f44070 */
[----:B------:R-:W-:Y:S02]  /*56d0*/  @!P1 IADD3 R29, R29, -R5, RZ ;  /* 0x800000051d1d9210 */ /* 0x000fe40007ffe0ff */
[C---:B------:R-:W-:Y:S02]  /*56e0*/  ISETP.GT.U32.AND P1, PT, R5.reuse, R19, PT ;  /* 0x000000130500720c */ /* 0x040fe40003f24070 */
[----:B------:R-:W-:-:S05]  /*56f0*/  ISETP.GT.U32.AND P3, PT, R5, R17, PT ;  /* 0x000000110500720c */ /* 0x000fca0003f64070 */
[--C-:B------:R-:W-:Y:S01]  /*5700*/  @!P2 IMAD.IADD R27, R27, 0x1, -R5.reuse ;  /* 0x000000011b1ba824 */ /* 0x100fe200078e0a05 */
[----:B------:R-:W-:Y:S02]  /*5710*/  ISETP.GT.U32.AND P2, PT, R5, R21, PT ;  /* 0x000000150500720c */ /* 0x000fe40003f44070 */
[----:B------:R-:W-:Y:S02]  /*5720*/  @!P5 IADD3 R37, R37, -R5, RZ ;  /* 0x800000052525d210 */ /* 0x000fe40007ffe0ff */
[----:B------:R-:W-:Y:S01]  /*5730*/  ISETP.GT.U32.AND P5, PT, R5, R33, PT ;  /* 0x000000210500720c */ /* 0x000fe20003fa4070 */
[--C-:B------:R-:W-:Y:S01]  /*5740*/  @!P1 IMAD.IADD R19, R19, 0x1, -R5.reuse ;  /* 0x0000000113139824 */ /* 0x100fe200078e0a05 */
[----:B------:R-:W-:Y:S01]  /*5750*/  ISETP.GT.U32.AND P1, PT, R5, R27, PT ;  /* 0x0000001b0500720c */ /* 0x000fe20003f24070 */
[--C-:B------:R-:W-:Y:S01]  /*5760*/  @!P3 IMAD.IADD R17, R17, 0x1, -R5.reuse ;  /* 0x000000011111b824 */ /* 0x100fe200078e0a05 */
[----:B------:R-:W-:Y:S01]  /*5770*/  ISETP.GT.U32.AND P3, PT, R5, R29, PT ;  /* 0x0000001d0500720c */ /* 0x000fe20003f64070 */
[--C-:B------:R-:W-:Y:S01]  /*5780*/  @!P0 IMAD.IADD R35, R35, 0x1, -R5.reuse ;  /* 0x0000000123238824 */ /* 0x100fe200078e0a05 */
[----:B------:R-:W-:Y:S01]  /*5790*/  ISETP.GT.U32.AND P0, PT, R4, R3, PT ;  /* 0x000000030400720c */ /* 0x000fe20003f04070 */
[----:B------:R-:W-:-:S02]  /*57a0*/  @!P4 IMAD.IADD R15, R15, 0x1, -R5 ;  /* 0x000000010f0fc824 */ /* 0x000fc400078e0a05 */
[----:B------:R-:W-:Y:S02]  /*57b0*/  @!P2 IADD3 R21, R21, -R5, RZ ;  /* 0x800000051515a210 */ /* 0x000fe40007ffe0ff */
[C---:B------:R-:W-:Y:S02]  /*57c0*/  ISETP.GT.U32.AND P2, PT, R5.reuse, R37, PT ;  /* 0x000000250500720c */ /* 0x040fe40003f44070 */
[----:B------:R-:W-:Y:S01]  /*57d0*/  ISETP.GT.U32.AND P4, PT, R5, R31, PT ;  /* 0x0000001f0500720c */ /* 0x000fe20003f84070 */
[--C-:B------:R-:W-:Y:S01]  /*57e0*/  @!P5 IMAD.IADD R33, R33, 0x1, -R5.reuse ;  /* 0x000000012121d824 */ /* 0x100fe200078e0a05 */
[----:B------:R-:W-:Y:S01]  /*57f0*/  ISETP.GE.AND P5, PT, R0, RZ, PT ;  /* 0x000000ff0000720c */ /* 0x000fe20003fa6270 */
[----:B------:R-:W-:Y:S01]  /*5800*/  @!P1 IMAD.IADD R27, R27, 0x1, -R5 ;  /* 0x000000011b1b9824 */ /* 0x000fe200078e0a05 */
[----:B------:R-:W-:Y:S02]  /*5810*/  ISETP.GE.AND P1, PT, R23, RZ, PT ;  /* 0x000000ff1700720c */ /* 0x000fe40003f26270 */
[----:B------:R-:W-:Y:S01]  /*5820*/  @!P3 IADD3 R29, R29, -R5, RZ ;  /* 0x800000051d1db210 */ /* 0x000fe20007ffe0ff */
[----:B------:R-:W-:Y:S01]  /*5830*/  @!P0 IMAD.IADD R3, R3, 0x1, -R4 ;  /* 0x0000000103038824 */ /* 0x000fe200078e0a04 */
[----:B------:R-:W2:Y:S01]  /*5840*/  LDL R23, [R1+0xa78] ;  /* 0x000a780001177983 */ /* 0x000ea20000100800 */
[----:B---3--:R-:W-:-:S02]  /*5850*/  IMAD R4, R247, R185, RZ ;  /* 0x000000b9f7047224 */ /* 0x008fc400078e02ff */
[--C-:B------:R-:W-:Y:S01]  /*5860*/  @!P2 IMAD.IADD R37, R37, 0x1, -R5.reuse ;  /* 0x000000012525a824 */ /* 0x100fe200078e0a05 */
[----:B------:R-:W3:Y:S01]  /*5870*/  LDL R247, [R1+0xa54] ;  /* 0x000a540001f77983 */ /* 0x000ee20000100800 */
[----:B------:R-:W-:Y:S02]  /*5880*/  @!P4 IMAD.IADD R31, R31, 0x1, -R5 ;  /* 0x000000011f1fc824 */ /* 0x000fe400078e0a05 */
[----:B------:R-:W-:Y:S01]  /*5890*/  @!P5 IADD3 R136, -R136, RZ, RZ ;  /* 0x000000ff8888d210 */ /* 0x000fe20007ffe1ff */
[----:B------:R-:W3:Y:S01]  /*58a0*/  LDL R5, [R1+0xab4] ;  /* 0x000ab40001057983 */ /* 0x000ee20000100800 */
[----:B------:R-:W-:Y:S01]  /*58b0*/  @!P1 IMAD.MOV R134, RZ, RZ, -R134 ;  /* 0x000000ffff869224 */ /* 0x000fe200078e0a86 */
[----:B----4-:R-:W-:Y:S02]  /*58c0*/  ISETP.GE.AND P2, PT, R246, RZ, PT ;  /* 0x000000fff600720c */ /* 0x010fe40003f46270 */
[----:B------:R-:W4:Y:S01]  /*58d0*/  LDL R246, [R1+0xa4c] ;  /* 0x000a4c0001f67983 */ /* 0x000f220000100800 */
[----:B------:R-:W-:-:S03]  /*58e0*/  ISETP.GE.AND P3, PT, R248, RZ, PT ;  /* 0x000000fff800720c */ /* 0x000fc60003f66270 */
[----:B------:R-:W4:Y:S01]  /*58f0*/  LDL R248, [R1+0xa58] ;  /* 0x000a580001f87983 */ /* 0x000f220000100800 */
[----:B--2---:R-:W-:-:S03]  /*5900*/  ISETP.GE.AND P4, PT, R245, RZ, PT ;  /* 0x000000fff500720c */ /* 0x004fc60003f86270 */
[----:B------:R-:W2:Y:S01]  /*5910*/  LDL R245, [R1+0xa80] ;  /* 0x000a800001f57983 */ /* 0x000ea20000100800 */
[----:B------:R-:W-:Y:S02]  /*5920*/  ISETP.GE.AND P5, PT, R249, RZ, PT ;  /* 0x000000fff900720c */ /* 0x000fe40003fa6270 */
[----:B------:R-:W-:Y:S01]  /*5930*/  @!P2 IMAD.MOV R133, RZ, RZ, -R133 ;  /* 0x000000ffff85a224 */ /* 0x000fe200078e0a85 */
[----:B------:R-:W2:Y:S01]  /*5940*/  LDL R249, [R1+0xa5c] ;  /* 0x000a5c0001f97983 */ /* 0x000ea20000100800 */
[----:B------:R-:W-:Y:S01]  /*5950*/  ISETP.GE.AND P1, PT, R250, RZ, PT ;  /* 0x000000fffa00720c */ /* 0x000fe20003f26270 */
[----:B------:R-:W-:Y:S02]  /*5960*/  @!P3 IMAD.MOV R132, RZ, RZ, -R132 ;  /* 0x000000ffff84b224 */ /* 0x000fe400078e0a84 */
[----:B------:R-:W2:Y:S01]  /*5970*/  LDL R250, [R1+0xa64] ;  /* 0x000a640001fa7983 */ /* 0x000ea20000100800 */
[----:B------:R-:W-:-:S03]  /*5980*/  ISETP.GE.AND P2, PT, R251, RZ, PT ;  /* 0x000000fffb00720c */ /* 0x000fc60003f46270 */
[----:B------:R-:W2:Y:S01]  /*5990*/  LDL R251, [R1+0xa70] ;  /* 0x000a700001fb7983 */ /* 0x000ea20000100800 */
[----:B------:R-:W-:Y:S02]  /*59a0*/  @!P4 IADD3 R131, -R131, RZ, RZ ;  /* 0x000000ff8383c210 */ /* 0x000fe40007ffe1ff */
[----:B------:R-:W-:Y:S02]  /*59b0*/  ISETP.GE.AND P3, PT, R252, RZ, PT ;  /* 0x000000fffc00720c */ /* 0x000fe40003f66270 */
[----:B------:R-:W2:Y:S01]  /*59c0*/  LDL R252, [R1+0xa6c] ;  /* 0x000a6c0001fc7983 */ /* 0x000ea20000100800 */
[----:B------:R-:W-:-:S03]  /*59d0*/  ISETP.GE.AND P4, PT, R152, RZ, PT ;  /* 0x000000ff9800720c */ /* 0x000fc60003f86270 */
[----:B------:R-:W2:Y:S01]  /*59e0*/  LDL R152, [R1+0xa7c] ;  /* 0x000a7c0001987983 */ /* 0x000ea20000100800 */
[----:B------:R-:W-:Y:S02]  /*59f0*/  @!P5 IMAD.MOV R130, RZ, RZ, -R130 ;  /* 0x000000ffff82d224 */ /* 0x000fe400078e0a82 */
[----:B------:R-:W-:Y:S02]  /*5a00*/  @!P1 IMAD.MOV R129, RZ, RZ, -R129 ;  /* 0x000000ffff819224 */ /* 0x000fe400078e0a81 */
[----:B------:R-:W-:Y:S02]  /*5a10*/  @!P2 IMAD.MOV R128, RZ, RZ, -R128 ;  /* 0x000000ffff80a224 */ /* 0x000fe400078e0a80 */
[----:B------:R-:W-:-:S03]  /*5a20*/  @!P3 IMAD.MOV R127, RZ, RZ, -R127 ;  /* 0x000000ffff7fb224 */ /* 0x000fc600078e0a7f */
[----:B------:R-:W-:Y:S02]  /*5a30*/  @!P4 IADD3 R126, -R126, RZ, RZ ;  /* 0x000000ff7e7ec210 */ /* 0x000fe40007ffe1ff */
[----:B---3--:R-:W-:Y:S02]  /*5a40*/  ISETP.GE.AND P1, PT, R247, RZ, PT ;  /* 0x000000fff700720c */ /* 0x008fe40003f26270 */
[----:B------:R-:W3:Y:S11]  /*5a50*/  LDL R247, [R1+0xa8c] ;  /* 0x000a8c0001f77983 */ /* 0x000ef60000100800 */
[----:B------:R-:W-:Y:S01]  /*5a60*/  @!P1 IMAD.MOV R124, RZ, RZ, -R124 ;  /* 0x000000ffff7c9224 */ /* 0x000fe200078e0a7c */
[----:B----4-:R-:W-:-:S02]  /*5a70*/  ISETP.GE.AND P5, PT, R246, RZ, PT ;  /* 0x000000fff600720c */ /* 0x010fc40003fa6270 */
[----:B------:R-:W4:Y:S01]  /*5a80*/  LDL R246, [R1+0xa84] ;  /* 0x000a840001f67983 */ /* 0x000f220000100800 */
[----:B------:R-:W-:-:S03]  /*5a90*/  ISETP.GE.AND P2, PT, R248, RZ, PT ;  /* 0x000000fff800720c */ /* 0x000fc60003f46270 */
[----:B------:R-:W4:Y:S01]  /*5aa0*/  LDL R248, [R1+0xa88] ;  /* 0x000a880001f87983 */ /* 0x000f220000100800 */
[----:B--2---:R-:W-:-:S06]  /*5ab0*/  ISETP.GE.AND P3, PT, R249, RZ, PT ;  /* 0x000000fff900720c */ /* 0x004fcc0003f66270 */
[----:B------:R-:W-:Y:S01]  /*5ac0*/  @!P5 IMAD.MOV R125, RZ, RZ, -R125 ;  /* 0x000000ffff7dd224 */ /* 0x000fe200078e0a7d */
[----:B------:R-:W2:Y:S01]  /*5ad0*/  LDL R249, [R1+0xa94] ;  /* 0x000a940001f97983 */ /* 0x000ea20000100800 */
[----:B------:R-:W-:Y:S01]  /*5ae0*/  ISETP.GE.AND P4, PT, R250, RZ, PT ;  /* 0x000000fffa00720c */ /* 0x000fe20003f86270 */
[----:B------:R-:W-:Y:S02]  /*5af0*/  @!P2 IMAD.MOV R123, RZ, RZ, -R123 ;  /* 0x000000ffff7ba224 */ /* 0x000fe400078e0a7b */
[----:B------:R-:W2:Y:S01]  /*5b00*/  LDL R250, [R1+0xa9c] ;  /* 0x000a9c0001fa7983 */ /* 0x000ea20000100800 */
[----:B------:R-:W-:-:S03]  /*5b10*/  ISETP.GE.AND P5, PT, R251, RZ, PT ;  /* 0x000000fffb00720c */ /* 0x000fc60003fa6270 */
[----:B------:R-:W2:Y:S01]  /*5b20*/  LDL R251, [R1+0xaa4] ;  /* 0x000aa40001fb7983 */ /* 0x000ea20000100800 */
[----:B------:R-:W-:-:S03]  /*5b30*/  ISETP.GE.AND P1, PT, R252, RZ, PT ;  /* 0x000000fffc00720c */ /* 0x000fc60003f26270 */
[----:B------:R-:W2:Y:S01]  /*5b40*/  LDL R252, [R1+0xaa0] ;  /* 0x000aa00001fc7983 */ /* 0x000ea20000100800 */
[----:B------:R-:W-:-:S03]  /*5b50*/  ISETP.GE.AND P2, PT, R152, RZ, PT ;  /* 0x000000ff9800720c */ /* 0x000fc60003f46270 */
[----:B------:R-:W2:Y:S01]  /*5b60*/  LDL R152, [R1+0xaac] ;  /* 0x000aac0001987983 */ /* 0x000ea20000100800 */
[----:B------:R-:W-:Y:S01]  /*5b70*/  @!P3 IMAD.MOV R122, RZ, RZ, -R122 ;  /* 0x000000ffff7ab224 */ /* 0x000fe200078e0a7a */
[----:B------:R-:W-:Y:S01]  /*5b80*/  ISETP.GE.AND P3, PT, R23, RZ, PT ;  /* 0x000000ff1700720c */ /* 0x000fe20003f66270 */
[----:B------:R-:W-:Y:S01]  /*5b90*/  @!P5 IMAD.MOV R120, RZ, RZ, -R120 ;  /* 0x000000ffff78d224 */ /* 0x000fe200078e0a78 */
[----:B------:R-:W-:Y:S01]  /*5ba0*/  @!P4 IADD3 R121, -R121, RZ, RZ ;  /* 0x000000ff7979c210 */ /* 0x000fe20007ffe1ff */
[----:B------:R-:W2:Y:S01]  /*5bb0*/  LDL R23, [R1+0xabc] ;  /* 0x000abc0001177983 */ /* 0x000ea20000100800 */
[----:B------:R-:W-:Y:S01]  /*5bc0*/  ISETP.GE.AND P4, PT, R245, RZ, PT ;  /* 0x000000fff500720c */ /* 0x000fe20003f86270 */
[----:B------:R-:W-:Y:S02]  /*5bd0*/  @!P1 IMAD.MOV R119, RZ, RZ, -R119 ;  /* 0x000000ffff779224 */ /* 0x000fe400078e0a77 */
[----:B------:R-:W2:Y:S01]  /*5be0*/  LDL.LU R245, [R1+0xeac] ;  /* 0x000eac0001f57983 */ /* 0x000ea20000300800 */
[----:B------:R-:W-:-:S05]  /*5bf0*/  @!P2 IMAD.MOV R118, RZ, RZ, -R118 ;  /* 0x000000ffff76a224 */ /* 0x000fca00078e0a76 */
[----:B------:R-:W-:-:S04]  /*5c00*/  @!P3 IMAD.MOV R117, RZ, RZ, -R117 ;  /* 0x000000ffff75b224 */ /* 0x000fc800078e0a75 */
[----:B------:R-:W-:Y:S02]  /*5c10*/  @!P4 IADD3 R116, -R116, RZ, RZ ;  /* 0x000000ff7474c210 */ /* 0x000fe40007ffe1ff */
[----:B---3--:R-:W-:-:S13]  /*5c20*/  ISETP.GE.AND P1, PT, R247, RZ, PT ;  /* 0x000000fff700720c */ /* 0x008fda0003f26270 */
[----:B------:R-:W-:Y:S01]  /*5c30*/  @!P1 IMAD.MOV R114, RZ, RZ, -R114 ;  /* 0x000000ffff729224 */ /* 0x000fe200078e0a72 */
[----:B----4-:R-:W-:Y:S02]  /*5c40*/  ISETP.GE.AND P5, PT, R246, RZ, PT ;  /* 0x000000fff600720c */ /* 0x010fe40003fa6270 */
[----:B------:R-:W3:Y:S01]  /*5c50*/  LDL.LU R246, [R1+0xea8] ;  /* 0x000ea80001f67983 */ /* 0x000ee20000300800 */
[----:B------:R-:W-:-:S03]  /*5c60*/  ISETP.GE.AND P2, PT, R248, RZ, PT ;  /* 0x000000fff800720c */ /* 0x000fc60003f46270 */
[----:B------:R-:W4:Y:S04]  /*5c70*/  LDL.LU R247, [R1+0xea4] ;  /* 0x000ea40001f77983 */ /* 0x000f280000300800 */
[----:B------:R-:W3:Y:S01]  /*5c80*/  LDL.LU R248, [R1+0xea0] ;  /* 0x000ea00001f87983 */ /* 0x000ee20000300800 */
[----:B--2---:R-:W-:Y:S02]  /*5c90*/  ISETP.GE.AND P3, PT, R249, RZ, PT ;  /* 0x000000fff900720c */ /* 0x004fe40003f66270 */
[----:B------:R-:W-:Y:S01]  /*5ca0*/  @!P5 IMAD.MOV R115, RZ, RZ, -R115 ;  /* 0x000000ffff73d224 */ /* 0x000fe200078e0a73 */
[----:B------:R-:W2:Y:S01]  /*5cb0*/  LDL.LU R249, [R1+0xe9c] ;  /* 0x000e9c0001f97983 */ /* 0x000ea20000300800 */
[----:B------:R-:W-:Y:S01]  /*5cc0*/  ISETP.GE.AND P4, PT, R250, RZ, PT ;  /* 0x000000fffa00720c */ /* 0x000fe20003f86270 */
[----:B------:R-:W-:-:S02]  /*5cd0*/  @!P2 IMAD.MOV R113, RZ, RZ, -R113 ;  /* 0x000000ffff71a224 */ /* 0x000fc400078e0a71 */
[----:B------:R-:W4:Y:S01]  /*5ce0*/  LDL.LU R250, [R1+0xe98] ;  /* 0x000e980001fa7983 */ /* 0x000f220000300800 */
[----:B------:R-:W-:-:S03]  /*5cf0*/  ISETP.GE.AND P5, PT, R251, RZ, PT ;  /* 0x000000fffb00720c */ /* 0x000fc60003fa6270 */
[----:B------:R-:W3:Y:S01]  /*5d00*/  LDL.LU R251, [R1+0xe94] ;  /* 0x000e940001fb7983 */ /* 0x000ee20000300800 */
[----:B------:R-:W-:-:S03]  /*5d10*/  ISETP.GE.AND P1, PT, R252, RZ, PT ;  /* 0x000000fffc00720c */ /* 0x000fc60003f26270 */
[----:B------:R-:W2:Y:S01]  /*5d20*/  LDL.LU R252, [R1+0xe90] ;  /* 0x000e900001fc7983 */ /* 0x000ea20000300800 */
[----:B------:R-:W-:-:S03]  /*5d30*/  ISETP.GE.AND P2, PT, R152, RZ, PT ;  /* 0x000000ff9800720c */ /* 0x000fc60003f46270 */
[----:B------:R-:W4:Y:S02]  /*5d40*/  LDL.LU R152, [R1+0xe8c] ;  /* 0x000e8c0001987983 */ /* 0x000f240000300800 */
[----:B------:R-:W-:Y:S01]  /*5d50*/  @!P5 IMAD.MOV R110, RZ, RZ, -R110 ;  /* 0x000000ffff6ed224 */ /* 0x000fe200078e0a6e */
[----:B------:R-:W-:Y:S01]  /*5d60*/  @!P4 IADD3 R111, -R111, RZ, RZ ;  /* 0x000000ff6f6fc210 */ /* 0x000fe20007ffe1ff */
[----:B------:R-:W-:Y:S01]  /*5d70*/  @!P3 IMAD.MOV R112, RZ, RZ, -R112 ;  /* 0x000000ffff70b224 */ /* 0x000fe200078e0a70 */
[----:B------:R-:W-:Y:S01]  /*5d80*/  ISETP.GE.AND P3, PT, R5, RZ, PT ;  /* 0x000000ff0500720c */ /* 0x000fe20003f66270 */
[----:B------:R-:W-:Y:S01]  /*5d90*/  @!P1 IMAD.MOV R109, RZ, RZ, -R109 ;  /* 0x000000ffff6d9224 */ /* 0x000fe200078e0a6d */
[----:B------:R-:W-:-:S03]  /*5da0*/  ISETP.GE.AND P4, PT, R23, RZ, PT ;  /* 0x000000ff1700720c */ /* 0x000fc60003f86270 */
[----:B------:R-:W-:-:S08]  /*5db0*/  @!P2 IMAD.MOV R108, RZ, RZ, -R108 ;  /* 0x000000ffff6ca224 */ /* 0x000fd000078e0a6c */
[----:B------:R-:W-:Y:S02]  /*5dc0*/  @!P3 IMAD.MOV R107, RZ, RZ, -R107 ;  /* 0x000000ffff6bb224 */ /* 0x000fe400078e0a6b */
[----:B------:R-:W-:Y:S02]  /*5dd0*/  @!P4 IADD3 R106, -R106, RZ, RZ ;  /* 0x000000ff6a6ac210 */ /* 0x000fe40007ffe1ff */
[----:B----4-:R-:W-:Y:S02]  /*5de0*/  ISETP.GE.AND P5, PT, R152, RZ, PT ;  /* 0x000000ff9800720c */ /* 0x010fe40003fa6270 */
[----:B------:R-:W4:Y:S01]  /*5df0*/  LDL.LU R152, [R1+0xe88] ;  /* 0x000e880001987983 */ /* 0x000f220000300800 */
[----:B--2---:R-:W-:Y:S02]  /*5e00*/  ISETP.GE.AND P1, PT, R252, RZ, PT ;  /* 0x000000fffc00720c */ /* 0x004fe40003f26270 */
[----:B---3--:R-:W-:Y:S02]  /*5e10*/  ISETP.GE.AND P2, PT, R251, RZ, PT ;  /* 0x000000fffb00720c */ /* 0x008fe40003f46270 */
[----:B------:R-:W-:-:S02]  /*5e20*/  ISETP.GE.AND P3, PT, R250, RZ, PT ;  /* 0x000000fffa00720c */ /* 0x000fc40003f66270 */
[----:B------:R-:W-:-:S04]  /*5e30*/  ISETP.GE.AND P4, PT, R249, RZ, PT ;  /* 0x000000fff900720c */ /* 0x000fc80003f86270 */
[----:B------:R-:W-:Y:S01]  /*5e40*/  @!P5 IMAD.MOV R105, RZ, RZ, -R105 ;  /* 0x000000ffff69d224 */ /* 0x000fe200078e0a69 */
[----:B------:R-:W-:Y:S02]  /*5e50*/  ISETP.GE.AND P5, PT, R248, RZ, PT ;  /* 0x000000fff800720c */ /* 0x000fe40003fa6270 */
[----:B------:R-:W-:Y:S01]  /*5e60*/  @!P1 IMAD.MOV R104, RZ, RZ, -R104 ;  /* 0x000000ffff689224 */ /* 0x000fe200078e0a68 */
[----:B------:R-:W-:Y:S01]  /*5e70*/  ISETP.GE.AND P1, PT, R247, RZ, PT ;  /* 0x000000fff700720c */ /* 0x000fe20003f26270 */
[----:B------:R-:W-:Y:S01]  /*5e80*/  @!P2 IMAD.MOV R103, RZ, RZ, -R103 ;  /* 0x000000ffff67a224 */ /* 0x000fe200078e0a67 */
[----:B------:R-:W-:Y:S01]  /*5e90*/  ISETP.GE.AND P2, PT, R246, RZ, PT ;  /* 0x000000fff600720c */ /* 0x000fe20003f46270 */
[----:B------:R-:W-:Y:S01]  /*5ea0*/  @!P3 IMAD.MOV R102, RZ, RZ, -R102 ;  /* 0x000000ffff66b224 */ /* 0x000fe200078e0a66 */
[----:B------:R-:W-:Y:S02]  /*5eb0*/  ISETP.GE.AND P3, PT, R245, RZ, PT ;  /* 0x000000fff500720c */ /* 0x000fe40003f66270 */
[----:B------:R-:W-:-:S02]  /*5ec0*/  @!P4 IADD3 R101, -R101, RZ, RZ ;  /* 0x000000ff6565c210 */ /* 0x000fc40007ffe1ff */
[----:B------:R-:W-:Y:S02]  /*5ed0*/  ISETP.GE.AND P4, PT, R244, RZ, PT ;  /* 0x000000fff400720c */ /* 0x000fe40003f86270 */
[----:B------:R-:W-:Y:S01]  /*5ee0*/  @!P5 IMAD.MOV R100, RZ, RZ, -R100 ;  /* 0x000000ffff64d224 */ /* 0x000fe200078e0a64 */
[----:B------:R-:W-:Y:S02]  /*5ef0*/  ISETP.GE.AND P5, PT, R243, RZ, PT ;  /* 0x000000fff300720c */ /* 0x000fe40003fa6270 */
[----:B------:R-:W-:Y:S01]  /*5f00*/  @!P1 IMAD.MOV R99, RZ, RZ, -R99 ;  /* 0x000000ffff639224 */ /* 0x000fe200078e0a63 */
[----:B------:R-:W-:Y:S01]  /*5f10*/  ISETP.GE.AND P1, PT, R242, RZ, PT ;  /* 0x000000fff200720c */ /* 0x000fe20003f26270 */
[----:B------:R-:W-:Y:S01]  /*5f20*/  @!P2 IMAD.MOV R98, RZ, RZ, -R98 ;  /* 0x000000ffff62a224 */ /* 0x000fe200078e0a62 */
[----:B------:R-:W-:Y:S01]  /*5f30*/  ISETP.GE.AND P2, PT, R241, RZ, PT ;  /* 0x000000fff100720c */ /* 0x000fe20003f46270 */
[----:B------:R-:W-:Y:S01]  /*5f40*/  @!P3 IMAD.MOV R97, RZ, RZ, -R97 ;  /* 0x000000ffff61b224 */ /* 0x000fe200078e0a61 */
[----:B------:R-:W-:-:S03]  /*5f50*/  ISETP.GE.AND P3, PT, R240, RZ, PT ;  /* 0x000000fff000720c */ /* 0x000fc60003f66270 */
[----:B------:R-:W-:-:S03]  /*5f60*/  @!P4 IADD3 R96, -R96, RZ, RZ ;  /* 0x000000ff6060c210 */ /* 0x000fc60007ffe1ff */
[----:B------:R-:W-:Y:S01]  /*5f70*/  @!P5 IMAD.MOV R95, RZ, RZ, -R95 ;  /* 0x000000ffff5fd224 */ /* 0x000fe200078e0a5f */
[----:B------:R-:W-:Y:S02]  /*5f80*/  ISETP.GE.AND P5, PT, R238, RZ, PT ;  /* 0x000000ffee00720c */ /* 0x000fe40003fa6270 */
[----:B------:R-:W-:Y:S01]  /*5f90*/  @!P1 IMAD.MOV R94, RZ, RZ, -R94 ;  /* 0x000000ffff5e9224 */ /* 0x000fe200078e0a5e */
[----:B------:R-:W-:Y:S02]  /*5fa0*/  ISETP.GE.AND P4, PT, R239, RZ, PT ;  /* 0x000000ffef00720c */ /* 0x000fe40003f86270 */
[----:B------:R-:W-:Y:S01]  /*5fb0*/  ISETP.GE.AND P1, PT, R237, RZ, PT ;  /* 0x000000ffed00720c */ /* 0x000fe20003f26270 */
[----:B------:R-:W-:Y:S01]  /*5fc0*/  @!P2 IMAD.MOV R93, RZ, RZ, -R93 ;  /* 0x000000ffff5da224 */ /* 0x000fe200078e0a5d */
[----:B------:R-:W-:Y:S01]  /*5fd0*/  ISETP.GE.AND P2, PT, R236, RZ, PT ;  /* 0x000000ffec00720c */ /* 0x000fe20003f46270 */
[----:B------:R-:W-:Y:S01]  /*5fe0*/  @!P3 IMAD.MOV R92, RZ, RZ, -R92 ;  /* 0x000000ffff5cb224 */ /* 0x000fe200078e0a5c */
[----:B------:R-:W-:-:S04]  /*5ff0*/  ISETP.GE.AND P3, PT, R235, RZ, PT ;  /* 0x000000ffeb00720c */ /* 0x000fc80003f66270 */
[----:B------:R-:W-:Y:S01]  /*6000*/  @!P5 IMAD.MOV R90, RZ, RZ, -R90 ;  /* 0x000000ffff5ad224 */ /* 0x000fe200078e0a5a */
[----:B------:R-:W-:Y:S02]  /*6010*/  ISETP.GE.AND P5, PT, R233, RZ, PT ;  /* 0x000000ffe900720c */ /* 0x000fe40003fa6270 */
[----:B------:R-:W-:Y:S02]  /*6020*/  @!P4 IADD3 R91, -R91, RZ, RZ ;  /* 0x000000ff5b5bc210 */ /* 0x000fe40007ffe1ff */
[----:B------:R-:W-:Y:S01]  /*6030*/  @!P1 IMAD.MOV R89, RZ, RZ, -R89 ;  /* 0x000000ffff599224 */ /* 0x000fe200078e0a59 */
[----:B------:R-:W-:Y:S02]  /*6040*/  ISETP.GE.AND P4, PT, R234, RZ, PT ;  /* 0x000000ffea00720c */ /* 0x000fe40003f86270 */
[----:B------:R-:W-:Y:S01]  /*6050*/  ISETP.GE.AND P1, PT, R232, RZ, PT ;  /* 0x000000ffe800720c */ /* 0x000fe20003f26270 */
[----:B------:R-:W-:Y:S01]  /*6060*/  @!P2 IMAD.MOV R88, RZ, RZ, -R88 ;  /* 0x000000ffff58a224 */ /* 0x000fe200078e0a58 */
[----:B------:R-:W-:Y:S01]  /*6070*/  ISETP.GE.AND P2, PT, R231, RZ, PT ;  /* 0x000000ffe700720c */ /* 0x000fe20003f46270 */
[----:B------:R-:W-:Y:S01]  /*6080*/  @!P3 IMAD.MOV R87, RZ, RZ, -R87 ;  /* 0x000000ffff57b224 */ /* 0x000fe200078e0a57 */
[----:B------:R-:W-:-:S02]  /*6090*/  ISETP.GE.AND P3, PT, R230, RZ, PT ;  /* 0x000000ffe600720c */ /* 0x000fc40003f66270 */
[----:B------:R-:W-:Y:S01]  /*60a0*/  @!P5 IMAD.MOV R85, RZ, RZ, -R85 ;  /* 0x000000ffff55d224 */ /* 0x000fe200078e0a55 */
[----:B------:R-:W-:-:S04]  /*60b0*/  ISETP.GE.AND P5, PT, R228, RZ, PT ;  /* 0x000000ffe400720c */ /* 0x000fc80003fa6270 */
[----:B------:R-:W-:Y:S02]  /*60c0*/  @!P4 IADD3 R86, -R86, RZ, RZ ;  /* 0x000000ff5656c210 */ /* 0x000fe40007ffe1ff */
[----:B------:R-:W-:Y:S01]  /*60d0*/  @!P1 IMAD.MOV R84, RZ, RZ, -R84 ;  /* 0x000000ffff549224 */ /* 0x000fe200078e0a54 */
[----:B------:R-:W-:Y:S02]  /*60e0*/  ISETP.GE.AND P4, PT, R229, RZ, PT ;  /* 0x000000ffe500720c */ /* 0x000fe40003f86270 */
[----:B------:R-:W-:Y:S01]  /*60f0*/  ISETP.GE.AND P1, PT, R227, RZ, PT ;  /* 0x000000ffe300720c */ /* 0x000fe20003f26270 */
[----:B------:R-:W-:Y:S01]  /*6100*/  @!P2 IMAD.MOV R83, RZ, RZ, -R83 ;  /* 0x000000ffff53a224 */ /* 0x000fe200078e0a53 */
[----:B------:R-:W-:Y:S01]  /*6110*/  ISETP.GE.AND P2, PT, R226, RZ, PT ;  /* 0x000000ffe200720c */ /* 0x000fe20003f46270 */
[----:B------:R-:W-:Y:S01]  /*6120*/  @!P3 IMAD.MOV R82, RZ, RZ, -R82 ;  /* 0x000000ffff52b224 */ /* 0x000fe200078e0a52 */
[----:B------:R-:W-:Y:S01]  /*6130*/  ISETP.GE.AND P3, PT, R225, RZ, PT ;  /* 0x000000ffe100720c */ /* 0x000fe20003f66270 */
[----:B------:R-:W-:Y:S01]  /*6140*/  @!P5 IMAD.MOV R80, RZ, RZ, -R80 ;  /* 0x000000ffff50d224 */ /* 0x000fe200078e0a50 */
[----:B------:R-:W-:-:S05]  /*6150*/  ISETP.GE.AND P5, PT, R223, RZ, PT ;  /* 0x000000ffdf00720c */ /* 0x000fca0003fa6270 */
        /* <DEDUP_REMOVED lines=135> */
[----:B------:R-:W-:Y:S01]  /*69d0*/  ISETP.NE.AND P0, PT, R154, RZ, PT ;  /* 0x000000ff9a00720c */ /* 0x000fe20003f05270 */
[----:B------:R-:W-:Y:S01]  /*69e0*/  @!P2 IMAD.MOV R31, RZ, RZ, -R31 ;  /* 0x000000ffff1fa224 */ /* 0x000fe200078e0a1f */
[----:B------:R-:W-:Y:S01]  /*69f0*/  LOP3.LUT R23, RZ, R154, RZ, 0x33, !PT ;  /* 0x0000009aff177212 */ /* 0x000fe200078e33ff */
[----:B------:R-:W-:-:S02]  /*6a00*/  @!P3 IMAD.MOV R29, RZ, RZ, -R29 ;  /* 0x000000ffff1db224 */ /* 0x000fc400078e0a1d */
[----:B------:R-:W-:-:S04]  /*6a10*/  @!P5 IMAD.MOV R25, RZ, RZ, -R25 ;  /* 0x000000ffff19d224 */ /* 0x000fc800078e0a19 */
[----:B------:R-:W-:Y:S02]  /*6a20*/  @!P4 IADD3 R27, -R27, RZ, RZ ;  /* 0x000000ff1b1bc210 */ /* 0x000fe40007ffe1ff */
[----:B------:R-:W-:Y:S01]  /*6a30*/  @!P1 IMAD.MOV R37, RZ, RZ, -R37 ;  /* 0x000000ffff259224 */ /* 0x000fe200078e0a25 */
[C---:B------:R-:W-:Y:S02]  /*6a40*/  SEL R136, R23.reuse, R136, !P0 ;  /* 0x0000008817887207 */ /* 0x040fe40004000000 */
[C---:B------:R-:W-:Y:S02]  /*6a50*/  SEL R135, R23.reuse, R135, !P0 ;  /* 0x0000008717877207 */ /* 0x040fe40004000000 */
[C---:B------:R-:W-:Y:S02]  /*6a60*/  SEL R134, R23.reuse, R134, !P0 ;  /* 0x0000008617867207 */ /* 0x040fe40004000000 */
[C---:B------:R-:W-:Y:S02]  /*6a70*/  SEL R133, R23.reuse, R133, !P0 ;  /* 0x0000008517857207 */ /* 0x040fe40004000000 */
[----:B------:R-:W-:-:S02]  /*6a80*/  SEL R132, R23, R132, !P0 ;  /* 0x0000008417847207 */ /* 0x000fc40004000000 */
[C---:B------:R-:W-:Y:S02]  /*6a90*/  SEL R131, R23.reuse, R131, !P0 ;  /* 0x0000008317837207 */ /* 0x040fe40004000000 */
        /* <DEDUP_REMOVED lines=120> */
[----:B------:R-:W-:Y:S02]  /*7220*/  SEL R25, R23, R25, !P0 ;  /* 0x0000001917197207 */ /* 0x000fe40004000000 */
[----:B------:R-:W-:Y:S02]  /*7230*/  ISETP.GE.AND P2, PT, R153, RZ, PT ;  /* 0x000000ff9900720c */ /* 0x000fe40003f46270 */
[----:B------:R-:W-:Y:S02]  /*7240*/  SEL R23, R23, R37, !P0 ;  /* 0x0000002517177207 */ /* 0x000fe40004000000 */
[----:B----4-:R-:W-:Y:S02]  /*7250*/  ISETP.NE.AND P0, PT, R152, RZ, PT ;  /* 0x000000ff9800720c */ /* 0x010fe40003f05270 */
[----:B------:R-:W-:Y:S01]  /*7260*/  LEA R5, P6, R4, UR4, 0x2 ;  /* 0x0000000404057c11 */ /* 0x000fe2000f8c10ff */
[----:B------:R-:W-:-:S02]  /*7270*/  ULDC UR4, c[0x0][0x240] ;  /* 0x0000900000047ab9 */ /* 0x000fc40000000800 */
[----:B------:R-:W-:Y:S02]  /*7280*/  IMAD R136, R136, UR4, RZ ;  /* 0x0000000488887c24 */ /* 0x000fe4000f8e02ff */
[----:B------:R-:W-:Y:S01]  /*7290*/  IMAD R135, R135, UR4, RZ ;  /* 0x0000000487877c24 */ /* 0x000fe2000f8e02ff */
[----:B------:R-:W-:Y:S01]  /*72a0*/  LEA.HI.X.SX32 R4, R4, UR5, 0x2, P6 ;  /* 0x0000000504047c11 */ /* 0x000fe2000b0f16ff */
[----:B------:R-:W-:Y:S01]  /*72b0*/  IMAD R134, R134, UR4, RZ ;  /* 0x0000000486867c24 */ /* 0x000fe2000f8e02ff */
[-C--:B------:R-:W-:Y:S01]  /*72c0*/  LEA R238, P1, R136, R5.reuse, 0x2 ;  /* 0x0000000588ee7211 */ /* 0x080fe200078210ff */
[----:B------:R-:W-:Y:S02]  /*72d0*/  IMAD R133, R133, UR4, RZ ;  /* 0x0000000485857c24 */ /* 0x000fe4000f8e02ff */
[----:B------:R-:W-:Y:S01]  /*72e0*/  @!P2 IMAD.MOV R3, RZ, RZ, -R3 ;  /* 0x000000ffff03a224 */ /* 0x000fe200078e0a03 */
[----:B------:R-:W-:Y:S01]  /*72f0*/  @!P0 LOP3.LUT R3, RZ, R152, RZ, 0x33, !PT ;  /* 0x00000098ff038212 */ /* 0x000fe200078e33ff */
[----:B------:R-:W-:Y:S01]  /*7300*/  IMAD R132, R132, UR4, RZ ;  /* 0x0000000484847c24 */ /* 0x000fe2000f8e02ff */
[-C--:B------:R-:W-:Y:S01]  /*7310*/  LEA R152, P3, R135, R5.reuse, 0x2 ;  /* 0x0000000587987211 */ /* 0x080fe200078610ff */
[----:B------:R-:W-:Y:S01]  /*7320*/  IMAD R131, R131, UR4, RZ ;  /* 0x0000000483837c24 */ /* 0x000fe2000f8e02ff */
[----:B------:R-:W-:Y:S01]  /*7330*/  LEA.HI.X.SX32 R239, R136, R4, 0x2, P1 ;  /* 0x0000000488ef7211 */ /* 0x000fe200008f16ff */
[----:B------:R-:W-:Y:S01]  /*7340*/  IMAD R130, R130, UR4, RZ ;  /* 0x0000000482827c24 */ /* 0x000fe2000f8e02ff */
[-C--:B------:R-:W-:Y:S01]  /*7350*/  LEA R236, P2, R134, R5.reuse, 0x2 ;  /* 0x0000000586ec7211 */ /* 0x080fe200078410ff */
[----:B------:R-:W-:Y:S01]  /*7360*/  IMAD R129, R129, UR4, RZ ;  /* 0x0000000481817c24 */ /* 0x000fe2000f8e02ff */
[-C--:B------:R-:W-:Y:S01]  /*7370*/  LEA R234, P1, R133, R5.reuse, 0x2 ;  /* 0x0000000585ea7211 */ /* 0x080fe200078210ff */
[----:B------:R-:W-:Y:S01]  /*7380*/  IMAD R127, R127, UR4, RZ ;  /* 0x000000047f7f7c24 */ /* 0x000fe2000f8e02ff */
[-C--:B------:R-:W-:Y:S01]  /*7390*/  LEA R232, P0, R132, R5.reuse, 0x2 ;  /* 0x0000000584e87211 */ /* 0x080fe200078010ff */
[----:B------:R-:W-:Y:S01]  /*73a0*/  IMAD R128, R128, UR4, RZ ;  /* 0x0000000480807c24 */ /* 0x000fe2000f8e02ff */
[----:B------:R-:W-:-:S02]  /*73b0*/  LEA R230, P6, R131, R5, 0x2 ;  /* 0x0000000583e67211 */ /* 0x000fc400078c10ff */
[-C--:B------:R-:W-:Y:S01]  /*73c0*/  LEA.HI.X.SX32 R153, R135, R4.reuse, 0x2, P3 ;  /* 0x0000000487997211 */ /* 0x080fe200018f16ff */
[----:B------:R-:W-:Y:S01]  /*73d0*/  IMAD R126, R126, UR4, RZ ;  /* 0x000000047e7e7c24 */ /* 0x000fe2000f8e02ff */
[-C--:B------:R-:W-:Y:S02]  /*73e0*/  LEA R228, P5, R130, R5.reuse, 0x2 ;  /* 0x0000000582e47211 */ /* 0x080fe400078a10ff */
[-C--:B------:R-:W-:Y:S01]  /*73f0*/  LEA.HI.X.SX32 R237, R134, R4.reuse, 0x2, P2 ;  /* 0x0000000486ed7211 */ /* 0x080fe200010f16ff */
[----:B------:R-:W-:Y:S01]  /*7400*/  IMAD R125, R125, UR4, RZ ;  /* 0x000000047d7d7c24 */ /* 0x000fe2000f8e02ff */
[-C--:B------:R-:W-:Y:S02]  /*7410*/  LEA R154, P4, R129, R5.reuse, 0x2 ;  /* 0x00000005819a7211 */ /* 0x080fe400078810ff */
[-C--:B------:R-:W-:Y:S01]  /*7420*/  LEA.HI.X.SX32 R235, R133, R4.reuse, 0x2, P1 ;  /* 0x0000000485eb7211 */ /* 0x080fe200008f16ff */
[----:B------:R-:W-:Y:S01]  /*7430*/  IMAD R124, R124, UR4, RZ ;  /* 0x000000047c7c7c24 */ /* 0x000fe2000f8e02ff */
[-C--:B------:R-:W-:Y:S01]  /*7440*/  LEA.HI.X.SX32 R233, R132, R4.reuse, 0x2, P0 ;  /* 0x0000000484e97211 */ /* 0x080fe200000f16ff */
[----:B------:R-:W-:Y:S01]  /*7450*/  STL.64 [R1+0xc30], R238 ;  /* 0x000c30ee01007387 */ /* 0x000fe20000100a00 */
[-C--:B------:R-:W-:Y:S01]  /*7460*/  LEA.HI.X.SX32 R231, R131, R4.reuse, 0x2, P6 ;  /* 0x0000000483e77211 */ /* 0x080fe200030f16ff */
[----:B------:R-:W-:Y:S01]  /*7470*/  IMAD R123, R123, UR4, RZ ;  /* 0x000000047b7b7c24 */ /* 0x000fe2000f8e02ff */
[-C--:B------:R-:W-:Y:S01]  /*7480*/  LEA R226, P2, R127, R5.reuse, 0x2 ;  /* 0x000000057fe27211 */ /* 0x080fe200078410ff */
[----:B------:R1:W-:Y:S01]  /*7490*/  STL.64 [R1+0x460], R152 ;  /* 0x0004609801007387 */ /* 0x0003e20000100a00 */
[-C--:B------:R-:W-:Y:S01]  /*74a0*/  LEA.HI.X.SX32 R229, R130, R4.reuse, 0x2, P5 ;  /* 0x0000000482e57211 */ /* 0x080fe200028f16ff */
[----:B------:R-:W-:Y:S01]  /*74b0*/  IMAD R122, R122, UR4, RZ ;  /* 0x000000047a7a7c24 */ /* 0x000fe2000f8e02ff */
[----:B------:R-:W-:Y:S01]  /*74c0*/  LEA.HI.X.SX32 R155, R129, R4, 0x2, P4 ;  /* 0x00000004819b7211 */ /* 0x000fe200020f16ff */
[----:B------:R-:W-:Y:S01]  /*74d0*/  STL.64 [R1+0xc38], R236 ;  /* 0x000c38ec01007387 */ /* 0x000fe20000100a00 */
[----:B------:R-:W-:Y:S01]  /*74e0*/  IMAD R121, R121, UR4, RZ ;  /* 0x0000000479797c24 */ /* 0x000fe2000f8e02ff */
[----:B------:R-:W-:-:S02]  /*74f0*/  LEA R224, P1, R126, R5, 0x2 ;  /* 0x000000057ee07211 */ /* 0x000fc400078210ff */
[----:B------:R-:W-:Y:S01]  /*7500*/  STL.64 [R1+0xc40], R234 ;  /* 0x000c40ea01007387 */ /* 0x000fe20000100a00 */
[-C--:B------:R-:W-:Y:S02]  /*7510*/  LEA R222, P0, R125, R5.reuse, 0x2 ;  /* 0x000000057dde7211 */ /* 0x080fe400078010ff */
[-C--:B-1----:R-:W-:Y:S01]  /*7520*/  LEA R152, P3, R128, R5.reuse, 0x2 ;  /* 0x0000000580987211 */ /* 0x082fe200078610ff */
[----:B------:R-:W-:Y:S01]  /*7530*/  STL.64 [R1+0xc48], R232 ;  /* 0x000c48e801007387 */ /* 0x000fe20000100a00 */
[-C--:B------:R-:W-:Y:S01]  /*7540*/  LEA R220, P6, R124, R5.reuse, 0x2 ;  /* 0x000000057cdc7211 */ /* 0x080fe200078c10ff */
[----:B------:R-:W-:Y:S01]  /*7550*/  IMAD R119, R119, UR4, RZ ;  /* 0x0000000477777c24 */ /* 0x000fe2000f8e02ff */
[-C--:B------:R-:W-:Y:S01]  /*7560*/  LEA.HI.X.SX32 R227, R127, R4.reuse, 0x2, P2 ;  /* 0x000000047fe37211 */ /* 0x080fe200010f16ff */
        /* <DEDUP_REMOVED lines=8> */
[----:B------:R1:W-:Y:S01]  /*75f0*/  STL.64 [R1+0x368], R154 ;  /* 0x0003689a01007387 */ /* 0x0003e20000100a00 */
[-C--:B------:R-:W-:Y:S01]  /*7600*/  LEA.HI.X.SX32 R223, R125, R4.reuse, 0x2, P0 ;  /* 0x000000047ddf7211 */ /* 0x080fe200000f16ff */
[----:B------:R-:W-:Y:S01]  /*7610*/  IMAD R117, R117, UR4, RZ ;  /* 0x0000000475757c24 */ /* 0x000fe2000f8e02ff */
[-C--:B------:R-:W-:Y:S01]  /*7620*/  LEA.HI.X.SX32 R221, R124, R4.reuse, 0x2, P6 ;  /* 0x000000047cdd7211 */ /* 0x080fe200030f16ff */
[----:B------:R-:W-:Y:S01]  /*7630*/  IMAD R116, R116, UR4, RZ ;  /* 0x0000000474747c24 */ /* 0x000fe2000f8e02ff */
[----:B------:R-:W-:Y:S01]  /*7640*/  STL.64 [R1+0xc60], R226 ;  /* 0x000c60e201007387 */ /* 0x000fe20000100a00 */
[-C--:B------:R-:W-:Y:S01]  /*7650*/  LEA.HI.X.SX32 R219, R123, R4.reuse, 0x2, P5 ;  /* 0x000000047bdb7211 */ /* 0x080fe200028f16ff */
[----:B------:R-:W-:Y:S01]  /*7660*/  IMAD R115, R115, UR4, RZ ;  /* 0x0000000473737c24 */ /* 0x000fe2000f8e02ff */
[-C--:B------:R-:W-:Y:S01]  /*7670*/  LEA R214, P1, R119, R5.reuse, 0x2 ;  /* 0x0000000577d67211 */ /* 0x080fe200078210ff */
[----:B------:R2:W-:Y:S01]  /*7680*/  STL.64 [R1+0x3e8], R152 ;  /* 0x0003e89801007387 */ /* 0x0005e20000100a00 */
[CC--:B-1----:R-:W-:Y:S01]  /*7690*/  LEA R154, P3, R121.reuse, R5.reuse, 0x2 ;  /* 0x00000005799a7211 */ /* 0x0c2fe200078610ff */
[----:B------:R-:W-:Y:S01]  /*76a0*/  IMAD R114, R114, UR4, RZ ;  /* 0x0000000472727c24 */ /* 0x000fe2000f8e02ff */
[-C--:B------:R-:W-:Y:S01]  /*76b0*/  LEA.HI.X.SX32 R217, R122, R4.reuse, 0x2, P4 ;  /* 0x000000047ad97211 */ /* 0x080fe200020f16ff */
[----:B------:R-:W-:Y:S01]  /*76c0*/  STL.64 [R1+0xc68], R224 ;  /* 0x000c68e001007387 */ /* 0x000fe20000100a00 */
[----:B------:R-:W-:Y:S01]  /*76d0*/  LEA.HI.X.SX32 R155, R121, R4, 0x2, P3 ;  /* 0x00000004799b7211 */ /* 0x000fe200018f16ff */
[----:B------:R-:W-:Y:S01]  /*76e0*/  IMAD R113, R113, UR4, RZ ;  /* 0x0000000471717c24 */ /* 0x000fe2000f8e02ff */
[-C--:B------:R-:W-:Y:S01]  /*76f0*/  LEA R212, P0, R118, R5.reuse, 0x2 ;  /* 0x0000000576d47211 */ /* 0x080fe200078010ff */
[----:B------:R-:W-:Y:S01]  /*7700*/  STL.64 [R1+0xc70], R222 ;  /* 0x000c70de01007387 */ /* 0x000fe20000100a00 */
[----:B--2---:R-:W-:-:S03]  /*7710*/  LEA R152, P2, R120, R5, 0x2 ;  /* 0x0000000578987211 */ /* 0x004fc600078410ff */
[----:B------:R-:W-:Y:S01]  /*7720*/  STL.64 [R1+0xc78], R220 ;  /* 0x000c78dc01007387 */ /* 0x000fe20000100a00 */
[-C--:B------:R-:W-:Y:S01]  /*7730*/  LEA R210, P6, R117, R5.reuse, 0x2 ;  /* 0x0000000575d27211 */ /* 0x080fe200078c10ff */
[----:B------:R-:W-:Y:S01]  /*7740*/  IMAD R111, R111, UR4, RZ ;  /* 0x000000046f6f7c24 */ /* 0x000fe2000f8e02ff */
[-C--:B------:R-:W-:Y:S01]  /*7750*/  LEA R208, P5, R116, R5.reuse, 0x2 ;  /* 0x0000000574d07211 */ /* 0x080fe200078a10ff */
[----:B------:R-:W-:Y:S01]  /*7760*/  STL.64 [R1+0xc80], R218 ;  /* 0x000c80da01007387 */ /* 0x000fe20000100a00 */
[-C--:B------:R-:W-:Y:S01]  /*7770*/  LEA.HI.X.SX32 R215, R119, R4.reuse, 0x2, P1 ;  /* 0x0000000477d77211 */ /* 0x080fe200008f16ff */
[----:B------:R-:W-:Y:S01]  /*7780*/  IMAD R112, R112, UR4, RZ ;  /* 0x0000000470707c24 */ /* 0x000fe2000f8e02ff */
[-C--:B------:R-:W-:Y:S01]  /*7790*/  LEA R206, P4, R115, R5.reuse, 0x2 ;  /* 0x0000000573ce7211 */ /* 0x080fe200078810ff */
[----:B------:R-:W-:Y:S01]  /*77a0*/  STL.64 [R1+0xc88], R216 ;  /* 0x000c88d801007387 */ /* 0x000fe20000100a00 */
[-C--:B------:R-:W-:Y:S01]  /*77b0*/  LEA.HI.X.SX32 R153, R120, R4.reuse, 0x2, P2 ;  /* 0x0000000478997211 */ /* 0x080fe200010f16ff */
[----:B------:R-:W-:Y:S01]  /*77c0*/  IMAD R110, R110, UR4, RZ ;  /* 0x000000046e6e7c24 */ /* 0x000fe2000f8e02ff */
[-C--:B------:R-:W-:Y:S01]  /*77d0*/  LEA R204, P3, R114, R5.reuse, 0x2 ;  /* 0x0000000572cc7211 */ /* 0x080fe200078610ff */
[----:B------:R1:W-:Y:S01]  /*77e0*/  STL.64 [R1+0x370], R154 ;  /* 0x0003709a01007387 */ /* 0x0003e20000100a00 */
[-C--:B------:R-:W-:Y:S01]  /*77f0*/  LEA.HI.X.SX32 R213, R118, R4.reuse, 0x2, P0 ;  /* 0x0000000476d57211 */ /* 0x080fe200000f16ff */
[----:B------:R-:W-:Y:S01]  /*7800*/  IMAD R109, R109, UR4, RZ ;  /* 0x000000046d6d7c24 */ /* 0x000fe2000f8e02ff */
[-C--:B------:R-:W-:Y:S01]  /*7810*/  LEA.HI.X.SX32 R211, R117, R4.reuse, 0x2, P6 ;  /* 0x0000000475d37211 */ /* 0x080fe200030f16ff */
[----:B------:R-:W-:Y:S01]  /*7820*/  IMAD R108, R108, UR4, RZ ;  /* 0x000000046c6c7c24 */ /* 0x000fe2000f8e02ff */
[-C--:B------:R-:W-:Y:S01]  /*7830*/  LEA.HI.X.SX32 R209, R116, R4.reuse, 0x2, P5 ;  /* 0x0000000474d17211 */ /* 0x080fe200028f16ff */
[----:B------:R-:W-:Y:S01]  /*7840*/  STL.64 [R1+0xc90], R214 ;  /* 0x000c90d601007387 */ /* 0x000fe20000100a00 */
[----:B------:R-:W-:Y:S01]  /*7850*/  LEA.HI.X.SX32 R207, R115, R4, 0x2, P4 ;  /* 0x0000000473cf7211 */ /* 0x000fe200020f16ff */
[----:B------:R-:W-:Y:S01]  /*7860*/  IMAD R107, R107, UR4, RZ ;  /* 0x000000046b6b7c24 */ /* 0x000fe2000f8e02ff */
[----:B------:R-:W-:-:S02]  /*7870*/  LEA R202, P0, R111, R5, 0x2 ;  /* 0x000000056fca7211 */ /* 0x000fc400078010ff */
[CC--:B-1----:R-:W-:Y:S01]  /*7880*/  LEA R154, P2, R113.reuse, R5.reuse, 0x2 ;  /* 0x00000005719a7211 */ /* 0x0c2fe200078410ff */
[----:B------:R1:W-:Y:S01]  /*7890*/  STL.64 [R1+0x3f0], R152 ;  /* 0x0003f09801007387 */ /* 0x0003e20000100a00 */
[-C--:B------:R-:W-:Y:S01]  /*78a0*/  LEA.HI.X.SX32 R205, R114, R4.reuse, 0x2, P3 ;  /* 0x0000000472cd7211 */ /* 0x080fe200018f16ff */
[----:B------:R-:W-:Y:S01]  /*78b0*/  IMAD R106, R106, UR4, RZ ;  /* 0x000000046a6a7c24 */ /* 0x000fe2000f8e02ff */
[----:B------:R-:W-:Y:S01]  /*78c0*/  LEA.HI.X.SX32 R155, R113, R4, 0x2, P2 ;  /* 0x00000004719b7211 */ /* 0x000fe200010f16ff */
[----:B------:R-:W-:Y:S01]  /*78d0*/  STL.64 [R1+0xc98], R212 ;  /* 0x000c98d401007387 */ /* 0x000fe20000100a00 */
[----:B------:R-:W-:Y:S01]  /*78e0*/  IMAD R105, R105, UR4, RZ ;  /* 0x0000000469697c24 */ /* 0x000fe2000f8e02ff */
[-C--:B------:R-:W-:Y:S02]  /*78f0*/  LEA R200, P6, R110, R5.reuse, 0x2 ;  /* 0x000000056ec87211 */ /* 0x080fe400078c10ff */
[----:B------:R-:W-:Y:S01]  /*7900*/  STL.64 [R1+0xca0], R210 ;  /* 0x000ca0d201007387 */ /* 0x000fe20000100a00 */
[----:B------:R-:W-:-:S02]  /*7910*/  LEA R198, P5, R109, R5, 0x2 ;  /* 0x000000056dc67211 */ /* 0x000fc400078a10ff */
        /* <DEDUP_REMOVED lines=66> */
[-C--:B------:R-:W-:Y:S02]  /*7d40*/  LEA R170, P2, R92, R5.reuse, 0x2 ;  /* 0x000000055caa7211 */ /* 0x080fe400078410ff */
        /* <DEDUP_REMOVED lines=17> */
[----:B------:R-:W-:Y:S01]  /*7e60*/  LEA.HI.X.SX32 R167, R90, R4, 0x2, P0 ;  /* 0x000000045aa77211 */ /* 0x000fe200000f16ff */
[----:B------:R2:W-:Y:S01]  /*7e70*/  STL.64 [R1+0x408], R152 ;  /* 0x0004089801007387 */ /* 0x0005e20000100a00 */
[----:B-1----:R-:W-:Y:S01]  /*7e80*/  LEA R154, P6, R89, R5, 0x2 ;  /* 0x00000005599a7211 */ /* 0x002fe200078c10ff */
[----:B------:R-:W-:-:S02]  /*7e90*/  IMAD R83, R83, UR4, RZ ;  /* 0x0000000453537c24 */ /* 0x000fc4000f8e02ff */
[----:B------:R-:W-:Y:S01]  /*7ea0*/  STL.64 [R1+0xd28], R174 ;  /* 0x000d28ae01007387 */ /* 0x000fe20000100a00 */
[-C--:B------:R-:W-:Y:S01]  /*7eb0*/  LEA R164, P4, R87, R5.reuse, 0x2 ;  /* 0x0000000557a47211 */ /* 0x080fe200078810ff */
[----:B------:R-:W-:Y:S01]  /*7ec0*/  IMAD R82, R82, UR4, RZ ;  /* 0x0000000452527c24 */ /* 0x000fe2000f8e02ff */
[-C--:B------:R-:W-:Y:S01]  /*7ed0*/  LEA.HI.X.SX32 R155, R89, R4.reuse, 0x2, P6 ;  /* 0x00000004599b7211 */ /* 0x080fe200030f16ff */
[----:B------:R-:W-:Y:S01]  /*7ee0*/  STL.64 [R1+0xd30], R172 ;  /* 0x000d30ac01007387 */ /* 0x000fe20000100a00 */
[-C--:B------:R-:W-:Y:S02]  /*7ef0*/  LEA R162, P3, R86, R5.reuse, 0x2 ;  /* 0x0000000556a27211 */ /* 0x080fe400078610ff */
[-C--:B--2---:R-:W-:Y:S01]  /*7f00*/  LEA R152, P5, R88, R5.reuse, 0x2 ;  /* 0x0000000558987211 */ /* 0x084fe200078a10ff */
[----:B------:R-:W-:Y:S01]  /*7f10*/  STL.64 [R1+0xd38], R170 ;  /* 0x000d38aa01007387 */ /* 0x000fe20000100a00 */
[-C--:B------:R-:W-:Y:S02]  /*7f20*/  LEA R160, P2, R85, R5.reuse, 0x2 ;  /* 0x0000000555a07211 */ /* 0x080fe400078410ff */
[-C--:B------:R-:W-:Y:S01]  /*7f30*/  LEA R158, P1, R84, R5.reuse, 0x2 ;  /* 0x00000005549e7211 */ /* 0x080fe200078210ff */
[----:B------:R-:W-:Y:S01]  /*7f40*/  STL.64 [R1+0xd40], R168 ;  /* 0x000d40a801007387 */ /* 0x000fe20000100a00 */
[-C--:B------:R-:W-:Y:S01]  /*7f50*/  LEA.HI.X.SX32 R165, R87, R4.reuse, 0x2, P4 ;  /* 0x0000000457a57211 */ /* 0x080fe200020f16ff */
[----:B------:R-:W-:Y:S01]  /*7f60*/  IMAD R79, R79, UR4, RZ ;  /* 0x000000044f4f7c24 */ /* 0x000fe2000f8e02ff */
[----:B------:R-:W-:Y:S01]  /*7f70*/  LEA R156, P0, R83, R5, 0x2 ;  /* 0x00000005539c7211 */ /* 0x000fe200078010ff */
[----:B------:R-:W-:Y:S01]  /*7f80*/  STL.64 [R1+0xd48], R166 ;  /* 0x000d48a601007387 */ /* 0x000fe20000100a00 */
[----:B------:R-:W-:-:S02]  /*7f90*/  LEA.HI.X.SX32 R153, R88, R4, 0x2, P5 ;  /* 0x0000000458997211 */ /* 0x000fc400028f16ff */
[-C--:B------:R-:W-:Y:S01]  /*7fa0*/  LEA.HI.X.SX32 R163, R86, R4.reuse, 0x2, P3 ;  /* 0x0000000456a37211 */ /* 0x080fe200018f16ff */
[----:B------:R1:W-:Y:S01]  /*7fb0*/  STL.64 [R1+0x390], R154 ;  /* 0x0003909a01007387 */ /* 0x0003e20000100a00 */
[-C--:B------:R-:W-:Y:S01]  /*7fc0*/  LEA.HI.X.SX32 R161, R85, R4.reuse, 0x2, P2 ;  /* 0x0000000455a17211 */ /* 0x080fe200010f16ff */
[----:B------:R-:W-:Y:S01]  /*7fd0*/  IMAD R81, R81, UR4, RZ ;  /* 0x0000000451517c24 */ /* 0x000fe2000f8e02ff */
[-C--:B------:R-:W-:Y:S01]  /*7fe0*/  LEA.HI.X.SX32 R159, R84, R4.reuse, 0x2, P1 ;  /* 0x00000004549f7211 */ /* 0x080fe200008f16ff */
[----:B------:R-:W-:Y:S01]  /*7ff0*/  STL.64 [R1+0xd50], R164 ;  /* 0x000d50a401007387 */ /* 0x000fe20000100a00 */
[----:B------:R-:W-:Y:S01]  /*8000*/  LEA.HI.X.SX32 R157, R83, R4, 0x2, P0 ;  /* 0x00000004539d7211 */ /* 0x000fe200000f16ff */
[----:B------:R-:W-:Y:S02]  /*8010*/  IMAD R80, R80, UR4, RZ ;  /* 0x0000000450507c24 */ /* 0x000fe4000f8e02ff */
[----:B------:R2:W-:Y:S01]  /*8020*/  STL.64 [R1+0x410], R152 ;  /* 0x0004109801007387 */ /* 0x0005e20000100a00 */
[----:B-1----:R-:W-:Y:S01]  /*8030*/  LEA R154, P6, R82, R5, 0x2 ;  /* 0x00000005529a7211 */ /* 0x002fe200078c10ff */
[----:B------:R-:W-:-:S02]  /*8040*/  IMAD R72, R72, UR4, RZ ;  /* 0x0000000448487c24 */ /* 0x000fc4000f8e02ff */
[----:B------:R-:W-:Y:S01]  /*8050*/  STL.64 [R1+0xd58], R162 ;  /* 0x000d58a201007387 */ /* 0x000fe20000100a00 */
[-C--:B------:R-:W-:Y:S01]  /*8060*/  LEA.HI.X.SX32 R155, R82, R4.reuse, 0x2, P6 ;  /* 0x00000004529b7211 */ /* 0x080fe200030f16ff */
[----:B------:R-:W-:Y:S02]  /*8070*/  IMAD R78, R78, UR4, RZ ;  /* 0x000000044e4e7c24 */ /* 0x000fe4000f8e02ff */
[----:B------:R-:W-:Y:S01]  /*8080*/  STL.64 [R1+0xd60], R160 ;  /* 0x000d60a001007387 */ /* 0x000fe20000100a00 */
[-C--:B--2---:R-:W-:Y:S02]  /*8090*/  LEA R152, P3, R79, R5.reuse, 0x2 ;  /* 0x000000054f987211 */ /* 0x084fe400078610ff */
[-C--:B------:R-:W-:Y:S01]  /*80a0*/  LEA R168, P5, R81, R5.reuse, 0x2 ;  /* 0x0000000551a87211 */ /* 0x080fe200078a10ff */
[----:B------:R-:W-:Y:S01]  /*80b0*/  STL.64 [R1+0xd68], R158 ;  /* 0x000d689e01007387 */ /* 0x000fe20000100a00 */
[-C--:B------:R-:W-:Y:S02]  /*80c0*/  LEA R166, P4, R80, R5.reuse, 0x2 ;  /* 0x0000000550a67211 */ /* 0x080fe400078810ff */
[----:B------:R-:W-:Y:S01]  /*80d0*/  LEA.HI.X.SX32 R153, R79, R4, 0x2, P3 ;  /* 0x000000044f997211 */ /* 0x000fe200018f16ff */
[----:B------:R-:W-:Y:S01]  /*80e0*/  STL.64 [R1+0xd70], R156 ;  /* 0x000d709c01007387 */ /* 0x000fe20000100a00 */
[----:B------:R-:W-:Y:S01]  /*80f0*/  IMAD R77, R77, UR4, RZ ;  /* 0x000000044d4d7c24 */ /* 0x000fe2000f8e02ff */
[----:B------:R-:W-:-:S02]  /*8100*/  LEA R150, P2, R78, R5, 0x2 ;  /* 0x000000054e967211 */ /* 0x000fc400078410ff */
[----:B------:R1:W-:Y:S01]  /*8110*/  STL.64 [R1+0xd78], R154 ;  /* 0x000d789a01007387 */ /* 0x0003e20000100a00 */
[----:B------:R-:W-:Y:S01]  /*8120*/  IMAD R71, R71, UR4, RZ ;  /* 0x0000000447477c24 */ /* 0x000fe2000f8e02ff */
[-C--:B------:R-:W-:Y:S01]  /*8130*/  LEA.HI.X.SX32 R169, R81, R4.reuse, 0x2, P5 ;  /* 0x0000000451a97211 */ /* 0x080fe200028f16ff */
[----:B------:R-:W-:Y:S01]  /*8140*/  IMAD R73, R73, UR4, RZ ;  /* 0x0000000449497c24 */ /* 0x000fe2000f8e02ff */
[-C--:B------:R-:W-:Y:S01]  /*8150*/  LEA.HI.X.SX32 R167, R80, R4.reuse, 0x2, P4 ;  /* 0x0000000450a77211 */ /* 0x080fe200020f16ff */
[----:B------:R-:W-:Y:S01]  /*8160*/  IMAD R65, R65, UR4, RZ ;  /* 0x0000000441417c24 */ /* 0x000fe2000f8e02ff */
[----:B------:R-:W-:Y:S02]  /*8170*/  LEA.HI.X.SX32 R151, R78, R4, 0x2, P2 ;  /* 0x000000044e977211 */ /* 0x000fe400010f16ff */
[-C--:B-1----:R-:W-:Y:S01]  /*8180*/  LEA R154, P3, R72, R5.reuse, 0x2 ;  /* 0x00000005489a7211 */ /* 0x082fe200078610ff */
[----:B------:R-:W-:Y:S01]  /*8190*/  IMAD R76, R76, UR4, RZ ;  /* 0x000000044c4c7c24 */ /* 0x000fe2000f8e02ff */
[----:B------:R-:W-:-:S02]  /*81a0*/  LEA R148, P1, R77, R5, 0x2 ;  /* 0x000000054d947211 */ /* 0x000fc400078210ff */
[----:B------:R-:W-:Y:S01]  /*81b0*/  LEA.HI.X.SX32 R155, R72, R4, 0x2, P3 ;  /* 0x00000004489b7211 */ /* 0x000fe200018f16ff */
[----:B------:R-:W-:Y:S01]  /*81c0*/  IMAD R70, R70, UR4, RZ ;  /* 0x0000000446467c24 */ /* 0x000fe2000f8e02ff */
[----:B------:R-:W-:Y:S01]  /*81d0*/  STL.64 [R1+0x398], R168 ;  /* 0x000398a801007387 */ /* 0x000fe20000100a00 */
[----:B------:R-:W-:Y:S01]  /*81e0*/  IMAD R64, R64, UR4, RZ ;  /* 0x0000000440407c24 */ /* 0x000fe2000f8e02ff */
[-C--:B------:R-:W-:Y:S02]  /*81f0*/  LEA R140, P2, R71, R5.reuse, 0x2 ;  /* 0x00000005478c7211 */ /* 0x080fe400078410ff */
[----:B------:R1:W-:Y:S01]  /*8200*/  STL.64 [R1+0xd80], R152 ;  /* 0x000d809801007387 */ /* 0x0003e20000100a00 */
[----:B------:R-:W-:-:S03]  /*8210*/  LEA R156, P4, R73, R5, 0x2 ;  /* 0x00000005499c7211 */ /* 0x000fc600078810ff */
[----:B------:R-:W-:Y:S01]  /*8220*/  STL.64 [R1+0x418], R166 ;  /* 0x000418a601007387 */ /* 0x000fe20000100a00 */
[-C--:B------:R-:W-:Y:S01]  /*8230*/  LEA.HI.X.SX32 R149, R77, R4.reuse, 0x2, P1 ;  /* 0x000000044d957211 */ /* 0x080fe200008f16ff */
[----:B------:R-:W-:Y:S01]  /*8240*/  IMAD R75, R75, UR4, RZ ;  /* 0x000000044b4b7c24 */ /* 0x000fe2000f8e02ff */
[-C--:B------:R-:W-:Y:S01]  /*8250*/  LEA.HI.X.SX32 R141, R71, R4.reuse, 0x2, P2 ;  /* 0x00000004478d7211 */ /* 0x080fe200010f16ff */
[----:B------:R2:W-:Y:S01]  /*8260*/  STL.64 [R1+0x420], R154 ;  /* 0x0004209a01007387 */ /* 0x0005e20000100a00 */
[----:B------:R-:W-:Y:S01]  /*8270*/  IMAD R69, R69, UR4, RZ ;  /* 0x0000000445457c24 */ /* 0x000fe2000f8e02ff */
[-C--:B------:R-:W-:Y:S01]  /*8280*/  LEA R146, P0, R76, R5.reuse, 0x2 ;  /* 0x000000054c927211 */ /* 0x080fe200078010ff */
[----:B------:R-:W-:Y:S01]  /*8290*/  IMAD R63, R63, UR4, RZ ;  /* 0x000000043f3f7c24 */ /* 0x000fe2000f8e02ff */
[-C--:B------:R-:W-:Y:S02]  /*82a0*/  LEA R138, P1, R70, R5.reuse, 0x2 ;  /* 0x00000005468a7211 */ /* 0x080fe400078210ff */
[----:B-1----:R-:W-:Y:S01]  /*82b0*/  LEA R152, P2, R64, R5, 0x2 ;  /* 0x0000000540987211 */ /* 0x002fe200078410ff */
[----:B------:R-:W-:Y:S01]  /*82c0*/  IMAD R58, R58, UR4, RZ ;  /* 0x000000043a3a7c24 */ /* 0x000fe2000f8e02ff */
[----:B------:R-:W-:-:S02]  /*82d0*/  LEA.HI.X.SX32 R157, R73, R4, 0x2, P4 ;  /* 0x00000004499d7211 */ /* 0x000fc400020f16ff */
[-C--:B--2---:R-:W-:Y:S01]  /*82e0*/  LEA R154, P3, R65, R5.reuse, 0x2 ;  /* 0x00000005419a7211 */ /* 0x084fe200078610ff */
[----:B------:R-:W-:Y:S01]  /*82f0*/  IMAD R57, R57, UR4, RZ ;  /* 0x0000000439397c24 */ /* 0x000fe2000f8e02ff */
[-C--:B------:R-:W-:Y:S02]  /*8300*/  LEA.HI.X.SX32 R147, R76, R4.reuse, 0x2, P0 ;  /* 0x000000044c937211 */ /* 0x080fe400000f16ff */
[-C--:B------:R-:W-:Y:S01]  /*8310*/  LEA.HI.X.SX32 R155, R65, R4.reuse, 0x2, P3 ;  /* 0x00000004419b7211 */ /* 0x080fe200018f16ff */
[----:B------:R-:W-:Y:S01]  /*8320*/  IMAD R74, R74, UR4, RZ ;  /* 0x000000044a4a7c24 */ /* 0x000fe2000f8e02ff */
[-C--:B------:R-:W-:Y:S01]  /*8330*/  LEA.HI.X.SX32 R139, R70, R4.reuse, 0x2, P1 ;  /* 0x00000004468b7211 */ /* 0x080fe200008f16ff */
[----:B------:R-:W-:Y:S01]  /*8340*/  IMAD R68, R68, UR4, RZ ;  /* 0x0000000444447c24 */ /* 0x000fe2000f8e02ff */
[----:B------:R-:W-:Y:S01]  /*8350*/  LEA.HI.X.SX32 R153, R64, R4, 0x2, P2 ;  /* 0x0000000440997211 */ /* 0x000fe200010f16ff */
[----:B------:R-:W-:Y:S01]  /*8360*/  IMAD R62, R62, UR4, RZ ;  /* 0x000000043e3e7c24 */ /* 0x000fe2000f8e02ff */
[-C--:B------:R-:W-:Y:S01]  /*8370*/  LEA R144, P6, R75, R5.reuse, 0x2 ;  /* 0x000000054b907211 */ /* 0x080fe200078c10ff */
[----:B------:R-:W-:Y:S01]  /*8380*/  IMAD R56, R56, UR4, RZ ;  /* 0x0000000438387c24 */ /* 0x000fe2000f8e02ff */
[----:B------:R-:W-:-:S02]  /*8390*/  LEA R136, P0, R69, R5, 0x2 ;  /* 0x0000000545887211 */ /* 0x000fc400078010ff */
[-C--:B------:R-:W-:Y:S01]  /*83a0*/  LEA R128, P1, R63, R5.reuse, 0x2 ;  /* 0x000000053f807211 */ /* 0x080fe200078210ff */
[----:B------:R1:W-:Y:S01]  /*83b0*/  STL.64 [R1+0x3a0], R156 ;  /* 0x0003a09c01007387 */ /* 0x0003e20000100a00 */
[-C--:B------:R-:W-:Y:S01]  /*83c0*/  LEA.HI.X.SX32 R145, R75, R4.reuse, 0x2, P6 ;  /* 0x000000044b917211 */ /* 0x080fe200030f16ff */
[----:B------:R-:W-:Y:S01]  /*83d0*/  IMAD R67, R67, UR4, RZ ;  /* 0x0000000443437c24 */ /* 0x000fe2000f8e02ff */
[-C--:B------:R-:W-:Y:S01]  /*83e0*/  LEA.HI.X.SX32 R137, R69, R4.reuse, 0x2, P0 ;  /* 0x0000000445897211 */ /* 0x080fe200000f16ff */
[----:B------:R2:W-:Y:S01]  /*83f0*/  STL.64 [R1+0x3a8], R154 ;  /* 0x0003a89a01007387 */ /* 0x0005e20000100a00 */
[----:B------:R-:W-:Y:S01]  /*8400*/  LEA.HI.X.SX32 R129, R63, R4, 0x2, P1 ;  /* 0x000000043f817211 */ /* 0x000fe200008f16ff */
[----:B------:R-:W-:Y:S01]  /*8410*/  IMAD R61, R61, UR4, RZ ;  /* 0x000000043d3d7c24 */ /* 0x000fe2000f8e02ff */
[-C--:B------:R-:W-:Y:S01]  /*8420*/  LEA R142, P5, R74, R5.reuse, 0x2 ;  /* 0x000000054a8e7211 */ /* 0x080fe200078a10ff */
[----:B------:R3:W-:Y:S01]  /*8430*/  STL.64 [R1+0x428], R152 ;  /* 0x0004289801007387 */ /* 0x0007e20000100a00 */
[----:B------:R-:W-:Y:S01]  /*8440*/  IMAD R55, R55, UR4, RZ ;  /* 0x0000000437377c24 */ /* 0x000fe2000f8e02ff */
[----:B------:R-:W-:-:S02]  /*8450*/  LEA R134, P6, R68, R5, 0x2 ;  /* 0x0000000544867211 */ /* 0x000fc400078c10ff */
[-C--:B-1----:R-:W-:Y:S02]  /*8460*/  LEA R156, P3, R58, R5.reuse, 0x2 ;  /* 0x000000053a9c7211 */ /* 0x082fe400078610ff */
[-C--:B------:R-:W-:Y:S02]  /*8470*/  LEA R126, P0, R62, R5.reuse, 0x2 ;  /* 0x000000053e7e7211 */ /* 0x080fe400078010ff */
[-C--:B--2---:R-:W-:Y:S01]  /*8480*/  LEA R154, P2, R57, R5.reuse, 0x2 ;  /* 0x00000005399a7211 */ /* 0x084fe200078410ff */
[----:B------:R-:W-:Y:S01]  /*8490*/  IMAD R50, R50, UR4, RZ ;  /* 0x0000000432327c24 */ /* 0x000fe2000f8e02ff */
[-C--:B------:R-:W-:Y:S02]  /*84a0*/  LEA.HI.X.SX32 R157, R58, R4.reuse, 0x2, P3 ;  /* 0x000000043a9d7211 */ /* 0x080fe400018f16ff */
[----:B---3--:R-:W-:Y:S01]  /*84b0*/  LEA R152, P1, R56, R5, 0x2 ;  /* 0x0000000538987211 */ /* 0x008fe200078210ff */
[----:B------:R-:W-:Y:S01]  /*84c0*/  IMAD R49, R49, UR4, RZ ;  /* 0x0000000431317c24 */ /* 0x000fe2000f8e02ff */
[-C--:B------:R-:W-:Y:S01]  /*84d0*/  LEA.HI.X.SX32 R155, R57, R4.reuse, 0x2, P2 ;  /* 0x00000004399b7211 */ /* 0x080fe200010f16ff */
[----:B------:R-:W-:Y:S01]  /*84e0*/  IMAD R66, R66, UR4, RZ ;  /* 0x0000000442427c24 */ /* 0x000fe2000f8e02ff */
[-C--:B------:R-:W-:Y:S01]  /*84f0*/  LEA.HI.X.SX32 R143, R74, R4.reuse, 0x2, P5 ;  /* 0x000000044a8f7211 */ /* 0x080fe200028f16ff */
[----:B------:R-:W-:Y:S01]  /*8500*/  IMAD R60, R60, UR4, RZ ;  /* 0x000000043c3c7c24 */ /* 0x000fe2000f8e02ff */
[-C--:B------:R-:W-:Y:S01]  /*8510*/  LEA.HI.X.SX32 R135, R68, R4.reuse, 0x2, P6 ;  /* 0x0000000444877211 */ /* 0x080fe200030f16ff */
[----:B------:R-:W-:Y:S01]  /*8520*/  IMAD R54, R54, UR4, RZ ;  /* 0x0000000436367c24 */ /* 0x000fe2000f8e02ff */
[-C--:B------:R-:W-:Y:S01]  /*8530*/  LEA.HI.X.SX32 R127, R62, R4.reuse, 0x2, P0 ;  /* 0x000000043e7f7211 */ /* 0x080fe200000f16ff */
[----:B------:R-:W-:Y:S01]  /*8540*/  IMAD R48, R48, UR4, RZ ;  /* 0x0000000430307c24 */ /* 0x000fe2000f8e02ff */
[----:B------:R-:W-:-:S02]  /*8550*/  LEA.HI.X.SX32 R153, R56, R4, 0x2, P1 ;  /* 0x0000000438997211 */ /* 0x000fc400008f16ff */
[-C--:B------:R-:W-:Y:S02]  /*8560*/  LEA R132, P5, R67, R5.reuse, 0x2 ;  /* 0x0000000543847211 */ /* 0x080fe400078a10ff */
[-C--:B------:R-:W-:Y:S02]  /*8570*/  LEA R124, P6, R61, R5.reuse, 0x2 ;  /* 0x000000053d7c7211 */ /* 0x080fe400078c10ff */
        /* <DEDUP_REMOVED lines=26> */
[-C--:B------:R-:W-:Y:S02]  /*8720*/  LEA.HI.X.SX32 R153, R48, R4.reuse, 0x2, P0 ;  /* 0x0000000430997211 */ /* 0x080fe400000f16ff */
        /* <DEDUP_REMOVED lines=15> */
[CC--:B--2---:R-:W-:Y:S01]  /*8820*/  LEA R154, P0, R41.reuse, R5.reuse, 0x2 ;  /* 0x00000005299a7211 */ /* 0x0c4fe200078010ff */
        /* <DEDUP_REMOVED lines=15> */
[----:B------:R-:W-:Y:S01]  /*8920*/  LOP3.LUT R2, R2, 0x7c, RZ, 0xc0, !PT ;  /* 0x0000007c02027812 */ /* 0x000fe200078ec0ff */
[----:B------:R-:W-:Y:S01]  /*8930*/  IMAD R36, R36, UR4, RZ ;  /* 0x0000000424247c24 */ /* 0x000fe2000f8e02ff */
[-C--:B------:R-:W-:Y:S01]  /*8940*/  LEA.HI.X.SX32 R111, R51, R4.reuse, 0x2, P3 ;  /* 0x00000004336f7211 */ /* 0x080fe200018f16ff */
[----:B------:R2:W-:Y:S01]  /*8950*/  STL.64 [R1+0x3c0], R154 ;  /* 0x0003c09a01007387 */ /* 0x0005e20000100a00 */
[-C--:B------:R-:W-:Y:S01]  /*8960*/  LEA.HI.X.SX32 R105, R45, R4.reuse, 0x2, P4 ;  /* 0x000000042d697211 */ /* 0x080fe200020f16ff */
[----:B------:R-:W-:Y:S01]  /*8970*/  IMAD R24, R24, UR4, RZ ;  /* 0x0000000418187c24 */ /* 0x000fe2000f8e02ff */
[----:B------:R-:W-:Y:S01]  /*8980*/  LEA.HI.X.SX32 R99, R39, R4, 0x2, P5 ;  /* 0x0000000427637211 */ /* 0x000fe200028f16ff */
[----:B------:R3:W-:Y:S01]  /*8990*/  STL.64 [R1+0x440], R152 ;  /* 0x0004409801007387 */ /* 0x0007e20000100a00 */
[----:B------:R-:W-:-:S02]  /*89a0*/  LEA R102, P3, R44, R5, 0x2 ;  /* 0x000000052c667211 */ /* 0x000fc400078610ff */
[-C--:B-1----:R-:W-:Y:S01]  /*89b0*/  LEA R156, P0, R30, R5.reuse, 0x2 ;  /* 0x000000051e9c7211 */ /* 0x082fe200078010ff */
[----:B------:R-:W-:Y:S01]  /*89c0*/  IMAD R2, R6, 0x200, R2 ;  /* 0x0000020006027824 */ /* 0x000fe200078e0202 */
[-C--:B------:R-:W-:Y:S01]  /*89d0*/  LEA R96, P4, R38, R5.reuse, 0x2 ;  /* 0x0000000526607211 */ /* 0x080fe200078810ff */
[----:B------:R-:W1:Y:S01]  /*89e0*/  LDC.64 R6, c[0x0][0x230] ;  /* 0x00008c00ff067b82 */ /* 0x000e620000000a00 */
[-C--:B--2---:R-:W-:Y:S01]  /*89f0*/  LEA R154, P6, R28, R5.reuse, 0x2 ;  /* 0x000000051c9a7211 */ /* 0x084fe200078c10ff */
[----:B------:R-:W-:Y:S01]  /*8a00*/  IMAD R43, R43, UR4, RZ ;  /* 0x000000042b2b7c24 */ /* 0x000fe2000f8e02ff */
[-C--:B------:R-:W-:Y:S02]  /*8a10*/  LEA.HI.X.SX32 R157, R30, R4.reuse, 0x2, P0 ;  /* 0x000000041e9d7211 */ /* 0x080fe400000f16ff */
[-C--:B---3--:R-:W-:Y:S01]  /*8a20*/  LEA R152, P5, R26, R5.reuse, 0x2 ;  /* 0x000000051a987211 */ /* 0x088fe200078a10ff */
[----:B------:R-:W-:Y:S01]  /*8a30*/  IMAD R14, R14, UR4, RZ ;  /* 0x000000040e0e7c24 */ /* 0x000fe2000f8e02ff */
[-C--:B------:R-:W-:Y:S01]  /*8a40*/  LEA.HI.X.SX32 R155, R28, R4.reuse, 0x2, P6 ;  /* 0x000000041c9b7211 */ /* 0x080fe200030f16ff */
[----:B------:R-:W-:Y:S01]  /*8a50*/  IMAD R12, R12, UR4, RZ ;  /* 0x000000040c0c7c24 */ /* 0x000fe2000f8e02ff */
[-C--:B------:R-:W-:Y:S01]  /*8a60*/  LEA.HI.X.SX32 R103, R44, R4.reuse, 0x2, P3 ;  /* 0x000000042c677211 */ /* 0x080fe200018f16ff */
[----:B------:R-:W-:Y:S01]  /*8a70*/  IMAD R22, R22, UR4, RZ ;  /* 0x0000000416167c24 */ /* 0x000fe2000f8e02ff */
[-C--:B------:R-:W-:Y:S01]  /*8a80*/  LEA.HI.X.SX32 R97, R38, R4.reuse, 0x2, P4 ;  /* 0x0000000426617211 */ /* 0x080fe200020f16ff */
[----:B------:R-:W-:Y:S01]  /*8a90*/  IMAD R10, R10, UR4, RZ ;  /* 0x000000040a0a7c24 */ /* 0x000fe2000f8e02ff */
[----:B------:R-:W-:Y:S01]  /*8aa0*/  LEA.HI.X.SX32 R153, R26, R4, 0x2, P5 ;  /* 0x000000041a997211 */ /* 0x000fe200028f16ff */
[----:B------:R-:W-:Y:S01]  /*8ab0*/  IMAD R32, R32, UR4, RZ ;  /* 0x0000000420207c24 */ /* 0x000fe2000f8e02ff */
[----:B------:R-:W-:-:S02]  /*8ac0*/  LEA R94, P3, R36, R5, 0x2 ;  /* 0x00000005245e7211 */ /* 0x000fc400078610ff */
[-C--:B------:R-:W-:Y:S01]  /*8ad0*/  LEA R88, P4, R24, R5.reuse, 0x2 ;  /* 0x0000000518587211 */ /* 0x080fe200078810ff */
[----:B------:R2:W-:Y:S01]  /*8ae0*/  STL.64 [R1+0x348], R156 ;  /* 0x0003489c01007387 */ /* 0x0005e20000100a00 */
[----:B------:R-:W-:Y:S01]  /*8af0*/  IMAD R34, R34, UR4, RZ ;  /* 0x0000000422227c24 */ /* 0x000fe2000f8e02ff */
[-C--:B------:R-:W-:Y:S02]  /*8b00*/  LEA R100, P2, R43, R5.reuse, 0x2 ;  /* 0x000000052b647211 */ /* 0x080fe400078410ff */
[----:B------:R3:W-:Y:S01]  /*8b10*/  STL.64 [R1+0x3c8], R154 ;  /* 0x0003c89a01007387 */ /* 0x0007e20000100a00 */
[-C--:B------:R-:W-:Y:S01]  /*8b20*/  LEA.HI.X.SX32 R95, R36, R4.reuse, 0x2, P3 ;  /* 0x00000004245f7211 */ /* 0x080fe200018f16ff */
[----:B------:R-:W-:Y:S01]  /*8b30*/  IMAD R8, R8, UR4, RZ ;  /* 0x0000000408087c24 */ /* 0x000fe2000f8e02ff */
[----:B------:R-:W-:Y:S01]  /*8b40*/  LEA.HI.X.SX32 R89, R24, R4, 0x2, P4 ;  /* 0x0000000418597211 */ /* 0x000fe200020f16ff */
[----:B------:R4:W-:Y:S01]  /*8b50*/  STL.64 [R1+0x448], R152 ;  /* 0x0004489801007387 */ /* 0x0009e20000100a00 */
[----:B------:R-:W-:-:S02]  /*8b60*/  LEA R86, P3, R22, R5, 0x2 ;  /* 0x0000000516567211 */ /* 0x000fc400078610ff */
[-C--:B--2---:R-:W-:Y:S01]  /*8b70*/  LEA R156, P6, R14, R5.reuse, 0x2 ;  /* 0x000000050e9c7211 */ /* 0x084fe200078c10ff */
[----:B------:R-:W-:Y:S01]  /*8b80*/  IMAD R18, R18, UR4, RZ ;  /* 0x0000000412127c24 */ /* 0x000fe2000f8e02ff */
[-C--:B------:R-:W-:Y:S02]  /*8b90*/  LEA R90, P1, R32, R5.reuse, 0x2 ;  /* 0x00000005205a7211 */ /* 0x080fe400078210ff */
[-C--:B---3--:R-:W-:Y:S01]  /*8ba0*/  LEA R154, P5, R12, R5.reuse, 0x2 ;  /* 0x000000050c9a7211 */ /* 0x088fe200078a10ff */
[----:B------:R-:W-:Y:S01]  /*8bb0*/  IMAD R20, R20, UR4, RZ ;  /* 0x0000000414147c24 */ /* 0x000fe2000f8e02ff */
[-C--:B------:R-:W-:Y:S02]  /*8bc0*/  LEA.HI.X.SX32 R101, R43, R4.reuse, 0x2, P2 ;  /* 0x000000042b657211 */ /* 0x080fe400010f16ff */
[-C--:B----4-:R-:W-:Y:S01]  /*8bd0*/  LEA R152, P4, R10, R5.reuse, 0x2 ;  /* 0x000000050a987211 */ /* 0x090fe200078810ff */
[----:B------:R-:W-:Y:S01]  /*8be0*/  IMAD R16, R16, UR4, RZ ;  /* 0x0000000410107c24 */ /* 0x000fe2000f8e02ff */
[----:B------:R-:W-:Y:S01]  /*8bf0*/  LEA.HI.X.SX32 R157, R14, R4, 0x2, P6 ;  /* 0x000000040e9d7211 */ /* 0x000fe200030f16ff */
[----:B------:R-:W-:Y:S01]  /*8c00*/  IMAD R19, R19, UR4, RZ ;  /* 0x0000000413137c24 */ /* 0x000fe2000f8e02ff */
[----:B------:R-:W-:-:S02]  /*8c10*/  LEA R92, P2, R34, R5, 0x2 ;  /* 0x00000005225c7211 */ /* 0x000fc400078410ff */
[-C--:B------:R-:W-:Y:S01]  /*8c20*/  LEA.HI.X.SX32 R155, R12, R4.reuse, 0x2, P5 ;  /* 0x000000040c9b7211 */ /* 0x080fe200028f16ff */
[----:B------:R-:W-:Y:S01]  /*8c30*/  IMAD R21, R21, UR4, RZ ;  /* 0x0000000415157c24 */ /* 0x000fe2000f8e02ff */
[-C--:B------:R-:W-:Y:S02]  /*8c40*/  LEA.HI.X.SX32 R87, R22, R4.reuse, 0x2, P3 ;  /* 0x0000000416577211 */ /* 0x080fe400018f16ff */
[-C--:B------:R-:W-:Y:S01]  /*8c50*/  LEA.HI.X.SX32 R153, R10, R4.reuse, 0x2, P4 ;  /* 0x000000040a997211 */ /* 0x080fe200020f16ff */
[----:B------:R-:W-:Y:S01]  /*8c60*/  IMAD R11, R11, UR4, RZ ;  /* 0x000000040b0b7c24 */ /* 0x000fe2000f8e02ff */
[-C--:B------:R-:W-:Y:S01]  /*8c70*/  LEA.HI.X.SX32 R91, R32, R4.reuse, 0x2, P1 ;  /* 0x00000004205b7211 */ /* 0x080fe200008f16ff */
[----:B------:R-:W-:Y:S01]  /*8c80*/  IMAD R17, R17, UR4, RZ ;  /* 0x0000000411117c24 */ /* 0x000fe2000f8e02ff */
[-C--:B------:R-:W-:Y:S01]  /*8c90*/  LEA R78, P3, R8, R5.reuse, 0x2 ;  /* 0x00000005084e7211 */ /* 0x080fe200078610ff */
[----:B------:R2:W-:Y:S01]  /*8ca0*/  STL.64 [R1+0x350], R156 ;  /* 0x0003509c01007387 */ /* 0x0005e20000100a00 */
[-C--:B------:R-:W-:Y:S01]  /*8cb0*/  LEA R82, P1, R18, R5.reuse, 0x2 ;  /* 0x0000000512527211 */ /* 0x080fe200078210ff */
[----:B------:R-:W-:Y:S01]  /*8cc0*/  IMAD R9, R9, UR4, RZ ;  /* 0x0000000409097c24 */ /* 0x000fe2000f8e02ff */
[-C--:B------:R-:W-:Y:S01]  /*8cd0*/  LEA.HI.X.SX32 R93, R34, R4.reuse, 0x2, P2 ;  /* 0x00000004225d7211 */ /* 0x080fe200010f16ff */
[----:B------:R-:W-:Y:S01]  /*8ce0*/  IMAD R13, R13, UR4, RZ ;  /* 0x000000040d0d7c24 */ /* 0x000fe2000f8e02ff */
[-C--:B------:R-:W-:Y:S01]  /*8cf0*/  LEA R84, P2, R20, R5.reuse, 0x2 ;  /* 0x0000000514547211 */ /* 0x080fe200078410ff */
[----:B------:R-:W-:Y:S01]  /*8d00*/  IMAD R15, R15, UR4, RZ ;  /* 0x000000040f0f7c24 */ /* 0x000fe2000f8e02ff */
[-C--:B------:R-:W-:Y:S01]  /*8d10*/  LEA R80, P0, R16, R5.reuse, 0x2 ;  /* 0x0000000510507211 */ /* 0x080fe200078010ff */
[----:B------:R3:W-:Y:S01]  /*8d20*/  STL.64 [R1+0x3d0], R154 ;  /* 0x0003d09a01007387 */ /* 0x0007e20000100a00 */
[----:B------:R-:W-:Y:S01]  /*8d30*/  IMAD R25, R25, UR4, RZ ;  /* 0x0000000419197c24 */ /* 0x000fe2000f8e02ff */
[-C--:B------:R-:W-:Y:S01]  /*8d40*/  LEA.HI.X.SX32 R79, R8, R4.reuse, 0x2, P3 ;  /* 0x00000004084f7211 */ /* 0x080fe200018f16ff */
[----:B------:R-:W-:Y:S01]  /*8d50*/  IMAD R23, R23, UR4, RZ ;  /* 0x0000000417177c24 */ /* 0x000fe2000f8e02ff */
[----:B------:R4:W-:Y:S01]  /*8d60*/  STL.64 [R1+0x450], R152 ;  /* 0x0004509801007387 */ /* 0x0009e20000100a00 */
[----:B------:R-:W-:Y:S01]  /*8d70*/  LEA.HI.X.SX32 R83, R18, R4, 0x2, P1 ;  /* 0x0000000412537211 */ /* 0x000fe200008f16ff */
[----:B------:R-:W-:Y:S01]  /*8d80*/  IMAD R33, R33, UR4, RZ ;  /* 0x0000000421217c24 */ /* 0x000fe2000f8e02ff */
[----:B------:R-:W-:-:S02]  /*8d90*/  LEA R74, P1, R11, R5, 0x2 ;  /* 0x000000050b4a7211 */ /* 0x000fc400078210ff */
[-C--:B--2---:R-:W-:Y:S02]  /*8da0*/  LEA R156, P5, R17, R5.reuse, 0x2 ;  /* 0x00000005119c7211 */ /* 0x084fe400078a10ff */
[-C--:B---3--:R-:W-:Y:S01]  /*8db0*/  LEA R154, P4, R19, R5.reuse, 0x2 ;  /* 0x00000005139a7211 */ /* 0x088fe200078810ff */
[----:B------:R-:W-:Y:S01]  /*8dc0*/  IMAD R35, R35, UR4, RZ ;  /* 0x0000000423237c24 */ /* 0x000fe2000f8e02ff */
[-C--:B------:R-:W-:Y:S02]  /*8dd0*/  LEA.HI.X.SX32 R85, R20, R4.reuse, 0x2, P2 ;  /* 0x0000000414557211 */ /* 0x080fe400010f16ff */
[-C--:B----4-:R-:W-:Y:S01]  /*8de0*/  LEA R152, P3, R21, R5.reuse, 0x2 ;  /* 0x0000000515987211 */ /* 0x090fe200078610ff */
[----:B------:R-:W-:Y:S01]  /*8df0*/  IMAD R31, R31, UR4, RZ ;  /* 0x000000041f1f7c24 */ /* 0x000fe2000f8e02ff */
[-C--:B------:R-:W-:Y:S01]  /*8e00*/  LEA.HI.X.SX32 R81, R16, R4.reuse, 0x2, P0 ;  /* 0x0000000410517211 */ /* 0x080fe200000f16ff */
[----:B------:R-:W-:Y:S01]  /*8e10*/  IMAD R29, R29, UR4, RZ ;  /* 0x000000041d1d7c24 */ /* 0x000fe2000f8e02ff */
[-C--:B------:R-:W-:Y:S01]  /*8e20*/  LEA R76, P2, R9, R5.reuse, 0x2 ;  /* 0x00000005094c7211 */ /* 0x080fe200078410ff */
[----:B------:R-:W-:Y:S01]  /*8e30*/  IMAD R27, R27, UR4, RZ ;  /* 0x000000041b1b7c24 */ /* 0x000fe2000f8e02ff */
[----:B------:R-:W-:Y:S01]  /*8e40*/  LEA R72, P0, R13, R5, 0x2 ;  /* 0x000000050d487211 */ /* 0x000fe200078010ff */
[----:B-1----:R-:W-:Y:S01]  /*8e50*/  IMAD R7, R3, R7, RZ ;  /* 0x0000000703077224 */ /* 0x002fe200078e02ff */
[----:B------:R-:W-:Y:S01]  /*8e60*/  LEA R70, P6, R15, R5, 0x2 ;  /* 0x000000050f467211 */ /* 0x000fe200078c10ff */
[----:B------:R-:W-:Y:S01]  /*8e70*/  ULDC.64 UR4, c[0x0][0x210] ;  /* 0x0000840000047ab9 */ /* 0x000fe20000000a00 */
[----:B------:R-:W-:-:S02]  /*8e80*/  LEA.HI.X.SX32 R155, R19, R4, 0x2, P4 ;  /* 0x00000004139b7211 */ /* 0x000fc400020f16ff */
[-C--:B------:R-:W-:Y:S02]  /*8e90*/  LEA R10, P4, R25, R5.reuse, 0x2 ;  /* 0x00000005190a7211 */ /* 0x080fe400078810ff */
[-C--:B------:R-:W-:Y:S02]  /*8ea0*/  LEA.HI.X.SX32 R153, R21, R4.reuse, 0x2, P3 ;  /* 0x0000000415997211 */ /* 0x080fe400018f16ff */
[-C--:B------:R-:W-:Y:S02]  /*8eb0*/  LEA.HI.X.SX32 R75, R11, R4.reuse, 0x2, P1 ;  /* 0x000000040b4b7211 */ /* 0x080fe400008f16ff */
[----:B------:R-:W-:Y:S02]  /*8ec0*/  LEA.HI.X.SX32 R157, R17, R4, 0x2, P5 ;  /* 0x00000004119d7211 */ /* 0x000fe400028f16ff */
[-C--:B------:R-:W-:Y:S02]  /*8ed0*/  LEA R8, P3, R23, R5.reuse, 0x2 ;  /* 0x0000000517087211 */ /* 0x080fe400078610ff */
[----:B------:R-:W-:-:S02]  /*8ee0*/  LEA R66, P1, R33, R5, 0x2 ;  /* 0x0000000521427211 */ /* 0x000fc400078210ff */
[-C--:B------:R-:W-:Y:S02]  /*8ef0*/  LEA.HI.X.SX32 R77, R9, R4.reuse, 0x2, P2 ;  /* 0x00000004094d7211 */ /* 0x080fe400010f16ff */
[-C--:B------:R-:W-:Y:S02]  /*8f00*/  LEA.HI.X.SX32 R73, R13, R4.reuse, 0x2, P0 ;  /* 0x000000040d497211 */ /* 0x080fe400000f16ff */
[----:B------:R-:W-:Y:S01]  /*8f10*/  LEA.HI.X.SX32 R71, R15, R4, 0x2, P6 ;  /* 0x000000040f477211 */ /* 0x000fe200030f16ff */
[----:B------:R-:W-:Y:S01]  /*8f20*/  VIADD R3, R6, 0xfffffffc ;  /* 0xfffffffc06037836 */ /* 0x000fe20000000000 */
[-C--:B------:R-:W-:Y:S02]  /*8f30*/  LEA R68, P2, R35, R5.reuse, 0x2 ;  /* 0x0000000523447211 */ /* 0x080fe400078410ff */
[-C--:B------:R-:W-:Y:S02]  /*8f40*/  LEA R64, P0, R31, R5.reuse, 0x2 ;  /* 0x000000051f407211 */ /* 0x080fe400078010ff */
[----:B------:R-:W-:-:S02]  /*8f50*/  LEA R62, P6, R29, R5, 0x2 ;  /* 0x000000051d3e7211 */ /* 0x000fc400078c10ff */
[----:B------:R-:W-:Y:S02]  /*8f60*/  LEA R60, P5, R27, R5, 0x2 ;  /* 0x000000051b3c7211 */ /* 0x000fe400078a10ff */
[-C--:B------:R-:W-:Y:S01]  /*8f70*/  LEA.HI.X.SX32 R11, R25, R4.reuse, 0x2, P4 ;  /* 0x00000004190b7211 */ /* 0x080fe200020f16ff */
[----:B------:R-:W-:Y:S01]  /*8f80*/  STL.64 [R1+0x358], R156 ;  /* 0x0003589c01007387 */ /* 0x000fe20000100a00 */
[-C--:B------:R-:W-:Y:S02]  /*8f90*/  LEA.HI.X.SX32 R9, R23, R4.reuse, 0x2, P3 ;  /* 0x0000000417097211 */ /* 0x080fe400018f16ff */
[-C--:B------:R-:W-:Y:S01]  /*8fa0*/  LEA.HI.X.SX32 R67, R33, R4.reuse, 0x2, P1 ;  /* 0x0000000421437211 */ /* 0x080fe200008f16ff */
[----:B------:R-:W-:Y:S01]  /*8fb0*/  STL.64 [R1+0x3d8], R154 ;  /* 0x0003d89a01007387 */ /* 0x000fe20000100a00 */
[----:B------:R-:W-:Y:S02]  /*8fc0*/  LEA R240, P1, R7, UR4, 0x2 ;  /* 0x0000000407f07c11 */ /* 0x000fe4000f8210ff */
[-C--:B------:R-:W-:Y:S01]  /*8fd0*/  LEA.HI.X.SX32 R69, R35, R4.reuse, 0x2, P2 ;  /* 0x0000000423457211 */ /* 0x080fe200010f16ff */
[----:B------:R-:W-:Y:S01]  /*8fe0*/  STL.64 [R1+0x458], R152 ;  /* 0x0004589801007387 */ /* 0x000fe20000100a00 */
[----:B------:R-:W-:-:S02]  /*8ff0*/  LEA.HI.X.SX32 R65, R31, R4, 0x2, P0 ;  /* 0x000000041f417211 */ /* 0x000fc400000f16ff */
[-C--:B------:R-:W-:Y:S01]  /*9000*/  LEA.HI.X.SX32 R63, R29, R4.reuse, 0x2, P6 ;  /* 0x000000041d3f7211 */ /* 0x080fe200030f16ff */
[----:B------:R-:W-:Y:S01]  /*9010*/  STL.64 [R1+0x360], R10 ;  /* 0x0003600a01007387 */ /* 0x000fe20000100a00 */
[----:B------:R-:W-:Y:S01]  /*9020*/  LEA.HI.X.SX32 R61, R27, R4, 0x2, P5 ;  /* 0x000000041b3d7211 */ /* 0x000fe200028f16ff */
[----:B------:R-:W-:Y:S01]  /*9030*/  VIADD R4, R6, 0xfffffffd ;  /* 0xfffffffd06047836 */ /* 0x000fe20000000000 */
[----:B------:R-:W-:Y:S01]  /*9040*/  ISETP.GE.U32.AND P0, PT, R3, 0x7fffff7d, PT ;  /* 0x7fffff7d0300780c */ /* 0x000fe20003f06070 */
[----:B------:R1:W-:Y:S01]  /*9050*/  STL.64 [R1+0x3e0], R8 ;  /* 0x0003e00801007387 */ /* 0x0003e20000100a00 */
[----:B------:R-:W-:Y:S01]  /*9060*/  LEA.HI.X.SX32 R241, R7, UR5, 0x2, P1 ;  /* 0x0000000507f17c11 */ /* 0x000fe200088f16ff */
[C---:B------:R-:W-:Y:S01]  /*9070*/  IMAD.SHL.U32 R3, R184.reuse, 0x2, RZ ;  /* 0x00000002b8037824 */ /* 0x040fe200078e00ff */
[----:B------:R-:W-:Y:S02]  /*9080*/  LEA R168, P1, R184, R240, 0x3 ;  /* 0x000000f0b8a87211 */ /* 0x000fe400078218ff */
[----:B------:R-:W-:Y:S01]  /*9090*/  ISETP.GE.U32.AND P5, PT, R4, 0x7fffff7e, PT ;  /* 0x7fffff7e0400780c */ /* 0x000fe20003fa6070 */
[----:B------:R-:W-:Y:S01]  /*90a0*/  IMAD R4, R184, 0x3, RZ ;  /* 0x00000003b8047824 */ /* 0x000fe200078e02ff */
[----:B------:R-:W-:Y:S01]  /*90b0*/  IADD3 R5, R6, -0x2, RZ ;  /* 0xfffffffe06057810 */ /* 0x000fe20007ffe0ff */
[C---:B-1----:R-:W-:Y:S01]  /*90c0*/  IMAD R9, R184.reuse, 0xc, RZ ;  /* 0x0000000cb8097824 */ /* 0x042fe200078e02ff */
[----:B------:R-:W-:Y:S01]  /*90d0*/  LEA.HI.X.SX32 R169, R3, R241, 0x2, P1 ;  /* 0x000000f103a97211 */ /* 0x000fe200008f16ff */
[----:B------:R-:W-:-:S03]  /*90e0*/  IMAD R17, R184, 0x14, RZ ;  /* 0x00000014b8117824 */ /* 0x000fc600078e02ff */
[----:B------:R-:W-:Y:S01]  /*90f0*/  IADD3 R166, P3, R9, R240, RZ ;  /* 0x000000f009a67210 */ /* 0x000fe20007f7e0ff */
[C---:B------:R-:W-:Y:S01]  /*9100*/  IMAD R21, R184.reuse, 0x18, RZ ;  /* 0x00000018b8157824 */ /* 0x040fe200078e02ff */
[----:B------:R-:W-:Y:S01]  /*9110*/  ISETP.GE.U32.AND P4, PT, R5, 0x7fffff7f, PT ;  /* 0x7fffff7f0500780c */ /* 0x000fe20003f86070 */
[----:B------:R-:W-:Y:S01]  /*9120*/  IMAD R5, R184, 0x5, RZ ;  /* 0x00000005b8057824 */ /* 0x000fe200078e02ff */
[----:B------:R-:W-:Y:S01]  /*9130*/  LEA.HI.X.SX32 R167, R4, R241, 0x2, P3 ;  /* 0x000000f104a77211 */ /* 0x000fe200018f16ff */
[----:B------:R1:W-:Y:S01]  /*9140*/  STL.64 [R1+0x320], R168 ;  /* 0x000320a801007387 */ /* 0x0003e20000100a00 */
[----:B------:R-:W-:-:S03]  /*9150*/  IMAD R7, R184, 0x6, RZ ;  /* 0x00000006b8077824 */ /* 0x000fc600078e02ff */
[----:B------:R2:W-:Y:S01]  /*9160*/  STL.64 [R1+0x318], R166 ;  /* 0x000318a601007387 */ /* 0x0005e20000100a00 */
[C---:B------:R-:W-:Y:S01]  /*9170*/  IMAD R25, R184.reuse, 0x1c, RZ ;  /* 0x0000001cb8197824 */ /* 0x040fe200078e02ff */
[-C--:B-1----:R-:W-:Y:S02]  /*9180*/  IADD3 R168, P1, R17, R240.reuse, RZ ;  /* 0x000000f011a87210 */ /* 0x082fe40007f3e0ff */
[----:B--2---:R-:W-:Y:S02]  /*9190*/  IADD3 R166, P3, R21, R240, RZ ;  /* 0x000000f015a67210 */ /* 0x004fe40007f7e0ff */
[-C--:B------:R-:W-:Y:S01]  /*91a0*/  LEA.HI.X.SX32 R169, R5, R241.reuse, 0x2, P1 ;  /* 0x000000f105a97211 */ /* 0x080fe200008f16ff */
[C---:B------:R-:W-:Y:S01]  /*91b0*/  IMAD R8, R184.reuse, 0x7, RZ ;  /* 0x00000007b8087824 */ /* 0x040fe200078e02ff */
[----:B------:R-:W-:Y:S01]  /*91c0*/  LEA.HI.X.SX32 R167, R7, R241, 0x2, P3 ;  /* 0x000000f107a77211 */ /* 0x000fe200018f16ff */
[C---:B------:R-:W-:Y:S02]  /*91d0*/  IMAD R32, R184.reuse, 0x24, RZ ;  /* 0x00000024b8207824 */ /* 0x040fe400078e02ff */
[----:B------:R1:W-:Y:S01]  /*91e0*/  STL.64 [R1+0x308], R168 ;  /* 0x000308a801007387 */ /* 0x0003e20000100a00 */
[----:B------:R-:W-:-:S02]  /*91f0*/  IMAD.SHL.U32 R10, R184, 0x8, RZ ;  /* 0x00000008b80a7824 */ /* 0x000fc400078e00ff */
[C---:B------:R-:W-:Y:S01]  /*9200*/  IMAD R11, R184.reuse, 0x9, RZ ;  /* 0x00000009b80b7824 */ /* 0x040fe200078e02ff */
[----:B------:R2:W-:Y:S01]  /*9210*/  STL.64 [R1+0x300], R166 ;  /* 0x000300a601007387 */ /* 0x0005e20000100a00 */
[-C--:B-1----:R-:W-:Y:S02]  /*9220*/  IADD3 R168, P1, R25, R240.reuse, RZ ;  /* 0x000000f019a87210 */ /* 0x082fe40007f3e0ff */
[-C--:B--2---:R-:W-:Y:S02]  /*9230*/  LEA R166, P3, R184, R240.reuse, 0x5 ;  /* 0x000000f0b8a67211 */ /* 0x084fe400078628ff */
[-C--:B------:R-:W-:Y:S02]  /*9240*/  LEA.HI.X.SX32 R169, R8, R241.reuse, 0x2, P1 ;  /* 0x000000f108a97211 */ /* 0x080fe400008f16ff */
[----:B------:R-:W-:Y:S01]  /*9250*/  IADD3 R4, P1, R32, R240, RZ ;  /* 0x000000f020047210 */ /* 0x000fe20007f3e0ff */
[----:B------:R-:W-:Y:S01]  /*9260*/  IMAD R41, R184, 0x28, RZ ;  /* 0x00000028b8297824 */ /* 0x000fe200078e02ff */
[-C--:B------:R-:W-:Y:S01]  /*9270*/  LEA.HI.X.SX32 R167, R10, R241.reuse, 0x2, P3 ;  /* 0x000000f10aa77211 */ /* 0x080fe200018f16ff */
[C---:B------:R-:W-:Y:S01]  /*9280*/  IMAD R47, R184.reuse, 0x2c, RZ ;  /* 0x0000002cb82f7824 */ /* 0x040fe200078e02ff */
[----:B------:R-:W-:Y:S01]  /*9290*/  LEA.HI.X.SX32 R5, R11, R241, 0x2, P1 ;  /* 0x000000f10b057211 */ /* 0x000fe200008f16ff */
[----:B------:R-:W-:Y:S01]  /*92a0*/  STL.64 [R1+0x2f8], R168 ;  /* 0x0002f8a801007387 */ /* 0x000fe20000100a00 */
[----:B------:R-:W-:-:S02]  /*92b0*/  IMAD R12, R184, 0xa, RZ ;  /* 0x0000000ab80c7824 */ /* 0x000fc400078e02ff */
[C---:B------:R-:W-:Y:S01]  /*92c0*/  IMAD R13, R184.reuse, 0xb, RZ ;  /* 0x0000000bb80d7824 */ /* 0x040fe200078e02ff */
[----:B------:R1:W-:Y:S04]  /*92d0*/  STL.64 [R1+0x2f0], R166 ;  /* 0x0002f0a601007387 */ /* 0x0003e80000100a00 */
[----:B------:R2:W-:Y:S01]  /*92e0*/  STL.64 [R1+0x2e8], R4 ;  /* 0x0002e80401007387 */ /* 0x0005e20000100a00 */
[----:B------:R-:W-:Y:S01]  /*92f0*/  IMAD R55, R184, 0x30, RZ ;  /* 0x00000030b8377824 */ /* 0x000fe200078e02ff */
[-C--:B-1----:R-:W-:Y:S02]  /*9300*/  IADD3 R166, P3, R41, R240.reuse, RZ ;  /* 0x000000f029a67210 */ /* 0x082fe40007f7e0ff */
[----:B--2---:R-:W-:Y:S02]  /*9310*/  IADD3 R4, P1, R47, R240, RZ ;  /* 0x000000f02f047210 */ /* 0x004fe40007f3e0ff */
[-C--:B------:R-:W-:Y:S01]  /*9320*/  LEA.HI.X.SX32 R167, R12, R241.reuse, 0x2, P3 ;  /* 0x000000f10ca77211 */ /* 0x080fe200018f16ff */
[C---:B------:R-:W-:Y:S01]  /*9330*/  IMAD R245, R184.reuse, 0x34, RZ ;  /* 0x00000034b8f57824 */ /* 0x040fe200078e02ff */
[----:B------:R-:W-:Y:S01]  /*9340*/  LEA.HI.X.SX32 R5, R13, R241, 0x2, P1 ;  /* 0x000000f10d057211 */ /* 0x000fe200008f16ff */
[----:B------:R-:W-:-:S02]  /*9350*/  IMAD R14, R184, 0xd, RZ ;  /* 0x0000000db80e7824 */ /* 0x000fc400078e02ff */
[----:B------:R1:W-:Y:S01]  /*9360*/  STL.64 [R1+0x2e0], R166 ;  /* 0x0002e0a601007387 */ /* 0x0003e20000100a00 */
[----:B------:R-:W-:-:S03]  /*9370*/  IMAD R205, R184, 0x38, RZ ;  /* 0x00000038b8cd7824 */ /* 0x000fc600078e02ff */
[----:B------:R2:W-:Y:S01]  /*9380*/  STL.64 [R1+0x2d8], R4 ;  /* 0x0002d80401007387 */ /* 0x0005e20000100a00 */
[C---:B------:R-:W-:Y:S01]  /*9390*/  IMAD R15, R184.reuse, 0xe, RZ ;  /* 0x0000000eb80f7824 */ /* 0x040fe200078e02ff */
[-C--:B-1----:R-:W-:Y:S02]  /*93a0*/  IADD3 R166, P3, R55, R240.reuse, RZ ;  /* 0x000000f037a67210 */ /* 0x082fe40007f7e0ff */
[-C--:B--2---:R-:W-:Y:S02]  /*93b0*/  IADD3 R4, P1, R245, R240.reuse, RZ ;  /* 0x000000f0f5047210 */ /* 0x084fe40007f3e0ff */
[-C--:B------:R-:W-:Y:S01]  /*93c0*/  LEA.HI.X.SX32 R167, R9, R241.reuse, 0x2, P3 ;  /* 0x000000f109a77211 */ /* 0x080fe200018f16ff */
[----:B------:R-:W-:Y:S01]  /*93d0*/  IMAD R229, R184, 0x3c, RZ ;  /* 0x0000003cb8e57824 */ /* 0x000fe200078e02ff */
[----:B------:R-:W-:Y:S02]  /*93e0*/  LEA.HI.X.SX32 R5, R14, R241, 0x2, P1 ;  /* 0x000000f10e057211 */ /* 0x000fe400008f16ff */
[-C--:B------:R-:W-:Y:S01]  /*93f0*/  IADD3 R12, P3, R205, R240.reuse, RZ ;  /* 0x000000f0cd0c7210 */ /* 0x080fe20007f7e0ff */
[----:B------:R-:W-:Y:S01]  /*9400*/  STL.64 [R1+0x2d0], R166 ;  /* 0x0002d0a601007387 */ /* 0x000fe20000100a00 */
[----:B------:R-:W-:Y:S01]  /*9410*/  IMAD R16, R184, 0xf, RZ ;  /* 0x0000000fb8107824 */ /* 0x000fe200078e02ff */
[----:B------:R-:W-:-:S02]  /*9420*/  IADD3 R8, P1, R229, R240, RZ ;  /* 0x000000f0e5087210 */ /* 0x000fc40007f3e0ff */
[----:B------:R1:W-:Y:S01]  /*9430*/  STL.64 [R1+0x2c8], R4 ;  /* 0x0002c80401007387 */ /* 0x0003e20000100a00 */
[-C--:B------:R-:W-:Y:S01]  /*9440*/  LEA.HI.X.SX32 R13, R15, R241.reuse, 0x2, P3 ;  /* 0x000000f10f0d7211 */ /* 0x080fe200018f16ff */
[----:B------:R-:W-:Y:S01]  /*9450*/  IMAD R19, R184, 0x11, RZ ;  /* 0x00000011b8137824 */ /* 0x000fe200078e02ff */
[----:B------:R-:W-:-:S03]  /*9460*/  LEA.HI.X.SX32 R9, R16, R241, 0x2, P1 ;  /* 0x000000f110097211 */ /* 0x000fc600008f16ff */
[----:B------:R2:W-:Y:S01]  /*9470*/  STL.64 [R1+0x2c0], R12 ;  /* 0x0002c00c01007387 */ /* 0x0005e20000100a00 */
[C---:B-1----:R-:W-:Y:S01]  /*9480*/  IMAD R4, R184.reuse, 0x44, RZ ;  /* 0x00000044b8047824 */ /* 0x042fe200078e02ff */
[C---:B------:R-:W-:Y:S01]  /*9490*/  SHF.L.U32 R18, R184.reuse, 0x4, RZ ;  /* 0x00000004b8127819 */ /* 0x040fe200000006ff */
[C---:B------:R-:W-:Y:S01]  /*94a0*/  IMAD R5, R184.reuse, 0x48, RZ ;  /* 0x00000048b8057824 */ /* 0x040fe200078e02ff */
[-C--:B------:R-:W-:Y:S02]  /*94b0*/  LEA R166, P3, R184, R240.reuse, 0x6 ;  /* 0x000000f0b8a67211 */ /* 0x080fe400078630ff */
[----:B--2---:R-:W-:Y:S01]  /*94c0*/  IADD3 R12, P1, R4, R240, RZ ;  /* 0x000000f0040c7210 */ /* 0x004fe20007f3e0ff */
[----:B------:R1:W-:Y:S01]  /*94d0*/  STL.64 [R1+0x2b8], R8 ;  /* 0x0002b80801007387 */ /* 0x0003e20000100a00 */
[C---:B------:R-:W-:Y:S02]  /*94e0*/  IMAD R20, R184.reuse, 0x12, RZ ;  /* 0x00000012b8147824 */ /* 0x040fe400078e02ff */
[-C--:B------:R-:W-:Y:S01]  /*94f0*/  LEA.HI.X.SX32 R13, R19, R241.reuse, 0x2, P1 ;  /* 0x000000f1130d7211 */ /* 0x080fe200008f16ff */
[----:B------:R-:W-:Y:S01]  /*9500*/  IMAD R163, R184, 0x50, RZ ;  /* 0x00000050b8a37824 */ /* 0x000fe200078e02ff */
[----:B------:R-:W-:-:S02]  /*9510*/  LEA.HI.X.SX32 R167, R18, R241, 0x2, P3 ;  /* 0x000000f112a77211 */ /* 0x000fc400018f16ff */
[-C--:B------:R-:W-:Y:S01]  /*9520*/  IADD3 R14, P3, R5, R240.reuse, RZ ;  /* 0x000000f0050e7210 */ /* 0x080fe20007f7e0ff */
[C---:B------:R-:W-:Y:S02]  /*9530*/  IMAD R22, R184.reuse, 0x13, RZ ;  /* 0x00000013b8167824 */ /* 0x040fe400078e02ff */
[C---:B-1----:R-:W-:Y:S01]  /*9540*/  IMAD R9, R184.reuse, 0x4c, RZ ;  /* 0x0000004cb8097824 */ /* 0x042fe200078e02ff */
[----:B------:R1:W-:Y:S01]  /*9550*/  STL.64 [R1+0x2a8], R12 ;  /* 0x0002a80c01007387 */ /* 0x0003e20000100a00 */
[----:B------:R-:W-:Y:S01]  /*9560*/  IMAD R189, R184, 0x54, RZ ;  /* 0x00000054b8bd7824 */ /* 0x000fe200078e02ff */
[----:B------:R-:W-:Y:S01]  /*9570*/  LEA.HI.X.SX32 R15, R20, R241, 0x2, P3 ;  /* 0x000000f1140f7211 */ /* 0x000fe200018f16ff */
[C---:B------:R-:W-:Y:S01]  /*9580*/  IMAD R213, R184.reuse, 0x58, RZ ;  /* 0x00000058b8d57824 */ /* 0x040fe200078e02ff */
[----:B------:R2:W-:Y:S01]  /*9590*/  STL.64 [R1+0x2b0], R166 ;  /* 0x0002b0a601007387 */ /* 0x0005e20000100a00 */
[C---:B------:R-:W-:Y:S02]  /*95a0*/  IMAD R23, R184.reuse, 0x15, RZ ;  /* 0x00000015b8177824 */ /* 0x040fe400078e02ff */
[----:B------:R-:W-:Y:S01]  /*95b0*/  IMAD R237, R184, 0x5c, RZ ;  /* 0x0000005cb8ed7824 */ /* 0x000fe200078e02ff */
[----:B-1----:R-:W-:-:S02]  /*95c0*/  IADD3 R12, P1, R9, R240, RZ ;  /* 0x000000f0090c7210 */ /* 0x002fc40007f3e0ff */
[-C--:B--2---:R-:W-:Y:S02]  /*95d0*/  IADD3 R166, P3, R163, R240.reuse, RZ ;  /* 0x000000f0a3a67210 */ /* 0x084fe40007f7e0ff */
[-C--:B------:R-:W-:Y:S01]  /*95e0*/  LEA.HI.X.SX32 R13, R22, R241.reuse, 0x2, P1 ;  /* 0x000000f1160d7211 */ /* 0x080fe200008f16ff */
[C---:B------:R-:W-:Y:S01]  /*95f0*/  IMAD R24, R184.reuse, 0x16, RZ ;  /* 0x00000016b8187824 */ /* 0x040fe200078e02ff */
[-C--:B------:R-:W-:Y:S01]  /*9600*/  IADD3 R168, P1, R189, R240.reuse, RZ ;  /* 0x000000f0bda87210 */ /* 0x080fe20007f3e0ff */
[C---:B------:R-:W-:Y:S01]  /*9610*/  IMAD R192, R184.reuse, 0x60, RZ ;  /* 0x00000060b8c07824 */ /* 0x040fe200078e02ff */
[-C--:B------:R-:W-:Y:S02]  /*9620*/  LEA.HI.X.SX32 R167, R17, R241.reuse, 0x2, P3 ;  /* 0x000000f111a77211 */ /* 0x080fe400018f16ff */
[-C--:B------:R-:W-:Y:S01]  /*9630*/  IADD3 R170, P3, R213, R240.reuse, RZ ;  /* 0x000000f0d5aa7210 */ /* 0x080fe20007f7e0ff */
[C---:B------:R-:W-:Y:S01]  /*9640*/  IMAD R26, R184.reuse, 0x17, RZ ;  /* 0x00000017b81a7824 */ /* 0x040fe200078e02ff */
[-C--:B------:R-:W-:Y:S01]  /*9650*/  LEA.HI.X.SX32 R169, R23, R241.reuse, 0x2, P1 ;  /* 0x000000f117a97211 */ /* 0x080fe200008f16ff */
[C---:B------:R-:W-:Y:S01]  /*9660*/  IMAD R179, R184.reuse, 0x64, RZ ;  /* 0x00000064b8b37824 */ /* 0x040fe200078e02ff */
[----:B------:R-:W-:Y:S01]  /*9670*/  IADD3 R172, P1, R237, R240, RZ ;  /* 0x000000f0edac7210 */ /* 0x000fe20007f3e0ff */
[----:B------:R-:W-:Y:S01]  /*9680*/  IMAD R157, R184, 0x68, RZ ;  /* 0x00000068b89d7824 */ /* 0x000fe200078e02ff */
[----:B------:R-:W-:-:S02]  /*9690*/  LEA.HI.X.SX32 R171, R24, R241, 0x2, P3 ;  /* 0x000000f118ab7211 */ /* 0x000fc400018f16ff */
[-C--:B------:R-:W-:Y:S01]  /*96a0*/  IADD3 R192, P3, R192, R240.reuse, RZ ;  /* 0x000000f0c0c07210 */ /* 0x080fe20007f7e0ff */
[----:B------:R-:W-:Y:S01]  /*96b0*/  IMAD R27, R184, 0x19, RZ ;  /* 0x00000019b81b7824 */ /* 0x000fe200078e02ff */
[-C--:B------:R-:W-:Y:S01]  /*96c0*/  LEA.HI.X.SX32 R173, R26, R241.reuse, 0x2, P1 ;  /* 0x000000f11aad7211 */ /* 0x080fe200008f16ff */
[C---:B------:R-:W-:Y:S01]  /*96d0*/  IMAD R156, R184.reuse, 0x6c, RZ ;  /* 0x0000006cb89c7824 */ /* 0x040fe200078e02ff */
[----:B------:R1:W-:Y:S01]  /*96e0*/  STL.64 [R1+0x2a0], R14 ;  /* 0x0002a00e01007387 */ /* 0x0003e20000100a00 */
[-C--:B------:R-:W-:Y:S01]  /*96f0*/  IADD3 R194, P1, R179, R240.reuse, RZ ;  /* 0x000000f0b3c27210 */ /* 0x080fe20007f3e0ff */
[C---:B------:R-:W-:Y:S01]  /*9700*/  IMAD R28, R184.reuse, 0x1a, RZ ;  /* 0x0000001ab81c7824 */ /* 0x040fe200078e02ff */
[----:B------:R-:W-:Y:S01]  /*9710*/  LEA.HI.X.SX32 R193, R21, R241, 0x2, P3 ;  /* 0x000000f115c17211 */ /* 0x000fe200018f16ff */
[----:B------:R2:W-:Y:S01]  /*9720*/  STL.64 [R1+0x298], R12 ;  /* 0x0002980c01007387 */ /* 0x0005e20000100a00 */
[----:B------:R-:W-:Y:S01]  /*9730*/  IMAD R155, R184, 0x70, RZ ;  /* 0x00000070b89b7824 */ /* 0x000fe200078e02ff */
[----:B------:R-:W-:-:S02]  /*9740*/  IADD3 R196, P3, R157, R240, RZ ;  /* 0x000000f09dc47210 */ /* 0x000fc40007f7e0ff */
[----:B------:R-:W-:Y:S01]  /*9750*/  STL.64 [R1+0x290], R166 ;  /* 0x000290a601007387 */ /* 0x000fe20000100a00 */
[C---:B------:R-:W-:Y:S01]  /*9760*/  IMAD R29, R184.reuse, 0x1b, RZ ;  /* 0x0000001bb81d7824 */ /* 0x040fe200078e02ff */
[-C--:B------:R-:W-:Y:S02]  /*9770*/  LEA.HI.X.SX32 R195, R27, R241.reuse, 0x2, P1 ;  /* 0x000000f11bc37211 */ /* 0x080fe400008f16ff */
[----:B------:R-:W-:Y:S01]  /*9780*/  STL.64 [R1+0xd88], R166 ;  /* 0x000d88a601007387 */ /* 0x000fe20000100a00 */
[----:B------:R-:W-:Y:S01]  /*9790*/  IMAD R154, R184, 0x74, RZ ;  /* 0x00000074b89a7824 */ /* 0x000fe200078e02ff */
[----:B------:R-:W-:Y:S02]  /*97a0*/  IADD3 R198, P1, R156, R240, RZ ;  /* 0x000000f09cc67210 */ /* 0x000fe40007f3e0ff */
[----:B------:R-:W-:Y:S01]  /*97b0*/  STL.64 [R1+0x288], R168 ;  /* 0x000288a801007387 */ /* 0x000fe20000100a00 */
[----:B------:R-:W-:Y:S01]  /*97c0*/  LEA.HI.X.SX32 R197, R28, R241, 0x2, P3 ;  /* 0x000000f11cc57211 */ /* 0x000fe200018f16ff */
[----:B------:R-:W-:-:S02]  /*97d0*/  IMAD R153, R184, 0x78, RZ ;  /* 0x00000078b8997824 */ /* 0x000fc400078e02ff */
[----:B------:R-:W-:Y:S01]  /*97e0*/  STL.64 [R1+0xd90], R168 ;  /* 0x000d90a801007387 */ /* 0x000fe20000100a00 */
[----:B------:R-:W-:-:S03]  /*97f0*/  IADD3 R216, P3, R155, R240, RZ ;  /* 0x000000f09bd87210 */ /* 0x000fc60007f7e0ff */
[----:B------:R-:W-:Y:S01]  /*9800*/  STL.64 [R1+0x280], R170 ;  /* 0x000280aa01007387 */ /* 0x000fe20000100a00 */
[C---:B------:R-:W-:Y:S01]  /*9810*/  IMAD R30, R184.reuse, 0x1d, RZ ;  /* 0x0000001db81e7824 */ /* 0x040fe200078e02ff */
[-C--:B------:R-:W-:Y:S02]  /*9820*/  LEA.HI.X.SX32 R199, R29, R241.reuse, 0x2, P1 ;  /* 0x000000f11dc77211 */ /* 0x080fe400008f16ff */
[----:B------:R-:W-:Y:S01]  /*9830*/  STL.64 [R1+0xd98], R170 ;  /* 0x000d98aa01007387 */ /* 0x000fe20000100a00 */
[----:B------:R-:W-:Y:S01]  /*9840*/  IMAD R152, R184, 0x7c, RZ ;  /* 0x0000007cb8987824 */ /* 0x000fe200078e02ff */
[----:B------:R-:W-:Y:S02]  /*9850*/  IADD3 R218, P1, R154, R240, RZ ;  /* 0x000000f09ada7210 */ /* 0x000fe40007f3e0ff */
[----:B------:R-:W-:Y:S01]  /*9860*/  STL.64 [R1+0x278], R172 ;  /* 0x000278ac01007387 */ /* 0x000fe20000100a00 */
[----:B------:R-:W-:Y:S01]  /*9870*/  IMAD R31, R184, 0x1e, RZ ;  /* 0x0000001eb81f7824 */ /* 0x000fe200078e02ff */
[----:B------:R-:W-:-:S02]  /*9880*/  LEA.HI.X.SX32 R217, R25, R241, 0x2, P3 ;  /* 0x000000f119d97211 */ /* 0x000fc400018f16ff */
[----:B------:R-:W-:Y:S01]  /*9890*/  STL.64 [R1+0xda0], R172 ;  /* 0x000da0ac01007387 */ /* 0x000fe20000100a00 */
[----:B------:R-:W-:-:S03]  /*98a0*/  IADD3 R220, P3, R153, R240, RZ ;  /* 0x000000f099dc7210 */ /* 0x000fc60007f7e0ff */
[----:B------:R-:W-:Y:S01]  /*98b0*/  STL.64 [R1+0x270], R192 ;  /* 0x000270c001007387 */ /* 0x000fe20000100a00 */
[----:B------:R-:W-:-:S03]  /*98c0*/  IMAD R34, R184, 0x1f, RZ ;  /* 0x0000001fb8227824 */ /* 0x000fc600078e02ff */
[----:B------:R-:W-:Y:S01]  /*98d0*/  STL.64 [R1+0xda8], R192 ;  /* 0x000da8c001007387 */ /* 0x000fe20000100a00 */
[----:B------:R-:W-:-:S03]  /*98e0*/  LEA.HI.X.SX32 R219, R30, R241, 0x2, P1 ;  /* 0x000000f11edb7211 */ /* 0x000fc600008f16ff */
[----:B------:R-:W-:Y:S01]  /*98f0*/  STL.64 [R1+0x268], R194 ;  /* 0x000268c201007387 */ /* 0x000fe20000100a00 */
[----:B------:R-:W-:-:S03]  /*9900*/  IADD3 R222, P1, R152, R240, RZ ;  /* 0x000000f098de7210 */ /* 0x000fc60007f3e0ff */
[----:B------:R-:W-:Y:S01]  /*9910*/  STL.64 [R1+0xdb0], R194 ;  /* 0x000db0c201007387 */ /* 0x000fe20000100a00 */
[C---:B------:R-:W-:Y:S01]  /*9920*/  IMAD.SHL.U32 R36, R184.reuse, 0x20, RZ ;  /* 0x00000020b8247824 */ /* 0x040fe200078e00ff */
[-C--:B------:R-:W-:Y:S02]  /*9930*/  LEA.HI.X.SX32 R221, R31, R241.reuse, 0x2, P3 ;  /* 0x000000f11fdd7211 */ /* 0x080fe400018f16ff */
[----:B------:R-:W-:Y:S01]  /*9940*/  STL.64 [R1+0x260], R196 ;  /* 0x000260c401007387 */ /* 0x000fe20000100a00 */
[C---:B------:R-:W-:Y:S01]  /*9950*/  IMAD R33, R184.reuse, 0x84, RZ ;  /* 0x00000084b8217824 */ /* 0x040fe200078e02ff */
[----:B-1----:R-:W-:Y:S02]  /*9960*/  LEA R14, P3, R184, R240, 0x7 ;  /* 0x000000f0b80e7211 */ /* 0x002fe400078638ff */
[----:B------:R-:W-:Y:S01]  /*9970*/  STL.64 [R1+0xdb8], R196 ;  /* 0x000db8c401007387 */ /* 0x000fe20000100a00 */
[----:B------:R-:W-:-:S03]  /*9980*/  LEA.HI.X.SX32 R223, R34, R241, 0x2, P1 ;  /* 0x000000f122df7211 */ /* 0x000fc600008f16ff */
[----:B------:R-:W-:Y:S04]  /*9990*/  STL.64 [R1+0x258], R198 ;  /* 0x000258c601007387 */ /* 0x000fe80000100a00 */
[----:B------:R-:W-:Y:S01]  /*99a0*/  STL.64 [R1+0xdc0], R198 ;  /* 0x000dc0c601007387 */ /* 0x000fe20000100a00 */
[----:B------:R-:W-:-:S03]  /*99b0*/  VIADD R37, R6, 0xffffffff ;  /* 0xffffffff06257836 */ /* 0x000fc60000000000 */
[----:B------:R-:W-:Y:S01]  /*99c0*/  STL.64 [R1+0x250], R216 ;  /* 0x000250d801007387 */ /* 0x000fe20000100a00 */
[----:B------:R-:W-:Y:S01]  /*99d0*/  IMAD R38, R184, 0x21, RZ ;  /* 0x00000021b8267824 */ /* 0x000fe200078e02ff */
[----:B------:R-:W-:Y:S02]  /*99e0*/  LEA.HI.X.SX32 R15, R36, R241, 0x2, P3 ;  /* 0x000000f1240f7211 */ /* 0x000fe400018f16ff */
[----:B------:R-:W-:Y:S01]  /*99f0*/  STL.64 [R1+0xdc8], R216 ;  /* 0x000dc8d801007387 */ /* 0x000fe20000100a00 */
[----:B------:R-:W-:Y:S01]  /*9a00*/  IMAD R35, R184, 0x88, RZ ;  /* 0x00000088b8237824 */ /* 0x000fe200078e02ff */
[----:B--2---:R-:W-:Y:S02]  /*9a10*/  IADD3 R12, P1, R33, R240, RZ ;  /* 0x000000f0210c7210 */ /* 0x004fe40007f3e0ff */
[----:B------:R-:W-:Y:S04]  /*9a20*/  STL.64 [R1+0x248], R218 ;  /* 0x000248da01007387 */ /* 0x000fe80000100a00 */
[----:B------:R-:W-:Y:S04]  /*9a30*/  STL.64 [R1+0xdd0], R218 ;  /* 0x000dd0da01007387 */ /* 0x000fe80000100a00 */
[----:B------:R-:W-:Y:S01]  /*9a40*/  STL.64 [R1+0x240], R220 ;  /* 0x000240dc01007387 */ /* 0x000fe20000100a00 */
[----:B------:R-:W-:-:S03]  /*9a50*/  ISETP.GE.U32.AND P2, PT, R37, 0x7fffff80, PT ;  /* 0x7fffff802500780c */ /* 0x000fc60003f46070 */
[----:B------:R-:W-:Y:S01]  /*9a60*/  STL.64 [R1+0xdd8], R220 ;  /* 0x000dd8dc01007387 */ /* 0x000fe20000100a00 */
[----:B------:R-:W-:Y:S01]  /*9a70*/  IMAD R40, R184, 0x22, RZ ;  /* 0x00000022b8287824 */ /* 0x000fe200078e02ff */
[----:B------:R-:W-:Y:S02]  /*9a80*/  LEA.HI.X.SX32 R13, R38, R241, 0x2, P1 ;  /* 0x000000f1260d7211 */ /* 0x000fe400008f16ff */
[----:B------:R-:W-:Y:S01]  /*9a90*/  STL.64 [R1+0x238], R222 ;  /* 0x000238de01007387 */ /* 0x000fe20000100a00 */
[----:B------:R-:W-:-:S03]  /*9aa0*/  IMAD R37, R184, 0x8c, RZ ;  /* 0x0000008cb8257824 */ /* 0x000fc600078e02ff */
[----:B------:R-:W-:Y:S04]  /*9ab0*/  STL.64 [R1+0xde0], R222 ;  /* 0x000de0de01007387 */ /* 0x000fe80000100a00 */
[----:B------:R1:W-:Y:S01]  /*9ac0*/  STL.64 [R1+0x230], R14 ;  /* 0x0002300e01007387 */ /* 0x0003e20000100a00 */
[C---:B------:R-:W-:Y:S02]  /*9ad0*/  IMAD R43, R184.reuse, 0x23, RZ ;  /* 0x00000023b82b7824 */ /* 0x040fe400078e02ff */
[----:B------:R-:W-:Y:S01]  /*9ae0*/  IMAD R39, R184, 0x90, RZ ;  /* 0x00000090b8277824 */ /* 0x000fe200078e02ff */
[----:B------:R2:W-:Y:S01]  /*9af0*/  STL.64 [R1+0x228], R12 ;  /* 0x0002280c01007387 */ /* 0x0005e20000100a00 */
[----:B-1----:R-:W-:-:S04]  /*9b00*/  IADD3 R14, P3, R35, R240, RZ ;  /* 0x000000f0230e7210 */ /* 0x002fc80007f7e0ff */
[-C--:B------:R-:W-:Y:S02]  /*9b10*/  LEA.HI.X.SX32 R15, R40, R241.reuse, 0x2, P3 ;  /* 0x000000f1280f7211 */ /* 0x080fe400018f16ff */
[-C--:B--2---:R-:W-:Y:S01]  /*9b20*/  IADD3 R12, P1, R37, R240.reuse, RZ ;  /* 0x000000f0250c7210 */ /* 0x084fe20007f3e0ff */
[C---:B------:R-:W-:Y:S02]  /*9b30*/  IMAD R42, R184.reuse, 0x94, RZ ;  /* 0x00000094b82a7824 */ /* 0x040fe400078e02ff */
[----:B------:R1:W-:Y:S01]  /*9b40*/  STL.64 [R1+0x220], R14 ;  /* 0x0002200e01007387 */ /* 0x0003e20000100a00 */
[----:B------:R-:W-:Y:S01]  /*9b50*/  LEA.HI.X.SX32 R13, R43, R241, 0x2, P1 ;  /* 0x000000f12b0d7211 */ /* 0x000fe200008f16ff */
[C---:B------:R-:W-:Y:S02]  /*9b60*/  IMAD R46, R184.reuse, 0x25, RZ ;  /* 0x00000025b82e7824 */ /* 0x040fe400078e02ff */
[C---:B------:R-:W-:Y:S02]  /*9b70*/  IMAD R44, R184.reuse, 0x98, RZ ;  /* 0x00000098b82c7824 */ /* 0x040fe400078e02ff */
[----:B------:R2:W-:Y:S01]  /*9b80*/  STL.64 [R1+0x218], R12 ;  /* 0x0002180c01007387 */ /* 0x0005e20000100a00 */
[----:B------:R-:W-:Y:S01]  /*9b90*/  IMAD R45, R184, 0x9c, RZ ;  /* 0x0000009cb82d7824 */ /* 0x000fe200078e02ff */
[----:B-1----:R-:W-:-:S04]  /*9ba0*/  IADD3 R14, P3, R39, R240, RZ ;  /* 0x000000f0270e7210 */ /* 0x002fc80007f7e0ff */
[-C--:B------:R-:W-:Y:S02]  /*9bb0*/  LEA.HI.X.SX32 R15, R32, R241.reuse, 0x2, P3 ;  /* 0x000000f1200f7211 */ /* 0x080fe400018f16ff */
[-C--:B--2---:R-:W-:Y:S01]  /*9bc0*/  IADD3 R12, P1, R42, R240.reuse, RZ ;  /* 0x000000f02a0c7210 */ /* 0x084fe20007f3e0ff */
[----:B------:R-:W-:Y:S01]  /*9bd0*/  IMAD R49, R184, 0x26, RZ ;  /* 0x00000026b8317824 */ /* 0x000fe200078e02ff */
[-C--:B------:R-:W-:Y:S01]  /*9be0*/  IADD3 R16, P3, R44, R240.reuse, RZ ;  /* 0x000000f02c107210 */ /* 0x080fe20007f7e0ff */
[----:B------:R-:W-:Y:S01]  /*9bf0*/  IMAD R51, R184, 0x27, RZ ;  /* 0x00000027b8337824 */ /* 0x000fe200078e02ff */
[-C--:B------:R-:W-:Y:S01]  /*9c00*/  LEA.HI.X.SX32 R13, R46, R241.reuse, 0x2, P1 ;  /* 0x000000f12e0d7211 */ /* 0x080fe200008f16ff */
[----:B------:R1:W-:Y:S01]  /*9c10*/  STL.64 [R1+0x210], R14 ;  /* 0x0002100e01007387 */ /* 0x0003e20000100a00 */
[----:B------:R-:W-:Y:S01]  /*9c20*/  LEA.HI.X.SX32 R17, R49, R241, 0x2, P3 ;  /* 0x000000f131117211 */ /* 0x000fe200018f16ff */
[C---:B------:R-:W-:Y:S02]  /*9c30*/  IMAD R48, R184.reuse, 0xa0, RZ ;  /* 0x000000a0b8307824 */ /* 0x040fe400078e02ff */
[----:B------:R-:W-:Y:S01]  /*9c40*/  IMAD R50, R184, 0xa4, RZ ;  /* 0x000000a4b8327824 */ /* 0x000fe200078e02ff */
[----:B------:R-:W-:Y:S01]  /*9c50*/  STL.64 [R1+0x208], R12 ;  /* 0x0002080c01007387 */ /* 0x000fe20000100a00 */
[----:B-1----:R-:W-:-:S04]  /*9c60*/  IADD3 R14, P1, R45, R240, RZ ;  /* 0x000000f02d0e7210 */ /* 0x002fc80007f3e0ff */
[-C--:B------:R-:W-:Y:S01]  /*9c70*/  LEA.HI.X.SX32 R15, R51, R241.reuse, 0x2, P1 ;  /* 0x000000f1330f7211 */ /* 0x080fe200008f16ff */
[----:B------:R1:W-:Y:S01]  /*9c80*/  STL.64 [R1+0x200], R16 ;  /* 0x0002001001007387 */ /* 0x0003e20000100a00 */
[C---:B------:R-:W-:Y:S02]  /*9c90*/  IMAD R54, R184.reuse, 0x29, RZ ;  /* 0x00000029b8367824 */ /* 0x040fe400078e02ff */
[C---:B------:R-:W-:Y:S01]  /*9ca0*/  IMAD R52, R184.reuse, 0xa8, RZ ;  /* 0x000000a8b8347824 */ /* 0x040fe200078e02ff */
[----:B------:R2:W-:Y:S01]  /*9cb0*/  STL.64 [R1+0x1f8], R14 ;  /* 0x0001f80e01007387 */ /* 0x0005e20000100a00 */
[C---:B------:R-:W-:Y:S02]  /*9cc0*/  IMAD R57, R184.reuse, 0x2a, RZ ;  /* 0x0000002ab8397824 */ /* 0x040fe400078e02ff */
[----:B------:R-:W-:Y:S01]  /*9cd0*/  IMAD R53, R184, 0xac, RZ ;  /* 0x000000acb8357824 */ /* 0x000fe200078e02ff */
[-C--:B-1----:R-:W-:Y:S02]  /*9ce0*/  IADD3 R16, P3, R48, R240.reuse, RZ ;  /* 0x000000f030107210 */ /* 0x082fe40007f7e0ff */
[----:B--2---:R-:W-:Y:S01]  /*9cf0*/  IADD3 R14, P1, R50, R240, RZ ;  /* 0x000000f0320e7210 */ /* 0x004fe20007f3e0ff */
[----:B------:R-:W-:Y:S01]  /*9d00*/  IMAD R56, R184, 0xb0, RZ ;  /* 0x000000b0b8387824 */ /* 0x000fe200078e02ff */
[----:B------:R-:W-:-:S02]  /*9d10*/  LEA.HI.X.SX32 R17, R41, R241, 0x2, P3 ;  /* 0x000000f129117211 */ /* 0x000fc400018f16ff */
[-C--:B------:R-:W-:Y:S02]  /*9d20*/  LEA.HI.X.SX32 R15, R54, R241.reuse, 0x2, P1 ;  /* 0x000000f1360f7211 */ /* 0x080fe400008f16ff */
[-C--:B------:R-:W-:Y:S01]  /*9d30*/  IADD3 R152, P3, R52, R240.reuse, RZ ;  /* 0x000000f034987210 */ /* 0x080fe20007f7e0ff */
[C---:B------:R-:W-:Y:S02]  /*9d40*/  IMAD R59, R184.reuse, 0x2b, RZ ;  /* 0x0000002bb83b7824 */ /* 0x040fe400078e02ff */
[----:B------:R1:W-:Y:S01]  /*9d50*/  STL.64 [R1+0x1e8], R14 ;  /* 0x0001e80e01007387 */ /* 0x0003e20000100a00 */
[-C--:B------:R-:W-:Y:S01]  /*9d60*/  LEA.HI.X.SX32 R153, R57, R241.reuse, 0x2, P3 ;  /* 0x000000f139997211 */ /* 0x080fe200018f16ff */
[----:B------:R-:W-:Y:S01]  /*9d70*/  IMAD R58, R184, 0xb4, RZ ;  /* 0x000000b4b83a7824 */ /* 0x000fe200078e02ff */
[-C--:B------:R-:W-:Y:S01]  /*9d80*/  IADD3 R198, P3, R56, R240.reuse, RZ ;  /* 0x000000f038c67210 */ /* 0x080fe20007f7e0ff */
[C---:B------:R-:W-:Y:S02]  /*9d90*/  IMAD R242, R184.reuse, 0xb8, RZ ;  /* 0x000000b8b8f27824 */ /* 0x040fe400078e02ff */
[C---:B------:R-:W-:Y:S01]  /*9da0*/  IMAD R244, R184.reuse, 0x2d, RZ ;  /* 0x0000002db8f47824 */ /* 0x040fe200078e02ff */
[-C--:B------:R-:W-:Y:S01]  /*9db0*/  LEA.HI.X.SX32 R199, R47, R241.reuse, 0x2, P3 ;  /* 0x000000f12fc77211 */ /* 0x080fe200018f16ff */
[C---:B------:R-:W-:Y:S01]  /*9dc0*/  IMAD R247, R184.reuse, 0x2e, RZ ;  /* 0x0000002eb8f77824 */ /* 0x040fe200078e02ff */
[-C--:B-1----:R-:W-:Y:S01]  /*9dd0*/  IADD3 R14, P1, R53, R240.reuse, RZ ;  /* 0x000000f0350e7210 */ /* 0x082fe20007f3e0ff */
[----:B------:R-:W-:Y:S01]  /*9de0*/  IMAD R243, R184, 0xbc, RZ ;  /* 0x000000bcb8f37824 */ /* 0x000fe200078e02ff */
[----:B------:R-:W-:Y:S01]  /*9df0*/  IADD3 R194, P3, R242, R240, RZ ;  /* 0x000000f0f2c27210 */ /* 0x000fe20007f7e0ff */
[----:B------:R-:W-:Y:S01]  /*9e00*/  IMAD R246, R184, 0xc0, RZ ;  /* 0x000000c0b8f67824 */ /* 0x000fe200078e02ff */
[----:B------:R-:W-:-:S02]  /*9e10*/  LEA.HI.X.SX32 R15, R59, R241, 0x2, P1 ;  /* 0x000000f13b0f7211 */ /* 0x000fc400008f16ff */
[-C--:B------:R-:W-:Y:S01]  /*9e20*/  IADD3 R196, P1, R58, R240.reuse, RZ ;  /* 0x000000f03ac47210 */ /* 0x080fe20007f3e0ff */
[C---:B------:R-:W-:Y:S01]  /*9e30*/  IMAD R249, R184.reuse, 0x2f, RZ ;  /* 0x0000002fb8f97824 */ /* 0x040fe200078e02ff */
[-C--:B------:R-:W-:Y:S01]  /*9e40*/  LEA.HI.X.SX32 R195, R247, R241.reuse, 0x2, P3 ;  /* 0x000000f1f7c37211 */ /* 0x080fe200018f16ff */
[----:B------:R-:W-:Y:S01]  /*9e50*/  IMAD R248, R184, 0xc4, RZ ;  /* 0x000000c4b8f87824 */ /* 0x000fe200078e02ff */
[-C--:B------:R-:W-:Y:S01]  /*9e60*/  LEA.HI.X.SX32 R197, R244, R241.reuse, 0x2, P1 ;  /* 0x000000f1f4c57211 */ /* 0x080fe200008f16ff */
[----:B------:R-:W-:Y:S01]  /*9e70*/  IMAD R250, R184, 0xc8, RZ ;  /* 0x000000c8b8fa7824 */ /* 0x000fe200078e02ff */
[-C--:B------:R-:W-:Y:S01]  /*9e80*/  IADD3 R192, P1, R243, R240.reuse, RZ ;  /* 0x000000f0f3c07210 */ /* 0x080fe20007f3e0ff */
[----:B------:R-:W-:Y:S01]  /*9e90*/  STL.64 [R1+0x1f0], R16 ;  /* 0x0001f01001007387 */ /* 0x000fe20000100a00 */
[-C--:B------:R-:W-:Y:S01]  /*9ea0*/  IADD3 R166, P3, R246, R240.reuse, RZ ;  /* 0x000000f0f6a67210 */ /* 0x080fe20007f7e0ff */
[C---:B------:R-:W-:Y:S01]  /*9eb0*/  IMAD R252, R184.reuse, 0x31, RZ ;  /* 0x00000031b8fc7824 */ /* 0x040fe200078e02ff */
[-C--:B------:R-:W-:Y:S01]  /*9ec0*/  LEA.HI.X.SX32 R193, R249, R241.reuse, 0x2, P1 ;  /* 0x000000f1f9c17211 */ /* 0x080fe200008f16ff */
[C---:B------:R-:W-:Y:S01]  /*9ed0*/  IMAD R175, R184.reuse, 0x32, RZ ;  /* 0x00000032b8af7824 */ /* 0x040fe200078e02ff */
[----:B------:R1:W-:Y:S01]  /*9ee0*/  STL.64 [R1+0x1e0], R152 ;  /* 0x0001e09801007387 */ /* 0x0003e20000100a00 */
[----:B------:R-:W-:Y:S01]  /*9ef0*/  LEA.HI.X.SX32 R167, R55, R241, 0x2, P3 ;  /* 0x000000f137a77211 */ /* 0x000fe200018f16ff */
[----:B------:R-:W-:Y:S01]  /*9f00*/  IMAD R251, R184, 0xcc, RZ ;  /* 0x000000ccb8fb7824 */ /* 0x000fe200078e02ff */
[----:B------:R-:W-:Y:S01]  /*9f10*/  IADD3 R154, P3, R250, R240, RZ ;  /* 0x000000f0fa9a7210 */ /* 0x000fe20007f7e0ff */
[----:B------:R-:W-:-:S02]  /*9f20*/  IMAD R174, R184, 0xd0, RZ ;  /* 0x000000d0b8ae7824 */ /* 0x000fc400078e02ff */
[C---:B------:R-:W-:Y:S01]  /*9f30*/  IMAD R177, R184.reuse, 0x33, RZ ;  /* 0x00000033b8b17824 */ /* 0x040fe200078e02ff */
[-C--:B------:R-:W-:Y:S01]  /*9f40*/  LEA.HI.X.SX32 R155, R175, R241.reuse, 0x2, P3 ;  /* 0x000000f1af9b7211 */ /* 0x080fe200018f16ff */
[C---:B------:R-:W-:Y:S02]  /*9f50*/  IMAD R176, R184.reuse, 0xd4, RZ ;  /* 0x000000d4b8b07824 */ /* 0x040fe400078e02ff */
[C---:B------:R-:W-:Y:S02]  /*9f60*/  IMAD R178, R184.reuse, 0xd8, RZ ;  /* 0x000000d8b8b27824 */ /* 0x040fe400078e02ff */
[----:B------:R-:W-:Y:S01]  /*9f70*/  IMAD R181, R184, 0x35, RZ ;  /* 0x00000035b8b57824 */ /* 0x000fe200078e02ff */
[-C--:B-1----:R-:W-:Y:S01]  /*9f80*/  IADD3 R152, P1, R248, R240.reuse, RZ ;  /* 0x000000f0f8987210 */ /* 0x082fe20007f3e0ff */
[----:B------:R-:W-:Y:S01]  /*9f90*/  IMAD R201, R184, 0x36, RZ ;  /* 0x00000036b8c97824 */ /* 0x000fe200078e02ff */
[-C--:B------:R-:W-:Y:S01]  /*9fa0*/  IADD3 R174, P3, R174, R240.reuse, RZ ;  /* 0x000000f0aeae7210 */ /* 0x080fe20007f7e0ff */
[----:B------:R-:W-:Y:S01]  /*9fb0*/  IMAD R180, R184, 0xdc, RZ ;  /* 0x000000dcb8b47824 */ /* 0x000fe200078e02ff */
[-C--:B------:R-:W-:Y:S01]  /*9fc0*/  LEA.HI.X.SX32 R153, R252, R241.reuse, 0x2, P1 ;  /* 0x000000f1fc997211 */ /* 0x080fe200008f16ff */
[C---:B------:R-:W-:Y:S01]  /*9fd0*/  IMAD R200, R184.reuse, 0xe0, RZ ;  /* 0x000000e0b8c87824 */ /* 0x040fe200078e02ff */
[-C--:B------:R-:W-:Y:S01]  /*9fe0*/  IADD3 R156, P1, R251, R240.reuse, RZ ;  /* 0x000000f0fb9c7210 */ /* 0x080fe20007f3e0ff */
[----:B------:R-:W-:Y:S01]  /*9ff0*/  STL.64 [R1+0x1d8], R14 ;  /* 0x0001d80e01007387 */ /* 0x000fe20000100a00 */
[-C--:B------:R-:W-:Y:S01]  /*a000*/  LEA.HI.X.SX32 R175, R245, R241.reuse, 0x2, P3 ;  /* 0x000000f1f5af7211 */ /* 0x080fe200018f16ff */
[----:B------:R-:W-:Y:S01]  /*a010*/  IMAD R203, R184, 0x37, RZ ;  /* 0x00000037b8cb7824 */ /* 0x000fe200078e02ff */
[-C--:B------:R-:W-:Y:S01]  /*a020*/  LEA.HI.X.SX32 R157, R177, R241.reuse, 0x2, P1 ;  /* 0x000000f1b19d7211 */ /* 0x080fe200008f16ff */
[----:B------:R-:W-:Y:S01]  /*a030*/  STL.64 [R1+0x1d0], R198 ;  /* 0x0001d0c601007387 */ /* 0x000fe20000100a00 */
[-C--:B------:R-:W-:Y:S01]  /*a040*/  IADD3 R176, P1, R176, R240.reuse, RZ ;  /* 0x000000f0b0b07210 */ /* 0x080fe20007f3e0ff */
[----:B------:R-:W-:Y:S01]  /*a050*/  IMAD R202, R184, 0xe4, RZ ;  /* 0x000000e4b8ca7824 */ /* 0x000fe200078e02ff */
[-C--:B------:R-:W-:Y:S01]  /*a060*/  IADD3 R178, P3, R178, R240.reuse, RZ ;  /* 0x000000f0b2b27210 */ /* 0x080fe20007f7e0ff */
[----:B------:R-:W-:Y:S01]  /*a070*/  STL.64 [R1+0xde8], R198 ;  /* 0x000de8c601007387 */ /* 0x000fe20000100a00 */
[-C--:B------:R-:W-:Y:S01]  /*a080*/  LEA.HI.X.SX32 R177, R181, R241.reuse, 0x2, P1 ;  /* 0x000000f1b5b17211 */ /* 0x080fe200008f16ff */
[----:B------:R-:W-:Y:S01]  /*a090*/  IMAD R204, R184, 0xe8, RZ ;  /* 0x000000e8b8cc7824 */ /* 0x000fe200078e02ff */
[----:B------:R-:W-:Y:S01]  /*a0a0*/  LEA.HI.X.SX32 R179, R201, R241, 0x2, P3 ;  /* 0x000000f1c9b37211 */ /* 0x000fe200018f16ff */
[----:B------:R-:W-:Y:S01]  /*a0b0*/  STL.64 [R1+0x1c8], R196 ;  /* 0x0001c8c401007387 */ /* 0x000fe20000100a00 */
[-C--:B------:R-:W-:Y:S01]  /*a0c0*/  IADD3 R180, P1, R180, R240.reuse, RZ ;  /* 0x000000f0b4b47210 */ /* 0x080fe20007f3e0ff */
[----:B------:R-:W-:Y:S01]  /*a0d0*/  IMAD R207, R184, 0x39, RZ ;  /* 0x00000039b8cf7824 */ /* 0x000fe200078e02ff */
[----:B------:R-:W-:Y:S01]  /*a0e0*/  IADD3 R200, P3, R200, R240, RZ ;  /* 0x000000f0c8c87210 */ /* 0x000fe20007f7e0ff */
[----:B------:R-:W-:Y:S01]  /*a0f0*/  STL.64 [R1+0xdf0], R196 ;  /* 0x000df0c401007387 */ /* 0x000fe20000100a00 */
[----:B------:R-:W-:-:S02]  /*a100*/  IMAD R225, R184, 0x3a, RZ ;  /* 0x0000003ab8e17824 */ /* 0x000fc400078e02ff */
[C---:B------:R-:W-:Y:S01]  /*a110*/  IMAD R206, R184.reuse, 0xec, RZ ;  /* 0x000000ecb8ce7824 */ /* 0x040fe200078e02ff */
[----:B------:R-:W-:Y:S01]  /*a120*/  STL.64 [R1+0x1c0], R194 ;  /* 0x0001c0c201007387 */ /* 0x000fe20000100a00 */
[-C--:B------:R-:W-:Y:S01]  /*a130*/  LEA.HI.X.SX32 R181, R203, R241.reuse, 0x2, P1 ;  /* 0x000000f1cbb57211 */ /* 0x080fe200008f16ff */
[C---:B------:R-:W-:Y:S02]  /*a140*/  IMAD R224, R184.reuse, 0xf0, RZ ;  /* 0x000000f0b8e07824 */ /* 0x040fe400078e02ff */
[C---:B------:R-:W-:Y:S01]  /*a150*/  IMAD R227, R184.reuse, 0x3b, RZ ;  /* 0x0000003bb8e37824 */ /* 0x040fe200078e02ff */
[----:B------:R-:W-:Y:S01]  /*a160*/  STL.64 [R1+0xdf8], R194 ;  /* 0x000df8c201007387 */ /* 0x000fe20000100a00 */
[----:B------:R-:W-:Y:S01]  /*a170*/  LEA.HI.X.SX32 R201, R205, R241, 0x2, P3 ;  /* 0x000000f1cdc97211 */ /* 0x000fe200018f16ff */
[C---:B------:R-:W-:Y:S02]  /*a180*/  IMAD R226, R184.reuse, 0xf4, RZ ;  /* 0x000000f4b8e27824 */ /* 0x040fe400078e02ff */
[----:B------:R-:W-:Y:S01]  /*a190*/  IMAD R228, R184, 0xf8, RZ ;  /* 0x000000f8b8e47824 */ /* 0x000fe200078e02ff */
        /* <DEDUP_REMOVED lines=16> */
[----:B------:R-:W-:Y:S01]  /*a2a0*/  IADD3 R206, P1, R206, R240, RZ ;  /* 0x000000f0cece7210 */ /* 0x000fe20007f3e0ff */
[----:B------:R-:W-:-:S02]  /*a2b0*/  IMAD R158, R184, 0x140, RZ ;  /* 0x00000140b89e7824 */ /* 0x000fc400078e02ff */
[----:B------:R-:W-:Y:S01]  /*a2c0*/  IMAD R161, R184, 0x4f, RZ ;  /* 0x0000004fb8a17824 */ /* 0x000fe200078e02ff */
[----:B------:R-:W-:Y:S01]  /*a2d0*/  STL.64 [R1+0xe10], R152 ;  /* 0x000e109801007387 */ /* 0x000fe20000100a00 */
[----:B------:R-:W-:Y:S01]  /*a2e0*/  IADD3 R224, P3, R224, R240, RZ ;  /* 0x000000f0e0e07210 */ /* 0x000fe20007f7e0ff */
[C---:B------:R-:W-:Y:S02]  /*a2f0*/  IMAD R160, R184.reuse, 0x144, RZ ;  /* 0x00000144b8a07824 */ /* 0x040fe400078e02ff */
[C---:B------:R-:W-:Y:S01]  /*a300*/  IMAD R162, R184.reuse, 0x148, RZ ;  /* 0x00000148b8a27824 */ /* 0x040fe200078e02ff */
[----:B------:R-:W-:Y:S01]  /*a310*/  STL.64 [R1+0x1a0], R154 ;  /* 0x0001a09a01007387 */ /* 0x000fe20000100a00 */
[C---:B------:R-:W-:Y:S02]  /*a320*/  IMAD R165, R184.reuse, 0x51, RZ ;  /* 0x00000051b8a57824 */ /* 0x040fe400078e02ff */
[C---:B------:R-:W-:Y:S01]  /*a330*/  IMAD R183, R184.reuse, 0x52, RZ ;  /* 0x00000052b8b77824 */ /* 0x040fe200078e02ff */
[----:B------:R-:W-:Y:S01]  /*a340*/  STL.64 [R1+0xe18], R154 ;  /* 0x000e189a01007387 */ /* 0x000fe20000100a00 */
[----:B------:R-:W-:Y:S01]  /*a350*/  LEA.HI.X.SX32 R207, R227, R241, 0x2, P1 ;  /* 0x000000f1e3cf7211 */ /* 0x000fe200008f16ff */
[----:B------:R-:W-:-:S02]  /*a360*/  IMAD R164, R184, 0x14c, RZ ;  /* 0x0000014cb8a47824 */ /* 0x000fc400078e02ff */
[C---:B------:R-:W-:Y:S01]  /*a370*/  IMAD R182, R184.reuse, 0x150, RZ ;  /* 0x00000150b8b67824 */ /* 0x040fe200078e02ff */
[----:B------:R-:W-:Y:S01]  /*a380*/  STL.64 [R1+0x198], R156 ;  /* 0x0001989c01007387 */ /* 0x000fe20000100a00 */
[----:B------:R-:W-:Y:S01]  /*a390*/  LEA.HI.X.SX32 R225, R229, R241, 0x2, P3 ;  /* 0x000000f1e5e17211 */ /* 0x000fe200018f16ff */
[C---:B------:R-:W-:Y:S02]  /*a3a0*/  IMAD R187, R184.reuse, 0x53, RZ ;  /* 0x00000053b8bb7824 */ /* 0x040fe400078e02ff */
[----:B------:R-:W-:Y:S01]  /*a3b0*/  IMAD R186, R184, 0x154, RZ ;  /* 0x00000154b8ba7824 */ /* 0x000fe200078e02ff */
[----:B------:R-:W-:Y:S01]  /*a3c0*/  STL.64 [R1+0xe20], R156 ;  /* 0x000e209c01007387 */ /* 0x000fe20000100a00 */
[-C--:B------:R-:W-:Y:S01]  /*a3d0*/  IADD3 R226, P1, R226, R240.reuse, RZ ;  /* 0x000000f0e2e27210 */ /* 0x080fe20007f3e0ff */
[C---:B------:R-:W-:Y:S02]  /*a3e0*/  IMAD R188, R184.reuse, 0x158, RZ ;  /* 0x00000158b8bc7824 */ /* 0x040fe400078e02ff */
[----:B------:R-:W-:Y:S01]  /*a3f0*/  IMAD R191, R184, 0x55, RZ ;  /* 0x00000055b8bf7824 */ /* 0x000fe200078e02ff */
[----:B------:R-:W-:Y:S01]  /*a400*/  STL.64 [R1+0x190], R174 ;  /* 0x000190ae01007387 */ /* 0x000fe20000100a00 */
[----:B------:R-:W-:Y:S01]  /*a410*/  IADD3 R228, P3, R228, R240, RZ ;  /* 0x000000f0e4e47210 */ /* 0x000fe20007f7e0ff */
[----:B------:R-:W-:-:S02]  /*a420*/  IMAD R209, R184, 0x56, RZ ;  /* 0x00000056b8d17824 */ /* 0x000fc400078e02ff */
[C---:B------:R-:W-:Y:S01]  /*a430*/  IMAD R190, R184.reuse, 0x15c, RZ ;  /* 0x0000015cb8be7824 */ /* 0x040fe200078e02ff */
[----:B------:R-:W-:Y:S01]  /*a440*/  STL.64 [R1+0xe28], R174 ;  /* 0x000e28ae01007387 */ /* 0x000fe20000100a00 */
[C---:B------:R-:W-:Y:S02]  /*a450*/  IMAD R208, R184.reuse, 0x160, RZ ;  /* 0x00000160b8d07824 */ /* 0x040fe400078e02ff */
[C---:B------:R-:W-:Y:S01]  /*a460*/  IMAD R211, R184.reuse, 0x57, RZ ;  /* 0x00000057b8d37824 */ /* 0x040fe200078e02ff */
[----:B------:R-:W-:Y:S01]  /*a470*/  STL.64 [R1+0x188], R176 ;  /* 0x000188b001007387 */ /* 0x000fe20000100a00 */
[-C--:B------:R-:W-:Y:S01]  /*a480*/  LEA.HI.X.SX32 R227, R231, R241.reuse, 0x2, P1 ;  /* 0x000000f1e7e37211 */ /* 0x080fe200008f16ff */
[C---:B------:R-:W-:Y:S02]  /*a490*/  IMAD R210, R184.reuse, 0x164, RZ ;  /* 0x00000164b8d27824 */ /* 0x040fe400078e02ff */
[C---:B------:R-:W-:Y:S01]  /*a4a0*/  IMAD R212, R184.reuse, 0x168, RZ ;  /* 0x00000168b8d47824 */ /* 0x040fe200078e02ff */
[----:B------:R-:W-:Y:S01]  /*a4b0*/  STL.64 [R1+0xe30], R176 ;  /* 0x000e30b001007387 */ /* 0x000fe20000100a00 */
[----:B------:R-:W-:Y:S01]  /*a4c0*/  LEA.HI.X.SX32 R229, R3, R241, 0x2, P3 ;  /* 0x000000f103e57211 */ /* 0x000fe200018f16ff */
        /* <DEDUP_REMOVED lines=10> */
[----:B------:R-:W-:-:S02]  /*a570*/  IMAD R10, R184, 0x174, RZ ;  /* 0x00000174b80a7824 */ /* 0x000fc400078e02ff */
[C---:B------:R-:W-:Y:S01]  /*a580*/  IMAD R236, R184.reuse, 0x178, RZ ;  /* 0x00000178b8ec7824 */ /* 0x040fe200078e02ff */
[----:B------:R-:W-:Y:S01]  /*a590*/  STL.64 [R1+0xe40], R180 ;  /* 0x000e40b401007387 */ /* 0x000fe20000100a00 */
[----:B------:R-:W-:Y:S01]  /*a5a0*/  LEA.HI.X.SX32 R231, R7, R241, 0x2, P1 ;  /* 0x000000f107e77211 */ /* 0x000fe200008f16ff */
[C---:B------:R-:W-:Y:S02]  /*a5b0*/  IMAD R239, R184.reuse, 0x5d, RZ ;  /* 0x0000005db8ef7824 */ /* 0x040fe400078e02ff */
[C---:B------:R-:W-:Y:S01]  /*a5c0*/  IMAD R238, R184.reuse, 0x17c, RZ ;  /* 0x0000017cb8ee7824 */ /* 0x040fe200078e02ff */
[----:B------:R-:W-:Y:S01]  /*a5d0*/  STL.64 [R1+0x170], R200 ;  /* 0x000170c801007387 */ /* 0x000fe20000100a00 */
[C---:B------:R-:W-:Y:S01]  /*a5e0*/  IMAD R243, R184.reuse, 0x5e, RZ ;  /* 0x0000005eb8f37824 */ /* 0x040fe200078e02ff */
[----:B------:R-:W1:Y:S02]  /*a5f0*/  S2UR UR5, SR_CgaCtaId ;  /* 0x00000000000579c3 */ /* 0x000e640000008800 */
[----:B------:R-:W-:Y:S04]  /*a600*/  STL.64 [R1+0xe48], R200 ;  /* 0x000e48c801007387 */ /* 0x000fe80000100a00 */
[----:B------:R-:W-:Y:S01]  /*a610*/  STL.64 [R1+0x168], R202 ;  /* 0x000168ca01007387 */ /* 0x000fe20000100a00 */
[C---:B------:R-:W-:Y:S01]  /*a620*/  IMAD R244, R184.reuse, 0x180, RZ ;  /* 0x00000180b8f47824 */ /* 0x040fe200078e02ff */
[----:B------:R-:W-:Y:S01]  /*a630*/  UMOV UR4, 0x400 ;  /* 0x0000040000047882 */ /* 0x000fe20000000000 */
[C---:B------:R-:W-:Y:S01]  /*a640*/  IMAD R242, R184.reuse, 0x5f, RZ ;  /* 0x0000005fb8f27824 */ /* 0x040fe200078e02ff */
[----:B------:R2:W-:Y:S01]  /*a650*/  STL.64 [R1+0xe50], R202 ;  /* 0x000e50ca01007387 */ /* 0x0005e20000100a00 */
[C---:B------:R-:W-:Y:S01]  /*a660*/  IMAD R11, R184.reuse, 0x184, RZ ;  /* 0x00000184b80b7824 */ /* 0x040fe200078e02ff */
[----:B------:R-:W3:Y:S02]  /*a670*/  LDC R245, c[0x0][0x230] ;  /* 0x00008c00fff57b82 */ /* 0x000ee40000000800 */
[----:B------:R-:W-:Y:S04]  /*a680*/  STL.64 [R1+0x160], R204 ;  /* 0x000160cc01007387 */ /* 0x000fe80000100a00 */
[----:B------:R4:W-:Y:S01]  /*a690*/  STL.64 [R1+0xe58], R204 ;  /* 0x000e58cc01007387 */ /* 0x0009e20000100a00 */
[C---:B------:R-:W-:Y:S01]  /*a6a0*/  IMAD R22, R184.reuse, 0x188, RZ ;  /* 0x00000188b8167824 */ /* 0x040fe200078e02ff */
[----:B------:R-:W3:Y:S01]  /*a6b0*/  LDC R247, c[0x0][0x230] ;  /* 0x00008c00fff77b82 */ /* 0x000ee20000000800 */
[----:B--2---:R-:W-:Y:S01]  /*a6c0*/  IADD3 R202, P1, R3, R240, RZ ;  /* 0x000000f003ca7210 */ /* 0x004fe20007f3e0ff */
[----:B------:R-:W-:-:S02]  /*a6d0*/  IMAD.SHL.U32 R3, R184, 0x40, RZ ;  /* 0x00000040b8037824 */ /* 0x000fc400078e00ff */
[C---:B------:R-:W-:Y:S02]  /*a6e0*/  IMAD R7, R184.reuse, 0x108, RZ ;  /* 0x00000108b8077824 */ /* 0x040fe400078e02ff */
[C---:B------:R-:W-:Y:S02]  /*a6f0*/  IMAD R24, R184.reuse, 0x62, RZ ;  /* 0x00000062b8187824 */ /* 0x040fe400078e02ff */
[----:B------:R-:W2:Y:S01]  /*a700*/  LDC R246, c[0x0][0x230] ;  /* 0x00008c00fff67b82 */ /* 0x000ea20000000800 */
[----:B----4-:R-:W-:-:S04]  /*a710*/  LEA R204, P3, R184, R240, 0x8 ;  /* 0x000000f0b8cc7211 */ /* 0x010fc800078640ff */
[-C--:B------:R-:W-:Y:S01]  /*a720*/  LEA.HI.X.SX32 R205, R3, R241.reuse, 0x2, P3 ;  /* 0x000000f103cd7211 */ /* 0x080fe200018f16ff */
[C---:B------:R-:W-:Y:S01]  /*a730*/  IMAD R3, R184.reuse, 0x41, RZ ;  /* 0x00000041b8037824 */ /* 0x040fe200078e02ff */
[-C--:B------:R-:W-:Y:S01]  /*a740*/  IADD3 R176, P3, R7, R240.reuse, RZ ;  /* 0x000000f007b07210 */ /* 0x080fe20007f7e0ff */
[C---:B------:R-:W-:Y:S01]  /*a750*/  IMAD R7, R184.reuse, 0x10c, RZ ;  /* 0x0000010cb8077824 */ /* 0x040fe200078e02ff */
[----:B------:R-:W-:Y:S01]  /*a760*/  ULDC.64 UR60, c[0x0][0x208] ;  /* 0x00008200003c7ab9 */ /* 0x000fe20000000a00 */
[C---:B------:R-:W-:Y:S01]  /*a770*/  IMAD R20, R184.reuse, 0x18c, RZ ;  /* 0x0000018cb8147824 */ /* 0x040fe200078e02ff */
[-C--:B------:R-:W-:Y:S01]  /*a780*/  LEA.HI.X.SX32 R203, R3, R241.reuse, 0x2, P1 ;  /* 0x000000f103cb7211 */ /* 0x080fe200008f16ff */
[C---:B------:R-:W-:Y:S01]  /*a790*/  IMAD R3, R184.reuse, 0x42, RZ ;  /* 0x00000042b8037824 */ /* 0x040fe200078e02ff */
[-C--:B------:R-:W-:Y:S01]  /*a7a0*/  IADD3 R174, P1, R7, R240.reuse, RZ ;  /* 0x000000f007ae7210 */ /* 0x080fe20007f3e0ff */
[C---:B------:R-:W-:Y:S01]  /*a7b0*/  IMAD R7, R184.reuse, 0x43, RZ ;  /* 0x00000043b8077824 */ /* 0x040fe200078e02ff */
[----:B------:R-:W4:Y:S02]  /*a7c0*/  LDC R252, c[0x0][0x230] ;  /* 0x00008c00fffc7b82 */ /* 0x000f240000000800 */
[-C--:B------:R-:W-:Y:S01]  /*a7d0*/  LEA.HI.X.SX32 R177, R3, R241.reuse, 0x2, P3 ;  /* 0x000000f103b17211 */ /* 0x080fe200018f16ff */
[C---:B------:R-:W-:Y:S01]  /*a7e0*/  IMAD R3, R184.reuse, 0x114, RZ ;  /* 0x00000114b8037824 */ /* 0x040fe200078e02ff */
[----:B------:R-:W-:Y:S01]  /*a7f0*/  IADD3 R152, P3, R169, R240, RZ ;  /* 0x000000f0a9987210 */ /* 0x000fe20007f7e0ff */
[----:B------:R-:W-:Y:S01]  /*a800*/  IMAD R169, R184, 0x118, RZ ;  /* 0x00000118b8a97824 */ /* 0x000fe200078e02ff */
[----:B------:R-:W-:-:S02]  /*a810*/  LEA.HI.X.SX32 R175, R7, R241, 0x2, P1 ;  /* 0x000000f107af7211 */ /* 0x000fc400008f16ff */
[-C--:B------:R-:W-:Y:S01]  /*a820*/  LEA.HI.X.SX32 R153, R4, R241.reuse, 0x2, P3 ;  /* 0x000000f104997211 */ /* 0x080fe200018f16ff */
[C---:B------:R-:W-:Y:S01]  /*a830*/  IMAD R4, R184.reuse, 0x45, RZ ;  /* 0x00000045b8047824 */ /* 0x040fe200078e02ff */
[-C--:B------:R-:W-:Y:S01]  /*a840*/  IADD3 R166, P1, R3, R240.reuse, RZ ;  /* 0x000000f003a67210 */ /* 0x080fe20007f3e0ff */
[----:B------:R-:W-:Y:S01]  /*a850*/  IMAD R7, R184, 0x11c, RZ ;  /* 0x0000011cb8077824 */ /* 0x000fe200078e02ff */
[-C--:B------:R-:W-:Y:S02]  /*a860*/  IADD3 R248, P3, R169, R240.reuse, RZ ;  /* 0x000000f0a9f87210 */ /* 0x080fe40007f7e0ff */
[-C--:B------:R-:W-:Y:S01]  /*a870*/  LEA.HI.X.SX32 R167, R4, R241.reuse, 0x2, P1 ;  /* 0x000000f104a77211 */ /* 0x080fe200008f16ff */
[C---:B------:R-:W-:Y:S02]  /*a880*/  IMAD R4, R184.reuse, 0x46, RZ ;  /* 0x00000046b8047824 */ /* 0x040fe400078e02ff */
[C---:B------:R-:W-:Y:S01]  /*a890*/  IMAD R169, R184.reuse, 0x120, RZ ;  /* 0x00000120b8a97824 */ /* 0x040fe200078e02ff */
[-C--:B------:R-:W-:Y:S01]  /*a8a0*/  IADD3 R192, P1, R7, R240.reuse, RZ ;  /* 0x000000f007c07210 */ /* 0x080fe20007f3e0ff */
[----:B------:R-:W-:Y:S01]  /*a8b0*/  IMAD R7, R184, 0x47, RZ ;  /* 0x00000047b8077824 */ /* 0x000fe200078e02ff */
[----:B------:R-:W-:Y:S01]  /*a8c0*/  LEA.HI.X.SX32 R249, R4, R241, 0x2, P3 ;  /* 0x000000f104f97211 */ /* 0x000fe200018f16ff */
[----:B------:R-:W-:Y:S01]  /*a8d0*/  IMAD R4, R184, 0x124, RZ ;  /* 0x00000124b8047824 */ /* 0x000fe200078e02ff */
[----:B------:R-:W-:-:S02]  /*a8e0*/  IADD3 R222, P3, R169, R240, RZ ;  /* 0x000000f0a9de7210 */ /* 0x000fc40007f7e0ff */
[-C--:B------:R-:W-:Y:S02]  /*a8f0*/  LEA.HI.X.SX32 R193, R7, R241.reuse, 0x2, P1 ;  /* 0x000000f107c17211 */ /* 0x080fe400008f16ff */
[-C--:B------:R-:W-:Y:S01]  /*a900*/  LEA.HI.X.SX32 R223, R5, R241.reuse, 0x2, P3 ;  /* 0x000000f105df7211 */ /* 0x080fe200018f16ff */
[----:B------:R-:W-:Y:S01]  /*a910*/  IMAD R5, R184, 0x49, RZ ;  /* 0x00000049b8057824 */ /* 0x000fe200078e02ff */
[-C--:B------:R-:W-:Y:S01]  /*a920*/  IADD3 R220, P1, R4, R240.reuse, RZ ;  /* 0x000000f004dc7210 */ /* 0x080fe20007f3e0ff */
[C---:B------:R-:W-:Y:S02]  /*a930*/  IMAD R169, R184.reuse, 0x128, RZ ;  /* 0x00000128b8a97824 */ /* 0x040fe400078e02ff */
[C---:B------:R-:W-:Y:S01]  /*a940*/  IMAD R7, R184.reuse, 0x12c, RZ ;  /* 0x0000012cb8077824 */ /* 0x040fe200078e02ff */
[----:B------:R-:W-:Y:S01]  /*a950*/  LEA.HI.X.SX32 R221, R5, R241, 0x2, P1 ;  /* 0x000000f105dd7211 */ /* 0x000fe200008f16ff */
[----:B------:R-:W-:Y:S01]  /*a960*/  IMAD R5, R184, 0x4a, RZ ;  /* 0x0000004ab8057824 */ /* 0x000fe200078e02ff */
[----:B------:R-:W-:-:S02]  /*a970*/  IADD3 R216, P3, R169, R240, RZ ;  /* 0x000000f0a9d87210 */ /* 0x000fc40007f7e0ff */
[-C--:B------:R-:W-:Y:S01]  /*a980*/  IADD3 R218, P1, R7, R240.reuse, RZ ;  /* 0x000000f007da7210 */ /* 0x080fe20007f3e0ff */
[C---:B------:R-:W-:Y:S02]  /*a990*/  IMAD R7, R184.reuse, 0x4b, RZ ;  /* 0x0000004bb8077824 */ /* 0x040fe400078e02ff */
[C---:B------:R-:W-:Y:S01]  /*a9a0*/  IMAD R169, R184.reuse, 0x130, RZ ;  /* 0x00000130b8a97824 */ /* 0x040fe200078e02ff */
[-C--:B------:R-:W-:Y:S01]  /*a9b0*/  LEA.HI.X.SX32 R217, R5, R241.reuse, 0x2, P3 ;  /* 0x000000f105d97211 */ /* 0x080fe200018f16ff */
[C---:B------:R-:W-:Y:S01]  /*a9c0*/  IMAD R5, R184.reuse, 0x134, RZ ;  /* 0x00000134b8057824 */ /* 0x040fe200078e02ff */
[-C--:B------:R-:W-:Y:S01]  /*a9d0*/  LEA.HI.X.SX32 R219, R7, R241.reuse, 0x2, P1 ;  /* 0x000000f107db7211 */ /* 0x080fe200008f16ff */
[C---:B------:R-:W-:Y:S01]  /*a9e0*/  IMAD R7, R184.reuse, 0x138, RZ ;  /* 0x00000138b8077824 */ /* 0x040fe200078e02ff */
[-C--:B------:R-:W-:Y:S02]  /*a9f0*/  IADD3 R172, P3, R169, R240.reuse, RZ ;  /* 0x000000f0a9ac7210 */ /* 0x080fe40007f7e0ff */
[----:B------:R-:W-:Y:S01]  /*aa00*/  IADD3 R250, P1, R5, R240, RZ ;  /* 0x000000f005fa7210 */ /* 0x000fe20007f3e0ff */
[----:B------:R-:W-:Y:S01]  /*aa10*/  IMAD R5, R184, 0x4d, RZ ;  /* 0x0000004db8057824 */ /* 0x000fe200078e02ff */
[----:B------:R-:W-:-:S02]  /*aa20*/  LEA.HI.X.SX32 R173, R9, R241, 0x2, P3 ;  /* 0x000000f109ad7211 */ /* 0x000fc400018f16ff */
[-C--:B------:R-:W-:Y:S02]  /*aa30*/  IADD3 R170, P3, R7, R240.reuse, RZ ;  /* 0x000000f007aa7210 */ /* 0x080fe40007f7e0ff */
[-C--:B------:R-:W-:Y:S02]  /*aa40*/  LEA.HI.X.SX32 R251, R5, R241.reuse, 0x2, P1 ;  /* 0x000000f105fb7211 */ /* 0x080fe400008f16ff */
[-C--:B------:R-:W-:Y:S02]  /*aa50*/  LEA.HI.X.SX32 R171, R159, R241.reuse, 0x2, P3 ;  /* 0x000000f19fab7211 */ /* 0x080fe400018f16ff */
[-C--:B------:R-:W-:Y:S02]  /*aa60*/  IADD3 R168, P1, R235, R240.reuse, RZ ;  /* 0x000000f0eba87210 */ /* 0x080fe40007f3e0ff */
[----:B------:R-:W-:Y:S02]  /*aa70*/  IADD3 R158, P3, R158, R240, RZ ;  /* 0x000000f09e9e7210 */ /* 0x000fe40007f7e0ff */
[----:B------:R-:W-:-:S02]  /*aa80*/  LEA.HI.X.SX32 R169, R161, R241, 0x2, P1 ;  /* 0x000000f1a1a97211 */ /* 0x000fc400008f16ff */
[-C--:B------:R-:W-:Y:S02]  /*aa90*/  LEA.HI.X.SX32 R159, R163, R241.reuse, 0x2, P3 ;  /* 0x000000f1a39f7211 */ /* 0x080fe400018f16ff */
[-C--:B------:R-:W-:Y:S02]  /*aaa0*/  IADD3 R160, P1, R160, R240.reuse, RZ ;  /* 0x000000f0a0a07210 */ /* 0x080fe40007f3e0ff */
[-C--:B------:R-:W-:Y:S02]  /*aab0*/  IADD3 R162, P3, R162, R240.reuse, RZ ;  /* 0x000000f0a2a27210 */ /* 0x080fe40007f7e0ff */
[-C--:B------:R-:W-:Y:S02]  /*aac0*/  LEA.HI.X.SX32 R161, R165, R241.reuse, 0x2, P1 ;  /* 0x000000f1a5a17211 */ /* 0x080fe400008f16ff */
[----:B------:R-:W-:Y:S02]  /*aad0*/  LEA.HI.X.SX32 R163, R183, R241, 0x2, P3 ;  /* 0x000000f1b7a37211 */ /* 0x000fe400018f16ff */
[----:B------:R-:W-:-:S02]  /*aae0*/  IADD3 R164, P1, R164, R240, RZ ;  /* 0x000000f0a4a47210 */ /* 0x000fc40007f3e0ff */
[-C--:B------:R-:W-:Y:S02]  /*aaf0*/  IADD3 R182, P3, R182, R240.reuse, RZ ;  /* 0x000000f0b6b67210 */ /* 0x080fe40007f7e0ff */
[-C--:B------:R-:W-:Y:S02]  /*ab00*/  LEA.HI.X.SX32 R165, R187, R241.reuse, 0x2, P1 ;  /* 0x000000f1bba57211 */ /* 0x080fe400008f16ff */
[-C--:B------:R-:W-:Y:S02]  /*ab10*/  LEA.HI.X.SX32 R183, R189, R241.reuse, 0x2, P3 ;  /* 0x000000f1bdb77211 */ /* 0x080fe400018f16ff */
[-C--:B------:R-:W-:Y:S02]  /*ab20*/  IADD3 R186, P1, R186, R240.reuse, RZ ;  /* 0x000000f0baba7210 */ /* 0x080fe40007f3e0ff */
[----:B------:R-:W-:Y:S01]  /*ab30*/  IADD3 R188, P3, R188, R240, RZ ;  /* 0x000000f0bcbc7210 */ /* 0x000fe20007f7e0ff */
[----:B------:R-:W-:Y:S01]  /*ab40*/  STL.64 [R1+0x158], R206 ;  /* 0x000158ce01007387 */ /* 0x000fe20000100a00 */
[----:B------:R-:W-:-:S02]  /*ab50*/  LEA.HI.X.SX32 R187, R191, R241, 0x2, P1 ;  /* 0x000000f1bfbb7211 */ /* 0x000fc400008f16ff */
[-C--:B------:R-:W-:Y:S01]  /*ab60*/  LEA.HI.X.SX32 R189, R209, R241.reuse, 0x2, P3 ;  /* 0x000000f1d1bd7211 */ /* 0x080fe200018f16ff */
[----:B------:R-:W-:Y:S01]  /*ab70*/  STL.64 [R1+0xe60], R206 ;  /* 0x000e60ce01007387 */ /* 0x000fe20000100a00 */
[-C--:B------:R-:W-:Y:S02]  /*ab80*/  IADD3 R190, P1, R190, R240.reuse, RZ ;  /* 0x000000f0bebe7210 */ /* 0x080fe40007f3e0ff */
[----:B------:R-:W-:Y:S01]  /*ab90*/  IADD3 R208, P3, R208, R240, RZ ;  /* 0x000000f0d0d07210 */ /* 0x000fe20007f7e0ff */
[----:B------:R-:W-:Y:S01]  /*aba0*/  STL.64 [R1+0x150], R224 ;  /* 0x000150e001007387 */ /* 0x000fe20000100a00 */
[----:B------:R-:W-:-:S03]  /*abb0*/  LEA.HI.X.SX32 R191, R211, R241, 0x2, P1 ;  /* 0x000000f1d3bf7211 */ /* 0x000fc600008f16ff */
[----:B------:R-:W-:Y:S01]  /*abc0*/  STL.64 [R1+0xe68], R224 ;  /* 0x000e68e001007387 */ /* 0x000fe20000100a00 */
[----:B------:R-:W-:-:S03]  /*abd0*/  LEA.HI.X.SX32 R209, R213, R241, 0x2, P3 ;  /* 0x000000f1d5d17211 */ /* 0x000fc600018f16ff */
[----:B------:R-:W-:Y:S01]  /*abe0*/  STL.64 [R1+0x148], R226 ;  /* 0x000148e201007387 */ /* 0x000fe20000100a00 */
[----:B------:R-:W-:-:S03]  /*abf0*/  IADD3 R210, P1, R210, R240, RZ ;  /* 0x000000f0d2d27210 */ /* 0x000fc60007f3e0ff */
[----:B------:R-:W-:Y:S01]  /*ac00*/  STL.64 [R1+0xe70], R226 ;  /* 0x000e70e201007387 */ /* 0x000fe20000100a00 */
[----:B------:R-:W-:-:S03]  /*ac10*/  IADD3 R212, P3, R212, R240, RZ ;  /* 0x000000f0d4d47210 */ /* 0x000fc60007f7e0ff */
[----:B------:R-:W-:Y:S04]  /*ac20*/  STL.64 [R1+0x140], R228 ;  /* 0x000140e401007387 */ /* 0x000fe80000100a00 */
[----:B------:R3:W-:Y:S01]  /*ac30*/  STL.64 [R1+0xe78], R228 ;  /* 0x000e78e401007387 */ /* 0x0007e20000100a00 */
[----:B------:R-:W-:-:S03]  /*ac40*/  LEA.HI.X.SX32 R211, R215, R241, 0x2, P1 ;  /* 0x000000f1d7d37211 */ /* 0x000fc600008f16ff */
[----:B------:R-:W-:Y:S01]  /*ac50*/  STL.64 [R1+0x138], R230 ;  /* 0x000138e601007387 */ /* 0x000fe20000100a00 */
[----:B------:R-:W-:-:S03]  /*ac60*/  LEA.HI.X.SX32 R213, R233, R241, 0x2, P3 ;  /* 0x000000f1e9d57211 */ /* 0x000fc600018f16ff */
[----:B------:R2:W-:Y:S01]  /*ac70*/  STL.64 [R1+0xe80], R230 ;  /* 0x000e80e601007387 */ /* 0x0005e20000100a00 */
[----:B------:R-:W-:-:S03]  /*ac80*/  IADD3 R214, P1, R214, R240, RZ ;  /* 0x000000f0d6d67210 */ /* 0x000fc60007f3e0ff */
[----:B------:R-:W-:Y:S01]  /*ac90*/  STL.64 [R1+0x130], R204 ;  /* 0x000130cc01007387 */ /* 0x000fe20000100a00 */
[----:B------:R-:W-:-:S03]  /*aca0*/  IADD3 R232, P3, R232, R240, RZ ;  /* 0x000000f0e8e87210 */ /* 0x000fc60007f7e0ff */
[----:B------:R-:W-:Y:S04]  /*acb0*/  STL.64 [R1+0x128], R202 ;  /* 0x000128ca01007387 */ /* 0x000fe80000100a00 */
        /* <DEDUP_REMOVED lines=14> */
[-C--:B------:R-:W-:Y:S01]  /*ada0*/  IADD3 R238, P1, R238, R240.reuse, RZ ;  /* 0x000000f0eeee7210 */ /* 0x080fe20007f3e0ff */
[C---:B------:R-:W-:Y:S02]  /*adb0*/  IMAD R19, R184.reuse, 0x190, RZ ;  /* 0x00000190b8137824 */ /* 0x040fe400078e02ff */
[----:B------:R-:W-:Y:S01]  /*adc0*/  IMAD R23, R184, 0x63, RZ ;  /* 0x00000063b8177824 */ /* 0x000fe200078e02ff */
[----:B------:R-:W-:Y:S01]  /*add0*/  STL.64 [R1+0xe0], R216 ;  /* 0x0000e0d801007387 */ /* 0x000fe20000100a00 */
[----:B------:R-:W-:Y:S01]  /*ade0*/  IADD3 R200, P3, R244, R240, RZ ;  /* 0x000000f0f4c87210 */ /* 0x000fe20007f7e0ff */
[C---:B------:R-:W-:Y:S02]  /*adf0*/  IMAD R244, R184.reuse, 0x60, RZ ;  /* 0x00000060b8f47824 */ /* 0x040fe400078e02ff */
[C---:B------:R-:W-:Y:S01]  /*ae00*/  IMAD R12, R184.reuse, 0x194, RZ ;  /* 0x00000194b80c7824 */ /* 0x040fe200078e02ff */
[----:B------:R-:W-:Y:S01]  /*ae10*/  STL.64 [R1+0xd8], R218 ;  /* 0x0000d8da01007387 */ /* 0x000fe20000100a00 */
[----:B------:R-:W-:-:S02]  /*ae20*/  IMAD R16, R184, 0x198, RZ ;  /* 0x00000198b8107824 */ /* 0x000fc400078e02ff */
[----:B------:R-:W-:Y:S01]  /*ae30*/  IMAD R21, R184, 0x65, RZ ;  /* 0x00000065b8157824 */ /* 0x000fe200078e02ff */
[----:B------:R-:W-:Y:S01]  /*ae40*/  STL.64 [R1+0xd0], R172 ;  /* 0x0000d0ac01007387 */ /* 0x000fe20000100a00 */
[----:B------:R-:W-:Y:S01]  /*ae50*/  LEA.HI.X.SX32 R239, R242, R241, 0x2, P1 ;  /* 0x000000f1f2ef7211 */ /* 0x000fe200008f16ff */
[C---:B------:R-:W-:Y:S02]  /*ae60*/  IMAD R18, R184.reuse, 0x66, RZ ;  /* 0x00000066b8127824 */ /* 0x040fe400078e02ff */
[C---:B------:R-:W-:Y:S01]  /*ae70*/  IMAD R58, R184.reuse, 0x19c, RZ ;  /* 0x0000019cb83a7824 */ /* 0x040fe200078e02ff */
[----:B------:R-:W-:Y:S01]  /*ae80*/  STL.64 [R1+0xc8], R250 ;  /* 0x0000c8fa01007387 */ /* 0x000fe20000100a00 */
[C---:B------:R-:W-:Y:S02]  /*ae90*/  IMAD R242, R184.reuse, 0x61, RZ ;  /* 0x00000061b8f27824 */ /* 0x040fe400078e02ff */
[C---:B------:R-:W-:Y:S01]  /*aea0*/  IMAD R56, R184.reuse, 0x1a0, RZ ;  /* 0x000001a0b8387824 */ /* 0x040fe200078e02ff */
[----:B------:R-:W-:Y:S01]  /*aeb0*/  STL.64 [R1+0xc0], R170 ;  /* 0x0000c0aa01007387 */ /* 0x000fe20000100a00 */
[----:B------:R-:W-:Y:S01]  /*aec0*/  IADD3 R156, P1, R11, R240, RZ ;  /* 0x000000f00b9c7210 */ /* 0x000fe20007f3e0ff */
[----:B------:R-:W-:-:S02]  /*aed0*/  IMAD R17, R184, 0x67, RZ ;  /* 0x00000067b8117824 */ /* 0x000fc400078e02ff */
[----:B------:R-:W-:Y:S01]  /*aee0*/  IMAD R54, R184, 0x1a4, RZ ;  /* 0x000001a4b8367824 */ /* 0x000fe200078e02ff */
[----:B------:R-:W-:Y:S01]  /*aef0*/  STL.64 [R1+0xb8], R168 ;  /* 0x0000b8a801007387 */ /* 0x000fe20000100a00 */
[----:B------:R-:W-:Y:S01]  /*af00*/  LEA.HI.X.SX32 R201, R244, R241, 0x2, P3 ;  /* 0x000000f1f4c97211 */ /* 0x000fe200018f16ff */
        /* <DEDUP_REMOVED lines=10> */
[-C--:B------:R-:W-:Y:S01]  /*afb0*/  LEA.HI.X.SX32 R157, R242, R241.reuse, 0x2, P1 ;  /* 0x000000f1f29d7211 */ /* 0x080fe200008f16ff */
[C---:B------:R-:W-:Y:S02]  /*afc0*/  IMAD R46, R184.reuse, 0x1b4, RZ ;  /* 0x000001b4b82e7824 */ /* 0x040fe400078e02ff */
[----:B------:R-:W-:Y:S01]  /*afd0*/  IMAD R44, R184, 0x1b8, RZ ;  /* 0x000001b8b82c7824 */ /* 0x000fe200078e02ff */
[----:B------:R-:W-:Y:S01]  /*afe0*/  STL.64 [R1+0x98], R164 ;  /* 0x000098a401007387 */ /* 0x000fe20000100a00 */
[----:B------:R-:W-:Y:S01]  /*aff0*/  IADD3 R180, P1, R20, R240, RZ ;  /* 0x000000f014b47210 */ /* 0x000fe20007f3e0ff */
[C---:B------:R-:W-:Y:S02]  /*b000*/  IMAD R8, R184.reuse, 0x6d, RZ ;  /* 0x0000006db8087824 */ /* 0x040fe400078e02ff */
[----:B------:R-:W-:Y:S01]  /*b010*/  IMAD R42, R184, 0x1bc, RZ ;  /* 0x000001bcb82a7824 */ /* 0x000fe200078e02ff */
[----:B------:R-:W-:Y:S01]  /*b020*/  STL.64 [R1+0x90], R182 ;  /* 0x000090b601007387 */ /* 0x000fe20000100a00 */
[----:B------:R-:W-:Y:S01]  /*b030*/  LEA.HI.X.SX32 R155, R24, R241, 0x2, P3 ;  /* 0x000000f1189b7211 */ /* 0x000fe200018f16ff */
[----:B------:R-:W-:-:S02]  /*b040*/  IMAD R242, R184, 0x64, RZ ;  /* 0x00000064b8f27824 */ /* 0x000fc400078e02ff */
[C---:B------:R-:W-:Y:S01]  /*b050*/  IMAD R40, R184.reuse, 0x1c0, RZ ;  /* 0x000001c0b8287824 */ /* 0x040fe200078e02ff */
        /* <DEDUP_REMOVED lines=10> */
[----:B------:R-:W-:Y:S01]  /*b100*/  IMAD R34, R184, 0x1cc, RZ ;  /* 0x000001ccb8227824 */ /* 0x000fe200078e02ff */
[----:B------:R-:W-:Y:S01]  /*b110*/  STL.64 [R1+0x70], R208 ;  /* 0x000070d001007387 */ /* 0x000fe20000100a00 */
[-C--:B------:R-:W-:Y:S01]  /*b120*/  IADD3 R194, P1, R12, R240.reuse, RZ ;  /* 0x000000f00cc27210 */ /* 0x080fe20007f3e0ff */
[C---:B------:R-:W-:Y:S02]  /*b130*/  IMAD R7, R184.reuse, 0x72, RZ ;  /* 0x00000072b8077824 */ /* 0x040fe400078e02ff */
[----:B------:R-:W-:Y:S01]  /*b140*/  IMAD R32, R184, 0x1d0, RZ ;  /* 0x000001d0b8207824 */ /* 0x000fe200078e02ff */
[----:B------:R-:W-:Y:S01]  /*b150*/  STL.64 [R1+0x68], R210 ;  /* 0x000068d201007387 */ /* 0x000fe20000100a00 */
[----:B------:R-:W-:Y:S01]  /*b160*/  LEA.HI.X.SX32 R199, R242, R241, 0x2, P3 ;  /* 0x000000f1f2c77211 */ /* 0x000fe200018f16ff */
[C---:B------:R-:W-:Y:S02]  /*b170*/  IMAD R9, R184.reuse, 0x73, RZ ;  /* 0x00000073b8097824 */ /* 0x040fe400078e02ff */
[----:B------:R-:W-:Y:S01]  /*b180*/  IMAD R30, R184, 0x1d4, RZ ;  /* 0x000001d4b81e7824 */ /* 0x000fe200078e02ff */
[----:B------:R-:W-:Y:S01]  /*b190*/  STL.64 [R1+0x60], R212 ;  /* 0x000060d401007387 */ /* 0x000fe20000100a00 */
[----:B------:R-:W-:Y:S01]  /*b1a0*/  IADD3 R196, P3, R16, R240, RZ ;  /* 0x000000f010c47210 */ /* 0x000fe20007f7e0ff */
[----:B------:R-:W-:-:S02]  /*b1b0*/  IMAD R28, R184, 0x1d8, RZ ;  /* 0x000001d8b81c7824 */ /* 0x000fc400078e02ff */
[C---:B------:R-:W-:Y:S01]  /*b1c0*/  IMAD R26, R184.reuse, 0x1dc, RZ ;  /* 0x000001dcb81a7824 */ /* 0x040fe200078e02ff */
[----:B------:R-:W-:Y:S01]  /*b1d0*/  STL.64 [R1+0x58], R214 ;  /* 0x000058d601007387 */ /* 0x000fe20000100a00 */
[C---:B------:R-:W-:Y:S01]  /*b1e0*/  IMAD R10, R184.reuse, 0x75, RZ ;  /* 0x00000075b80a7824 */ /* 0x040fe200078e02ff */
[----:B-1----:R-:W-:Y:S01]  /*b1f0*/  ULEA UR6, UR5, UR4, 0x18 ;  /* 0x0000000405067291 */ /* 0x002fe2000f8ec03f */
[----:B------:R-:W1:Y:S01]  /*b200*/  LDC R243, c[0x0][0x230] ;  /* 0x00008c00fff37b82 */ /* 0x000e620000000800 */
[----:B------:R-:W-:Y:S01]  /*b210*/  STL.64 [R1+0x50], R232 ;  /* 0x000050e801007387 */ /* 0x000fe20000100a00 */
[-C--:B------:R-:W-:Y:S01]  /*b220*/  LEA.HI.X.SX32 R195, R21, R241.reuse, 0x2, P1 ;  /* 0x000000f115c37211 */ /* 0x080fe200008f16ff */
[----:B------:R-:W-:Y:S01]  /*b230*/  IMAD R242, R184, 0x68, RZ ;  /* 0x00000068b8f27824 */ /* 0x000fe200078e02ff */
[----:B------:R-:W-:Y:S01]  /*b240*/  LEA.HI.X.SX32 R197, R18, R241, 0x2, P3 ;  /* 0x000000f112c57211 */ /* 0x000fe200018f16ff */
[----:B------:R-:W-:Y:S01]  /*b250*/  STL.64 [R1+0x48], R234 ;  /* 0x000048ea01007387 */ /* 0x000fe20000100a00 */
[----:B------:R-:W-:Y:S01]  /*b260*/  IMAD R11, R184, 0x76, RZ ;  /* 0x00000076b80b7824 */ /* 0x000fe200078e02ff */
[----:B------:R-:W-:-:S02]  /*b270*/  ULDC UR4, c[0x0][0x230] ;  /* 0x00008c0000047ab9 */ /* 0x000fc40000000800 */
[----:B------:R-:W-:Y:S04]  /*b280*/  STL.64 [R1+0x40], R236 ;  /* 0x000040ec01007387 */ /* 0x000fe80000100a00 */
[----:B------:R-:W-:Y:S04]  /*b290*/  STL.64 [R1+0x38], R238 ;  /* 0x000038ee01007387 */ /* 0x000fe80000100a00 */
[----:B------:R-:W-:Y:S04]  /*b2a0*/  STL.64 [R1+0x30], R200 ;  /* 0x000030c801007387 */ /* 0x000fe80000100a00 */
[----:B------:R-:W-:Y:S04]  /*b2b0*/  STL.64 [R1+0x28], R156 ;  /* 0x0000289c01007387 */ /* 0x000fe80000100a00 */
[----:B------:R-:W-:Y:S04]  /*b2c0*/  STL.64 [R1+0x20], R154 ;  /* 0x0000209a01007387 */ /* 0x000fe80000100a00 */
[----:B------:R-:W-:Y:S04]  /*b2d0*/  STL.64 [R1+0x18], R180 ;  /* 0x000018b401007387 */ /* 0x000fe80000100a00 */
[----:B------:R-:W-:Y:S04]  /*b2e0*/  STL.64 [R1+0x10], R198 ;  /* 0x000010c601007387 */ /* 0x000fe80000100a00 */
[----:B------:R-:W-:Y:S04]  /*b2f0*/  STL.64 [R1+0x8], R194 ;  /* 0x000008c201007387 */ /* 0x000fe80000100a00 */
[----:B------:R-:W-:Y:S04]  /*b300*/  STL.64 [R1], R196 ;  /* 0x000000c401007387 */ /* 0x000fe80000100a00 */
[----:B---3--:R-:W3:Y:S04]  /*b310*/  LDL.64 R228, [R1+0x320] ;  /* 0x0003200001e47983 */ /* 0x008ee80000100a00 */
[----:B------:R-:W4:Y:S04]  /*b320*/  LDL.64 R226, [R1+0x318] ;  /* 0x0003180001e27983 */ /* 0x000f280000100a00 */
[----:B------:R-:W4:Y:S01]  /*b330*/  LDL.64 R224, [R1+0x230] ;  /* 0x0002300001e07983 */ /* 0x000f220000100a00 */
[----:B------:R-:W-:-:S02]  /*b340*/  IADD3 R58, P1, R58, R240, RZ ;  /* 0x000000f03a3a7210 */ /* 0x000fc40007f3e0ff */
[-C--:B------:R-:W-:Y:S02]  /*b350*/  IADD3 R56, P3, R56, R240.reuse, RZ ;  /* 0x000000f038387210 */ /* 0x080fe40007f7e0ff */
[-C--:B------:R-:W-:Y:S02]  /*b360*/  LEA.HI.X.SX32 R59, R17, R241.reuse, 0x2, P1 ;  /* 0x000000f1113b7211 */ /* 0x080fe400008f16ff */
[-C--:B------:R-:W-:Y:S02]  /*b370*/  IADD3 R54, P1, R54, R240.reuse, RZ ;  /* 0x000000f036367210 */ /* 0x080fe40007f3e0ff */
[-C--:B------:R-:W-:Y:S02]  /*b380*/  LEA.HI.X.SX32 R57, R242, R241.reuse, 0x2, P3 ;  /* 0x000000f1f2397211 */ /* 0x080fe400018f16ff */
[-C--:B------:R-:W-:Y:S02]  /*b390*/  IADD3 R52, P3, R52, R240.reuse, RZ ;  /* 0x000000f034347210 */ /* 0x080fe40007f7e0ff */
[----:B------:R-:W-:Y:S01]  /*b3a0*/  LEA.HI.X.SX32 R55, R13, R241, 0x2, P1 ;  /* 0x000000f10d377211 */ /* 0x000fe200008f16ff */
[----:B------:R-:W-:Y:S01]  /*b3b0*/  IMAD R242, R184, 0x6c, RZ ;  /* 0x0000006cb8f27824 */ /* 0x000fe200078e02ff */
[----:B------:R-:W-:-:S02]  /*b3c0*/  IADD3 R50, P1, R50, R240, RZ ;  /* 0x000000f032327210 */ /* 0x000fc40007f3e0ff */
[-C--:B------:R-:W-:Y:S02]  /*b3d0*/  LEA.HI.X.SX32 R53, R15, R241.reuse, 0x2, P3 ;  /* 0x000000f10f357211 */ /* 0x080fe400018f16ff */
[-C--:B------:R-:W-:Y:S02]  /*b3e0*/  IADD3 R48, P3, R48, R240.reuse, RZ ;  /* 0x000000f030307210 */ /* 0x080fe40007f7e0ff */
[-C--:B------:R-:W-:Y:S02]  /*b3f0*/  LEA.HI.X.SX32 R51, R14, R241.reuse, 0x2, P1 ;  /* 0x000000f10e337211 */ /* 0x080fe400008f16ff */
[-C--:B------:R-:W-:Y:S02]  /*b400*/  IADD3 R46, P1, R46, R240.reuse, RZ ;  /* 0x000000f02e2e7210 */ /* 0x080fe40007f3e0ff */
[----:B------:R-:W-:Y:S02]  /*b410*/  LEA.HI.X.SX32 R49, R242, R241, 0x2, P3 ;  /* 0x000000f1f2317211 */ /* 0x000fe400018f16ff */
[----:B------:R-:W-:-:S02]  /*b420*/  IADD3 R44, P3, R44, R240, RZ ;  /* 0x000000f02c2c7210 */ /* 0x000fc40007f7e0ff */
[-C--:B------:R-:W-:Y:S01]  /*b430*/  LEA.HI.X.SX32 R47, R8, R241.reuse, 0x2, P1 ;  /* 0x000000f1082f7211 */ /* 0x080fe200008f16ff */
[----:B------:R-:W-:Y:S01]  /*b440*/  IMAD R242, R184, 0x70, RZ ;  /* 0x00000070b8f27824 */ /* 0x000fe200078e02ff */
[-C--:B------:R-:W-:Y:S02]  /*b450*/  IADD3 R42, P1, R42, R240.reuse, RZ ;  /* 0x000000f02a2a7210 */ /* 0x080fe40007f3e0ff */
[-C--:B------:R-:W-:Y:S02]  /*b460*/  LEA.HI.X.SX32 R45, R3, R241.reuse, 0x2, P3 ;  /* 0x000000f1032d7211 */ /* 0x080fe400018f16ff */
[-C--:B------:R-:W-:Y:S02]  /*b470*/  IADD3 R40, P3, R40, R240.reuse, RZ ;  /* 0x000000f028287210 */ /* 0x080fe40007f7e0ff */
[----:B------:R-:W-:Y:S02]  /*b480*/  LEA.HI.X.SX32 R43, R4, R241, 0x2, P1 ;  /* 0x000000f1042b7211 */ /* 0x000fe400008f16ff */
[----:B------:R-:W-:-:S02]  /*b490*/  IADD3 R38, P1, R38, R240, RZ ;  /* 0x000000f026267210 */ /* 0x000fc40007f3e0ff */
[-C--:B------:R-:W-:Y:S02]  /*b4a0*/  LEA.HI.X.SX32 R41, R242, R241.reuse, 0x2, P3 ;  /* 0x000000f1f2297211 */ /* 0x080fe400018f16ff */
[-C--:B------:R-:W-:Y:S02]  /*b4b0*/  IADD3 R36, P3, R36, R240.reuse, RZ ;  /* 0x000000f024247210 */ /* 0x080fe40007f7e0ff */
[-C--:B------:R-:W-:Y:S01]  /*b4c0*/  LEA.HI.X.SX32 R39, R5, R241.reuse, 0x2, P1 ;  /* 0x000000f105277211 */ /* 0x080fe200008f16ff */
[----:B------:R-:W-:Y:S01]  /*b4d0*/  IMAD R242, R184, 0x74, RZ ;  /* 0x00000074b8f27824 */ /* 0x000fe200078e02ff */
[-C--:B------:R-:W-:Y:S02]  /*b4e0*/  IADD3 R34, P1, R34, R240.reuse, RZ ;  /* 0x000000f022227210 */ /* 0x080fe40007f3e0ff */
[-C--:B------:R-:W-:Y:S02]  /*b4f0*/  LEA.HI.X.SX32 R37, R7, R241.reuse, 0x2, P3 ;  /* 0x000000f107257211 */ /* 0x080fe400018f16ff */
[-C--:B------:R-:W-:Y:S01]  /*b500*/  IADD3 R32, P3, R32, R240.reuse, RZ ;  /* 0x000000f020207210 */ /* 0x080fe20007f7e0ff */
[C---:B------:R-:W-:Y:S01]  /*b510*/  IMAD R24, R184.reuse, 0x1e0, RZ ;  /* 0x000001e0b8187824 */ /* 0x040fe200078e02ff */
[-C--:B------:R-:W-:Y:S01]  /*b520*/  LEA.HI.X.SX32 R35, R9, R241.reuse, 0x2, P1 ;  /* 0x000000f109237211 */ /* 0x080fe200008f16ff */
[----:B------:R-:W-:Y:S01]  /*b530*/  IMAD R12, R184, 0x77, RZ ;  /* 0x00000077b80c7824 */ /* 0x000fe200078e02ff */
[-C--:B------:R-:W-:Y:S01]  /*b540*/  IADD3 R30, P1, R30, R240.reuse, RZ ;  /* 0x000000f01e1e7210 */ /* 0x080fe20007f3e0ff */
[----:B------:R-:W-:Y:S01]  /*b550*/  IMAD R22, R184, 0x1e4, RZ ;  /* 0x000001e4b8167824 */ /* 0x000fe200078e02ff */
[-C--:B------:R-:W-:Y:S01]  /*b560*/  LEA.HI.X.SX32 R33, R242, R241.reuse, 0x2, P3 ;  /* 0x000000f1f2217211 */ /* 0x080fe200018f16ff */
[----:B------:R-:W-:Y:S01]  /*b570*/  IMAD R20, R184, 0x1e8, RZ ;  /* 0x000001e8b8147824 */ /* 0x000fe200078e02ff */
[-C--:B------:R-:W-:Y:S01]  /*b580*/  IADD3 R28, P3, R28, R240.reuse, RZ ;  /* 0x000000f01c1c7210 */ /* 0x080fe20007f7e0ff */
[----:B------:R-:W-:Y:S01]  /*b590*/  IMAD R13, R184, 0x79, RZ ;  /* 0x00000079b80d7824 */ /* 0x000fe200078e02ff */
[-C--:B------:R-:W-:Y:S01]  /*b5a0*/  LEA.HI.X.SX32 R31, R10, R241.reuse, 0x2, P1 ;  /* 0x000000f10a1f7211 */ /* 0x080fe200008f16ff */
[----:B------:R-:W-:Y:S01]  /*b5b0*/  IMAD R242, R184, 0x78, RZ ;  /* 0x00000078b8f27824 */ /* 0x000fe200078e02ff */
        /* <DEDUP_REMOVED lines=9> */
[----:B------:R-:W-:Y:S01]  /*b650*/  VIADD R3, R6, 0xfffffffb ;  /* 0xfffffffb06037836 */ /* 0x000fe20000000000 */
[-C--:B------:R-:W-:Y:S01]  /*b660*/  LEA.HI.X.SX32 R25, R242, R241.reuse, 0x2, P3 ;  /* 0x000000f1f2197211 */ /* 0x080fe200018f16ff */
[----:B------:R-:W1:Y:S01]  /*b670*/  S2R R244, SR_TID.X ;  /* 0x0000000000f47919 */ /* 0x000e620000002100 */
[-C--:B------:R-:W-:Y:S01]  /*b680*/  IADD3 R20, P3, R20, R240.reuse, RZ ;  /* 0x000000f014147210 */ /* 0x080fe20007f7e0ff */
[C---:B------:R-:W-:Y:S01]  /*b690*/  IMAD R14, R184.reuse, 0x1f4, RZ ;  /* 0x000001f4b80e7824 */ /* 0x040fe200078e02ff */
[-C--:B------:R-:W-:Y:S01]  /*b6a0*/  LEA.HI.X.SX32 R23, R13, R241.reuse, 0x2, P1 ;  /* 0x000000f10d177211 */ /* 0x080fe200008f16ff */
[----:B------:R-:W-:Y:S01]  /*b6b0*/  IMAD R242, R184, 0x7c, RZ ;  /* 0x0000007cb8f27824 */ /* 0x000fe200078e02ff */
[-C--:B------:R-:W-:Y:S01]  /*b6c0*/  IADD3 R18, P1, R18, R240.reuse, RZ ;  /* 0x000000f012127210 */ /* 0x080fe20007f3e0ff */
[----:B------:R-:W-:Y:S01]  /*b6d0*/  IMAD R5, R184, 0x7f, RZ ;  /* 0x0000007fb8057824 */ /* 0x000fe200078e02ff */
[----:B------:R-:W-:Y:S01]  /*b6e0*/  LEA.HI.X.SX32 R21, R8, R241, 0x2, P3 ;  /* 0x000000f108157211 */ /* 0x000fe200018f16ff */
[----:B------:R-:W1:Y:S01]  /*b6f0*/  LDC R7, c[0x0][0x230] ;  /* 0x00008c00ff077b82 */ /* 0x000e620000000800 */
[----:B------:R-:W-:-:S02]  /*b700*/  IADD3 R16, P3, R16, R240, RZ ;  /* 0x000000f010107210 */ /* 0x000fc40007f7e0ff */
[-C--:B------:R-:W-:Y:S02]  /*b710*/  LEA.HI.X.SX32 R19, R4, R241.reuse, 0x2, P1 ;  /* 0x000000f104137211 */ /* 0x080fe400008f16ff */
[----:B------:R-:W-:Y:S01]  /*b720*/  ISETP.GE.U32.AND P1, PT, R3, 0x7fffff7c, PT ;  /* 0x7fffff7c0300780c */ /* 0x000fe20003f26070 */
[----:B------:R-:W-:Y:S01]  /*b730*/  IMAD R3, R184, 0x7d, RZ ;  /* 0x0000007db8037824 */ /* 0x000fe200078e02ff */
[-C--:B------:R-:W-:Y:S01]  /*b740*/  LEA.HI.X.SX32 R17, R242, R241.reuse, 0x2, P3 ;  /* 0x000000f1f2117211 */ /* 0x080fe200018f16ff */
[----:B------:R-:W-:Y:S01]  /*b750*/  IMAD R12, R184, 0x1f8, RZ ;  /* 0x000001f8b80c7824 */ /* 0x000fe200078e02ff */
[----:B------:R-:W-:Y:S01]  /*b760*/  IADD3 R14, P3, R14, R240, RZ ;  /* 0x000000f00e0e7210 */ /* 0x000fe20007f7e0ff */
[C---:B------:R-:W-:Y:S01]  /*b770*/  IMAD R4, R184.reuse, 0x7e, RZ ;  /* 0x0000007eb8047824 */ /* 0x040fe200078e02ff */
[----:B------:R-:W1:Y:S01]  /*b780*/  LDC R8, c[0x0][0x230] ;  /* 0x00008c00ff087b82 */ /* 0x000e620000000800 */
[----:B------:R-:W-:Y:S01]  /*b790*/  IMAD R10, R184, 0x1fc, RZ ;  /* 0x000001fcb80a7824 */ /* 0x000fe200078e02ff */
[----:B------:R-:W-:-:S02]  /*b7a0*/  LEA.HI.X.SX32 R15, R3, R241, 0x2, P3 ;  /* 0x000000f1030f7211 */ /* 0x000fc400018f16ff */
[----:B------:R-:W-:-:S04]  /*b7b0*/  IADD3 R12, P3, R12, R240, RZ ;  /* 0x000000f00c0c7210 */ /* 0x000fc80007f7e0ff */
[----:B------:R-:W-:Y:S01]  /*b7c0*/  LEA.HI.X.SX32 R13, R4, R241, 0x2, P3 ;  /* 0x000000f1040d7211 */ /* 0x000fe200018f16ff */
[----:B------:R-:W1:Y:S01]  /*b7d0*/  LDC R242, c[0x0][0x230] ;  /* 0x00008c00fff27b82 */ /* 0x000e620000000800 */
[----:B------:R-:W-:Y:S01]  /*b7e0*/  IADD3 R10, P3, R10, R240, RZ ;  /* 0x000000f00a0a7210 */ /* 0x000fe20007f7e0ff */
[----:B------:R-:W-:-:S03]  /*b7f0*/  IMAD.SHL.U32 R3, R184, 0x4, RZ ;  /* 0x00000004b8037824 */ /* 0x000fc600078e00ff */
[-C--:B------:R-:W-:Y:S02]  /*b800*/  LEA.HI.X.SX32 R11, R5, R241.reuse, 0x2, P3 ;  /* 0x000000f1050b7211 */ /* 0x080fe400018f16ff */
[-C--:B------:R-:W-:Y:S01]  /*b810*/  LEA R178, P3, R184, R240.reuse, 0x4 ;  /* 0x000000f0b8b27211 */ /* 0x080fe200078620ff */
[----:B------:R-:W4:Y:S03]  /*b820*/  LDC R9, c[0x0][0x230] ;  /* 0x00008c00ff097b82 */ /* 0x000f260000000800 */
[C---:B------:R-:W-:Y:S02]  /*b830*/  LEA.HI.X.SX32 R179, R3.reuse, R241, 0x2, P3 ;  /* 0x000000f103b37211 */ /* 0x040fe400018f16ff */
[----:B--2---:R-:W-:Y:S01]  /*b840*/  IADD3 R230, P3, R3, R240, RZ ;  /* 0x000000f003e67210 */ /* 0x004fe20007f7e0ff */
[----:B------:R-:W-:Y:S01]  /*b850*/  IMAD.U32 R3, RZ, RZ, UR6 ;  /* 0x00000006ff037e24 */ /* 0x000fe2000f8e00ff */
[----:B-1----:R-:W-:-:S04]  /*b860*/  SHF.L.U32 R5, R244, 0x4, RZ ;  /* 0x00000004f4057819 */ /* 0x002fc800000006ff */
[----:B------:R1:W-:Y:S01]  /*b870*/  STL [R1+0x658], R3 ;  /* 0x0006580301007387 */ /* 0x0003e20000100800 */
[----:B------:R-:W-:-:S03]  /*b880*/  LOP3.LUT R5, R5, 0x70, RZ, 0xc0, !PT ;  /* 0x0000007005057812 */ /* 0x000fc600078ec0ff */
[----:B------:R-:W-:Y:S04]  /*b890*/  STL.64 [R1+0x310], R178 ;  /* 0x000310b201007387 */ /* 0x000fe80000100a00 */
[----:B------:R2:W-:Y:S01]  /*b8a0*/  STL.64 [R1+0xb38], R184 ;  /* 0x000b38b801007387 */ /* 0x0005e20000100a00 */
[----:B-1----:R-:W-:Y:S01]  /*b8b0*/  VIADD R3, R6, 0xfffffffa ;  /* 0xfffffffa06037836 */ /* 0x002fe20000000000 */
[----:B------:R-:W-:Y:S01]  /*b8c0*/  LEA.HI.X.SX32 R231, R184, R241, 0x2, P3 ;  /* 0x000000f1b8e77211 */ /* 0x000fe200018f16ff */
[----:B------:R-:W-:Y:S01]  /*b8d0*/  VIADD R4, R6, 0xfffffff9 ;  /* 0xfffffff906047836 */ /* 0x000fe20000000000 */
[----:B------:R-:W4:Y:S02]  /*b8e0*/  LDL.64 R206, [R1+0x228] ;  /* 0x0002280001ce7983 */ /* 0x000f240000100a00 */
[----:B------:R-:W-:-:S02]  /*b8f0*/  ISETP.GE.U32.AND P3, PT, R3, 0x7fffff7b, PT ;  /* 0x7fffff7b0300780c */ /* 0x000fc40003f66070 */
[----:B--2---:R-:W-:Y:S02]  /*b900*/  LOP3.LUT R185, R244, 0x7f, RZ, 0xc0, !PT ;  /* 0x0000007ff4b97812 */ /* 0x004fe400078ec0ff */
[----:B------:R-:W-:Y:S01]  /*b910*/  ISETP.GE.U32.AND P6, PT, R4, 0x7fffff7a, PT ;  /* 0x7fffff7a0400780c */ /* 0x000fe20003fc6070 */
[----:B------:R-:W-:Y:S01]  /*b920*/  VIADD R7, R7, 0xffffffdf ;  /* 0xffffffdf07077836 */ /* 0x000fe20000000000 */
[----:B------:R-:W-:Y:S01]  /*b930*/  STL.64 [R1+0x328], R230 ;  /* 0x000328e601007387 */ /* 0x000fe20000100a00 */
[----:B------:R-:W-:Y:S01]  /*b940*/  IMAD R3, R185, 0x80, R5 ;  /* 0x00000080b9037824 */ /* 0x000fe200078e0205 */
[----:B------:R-:W1:Y:S04]  /*b950*/  LDC R244, c[0x0][0x230] ;  /* 0x00008c00fff47b82 */ /* 0x000e680000000800 */
[----:B------:R-:W-:Y:S01]  /*b960*/  IADD3 R4, R3, UR6, RZ ;  /* 0x0000000603047c10 */ /* 0x000fe2000fffe0ff */
[----:B------:R-:W-:Y:S01]  /*b970*/  VIADD R5, R8, 0xffffffde ;  /* 0xffffffde08057836 */ /* 0x000fe20000000000 */
[----:B------:R2:W-:Y:S02]  /*b980*/  STL.64 [R1+0xb40], R240 ;  /* 0x000b40f001007387 */ /* 0x0005e40000100a00 */
[----:B------:R-:W1:Y:S02]  /*b990*/  LDC R8, c[0x0][0x230] ;  /* 0x00008c00ff087b82 */ /* 0x000e640000000800 */
[----:B------:R-:W-:Y:S01]  /*b9a0*/  @!PT LDS RZ, [RZ] ;  /* 0x00000000fffff984 */ /* 0x000fe20000000800 */
[----:B------:R-:W-:Y:S01]  /*b9b0*/  @!PT LDS RZ, [RZ] ;  /* 0x00000000fffff984 */ /* 0x000fe20000000800 */
[----:B------:R-:W-:Y:S01]  /*b9c0*/  @!PT LDS RZ, [RZ] ;  /* 0x00000000fffff984 */ /* 0x000fe20000000800 */
[----:B------:R-:W-:Y:S01]  /*b9d0*/  LDGSTS.E [R4], desc[UR60][R240.64], !P2 ;  /* 0x00000000f0047fae */ /* 0x000fe2000d12187c */
[----:B------:R-:W-:-:S03]  /*b9e0*/  ISETP.GE.U32.AND P2, PT, R7, 0x7fffff60, PT ;  /* 0x7fffff600700780c */ /* 0x000fc60003f46070 */
[----:B------:R-:W-:Y:S01]  /*b9f0*/  LDGSTS.E [R4+0x4], desc[UR60][R230.64], !P4 ;  /* 0x00004000e6047fae */ /* 0x000fe2000e12187c */
[----:B------:R-:W-:Y:S01]  /*ba00*/  ISETP.GE.U32.AND P4, PT, R5, 0x7fffff5f, PT ;  /* 0x7fffff5f0500780c */ /* 0x000fe20003f86070 */
[----:B------:R-:W-:Y:S02]  /*ba10*/  VIADD R5, R242, 0xffffffdd ;  /* 0xffffffddf2057836 */ /* 0x000fe40000000000 */
[----:B------:R-:W-:Y:S01]  /*ba20*/  VIADD R7, R247, 0xffffffdc ;  /* 0xffffffdcf7077836 */ /* 0x000fe20000000000 */
[----:B------:R-:W1:Y:S01]  /*ba30*/  LDC R242, c[0x0][0x230] ;  /* 0x00008c00fff27b82 */ /* 0x000e620000000800 */
[----:B--2---:R-:W2:Y:S04]  /*ba40*/  LDL.64 R240, [R1+0x218] ;  /* 0x0002180001f07983 */ /* 0x004ea80000100a00 */
[----:B------:R-:W2:Y:S04]  /*ba50*/  LDL.LU.64 R230, [R1+0xe80] ;  /* 0x000e800001e67983 */ /* 0x000ea80000300a00 */
[----:B---3--:R-:W-:Y:S01]  /*ba60*/  LDGSTS.E [R4+0x8], desc[UR60][R228.64], !P5 ;  /* 0x00008000e4047fae */ /* 0x008fe2000e92187c */
[----:B------:R-:W-:-:S02]  /*ba70*/  ISETP.GE.U32.AND P5, PT, R5, 0x7fffff5e, PT ;  /* 0x7fffff5e0500780c */ /* 0x000fc40003fa6070 */
[----:B------:R-:W-:Y:S01]  /*ba80*/  IADD3 R5, R245, -0x41, RZ ;  /* 0xffffffbff5057810 */ /* 0x000fe20007ffe0ff */
[----:B----4-:R-:W-:Y:S01]  /*ba90*/  LDGSTS.E [R4+0xc], desc[UR60][R226.64], !P0 ;  /* 0x0000c000e2047fae */ /* 0x010fe2000c12187c */
[----:B------:R-:W3:Y:S03]  /*baa0*/  LDC R245, c[0x0][0x230] ;  /* 0x00008c00fff57b82 */ /* 0x000ee60000000800 */
[----:B------:R-:W-:Y:S01]  /*bab0*/  LDGSTS.E [R4+0x4000], desc[UR60][R224.64], !P2 ;  /* 0x04000000e0047fae */ /* 0x000fe2000d12187c */
[----:B------:R-:W-:Y:S01]  /*bac0*/  ISETP.GE.U32.AND P2, PT, R5, 0x7fffff40, PT ;  /* 0x7fffff400500780c */ /* 0x000fe20003f46070 */
[----:B------:R-:W-:Y:S02]  /*bad0*/  VIADD R5, R246, 0xffffffbd ;  /* 0xffffffbdf6057836 */ /* 0x000fe40000000000 */
[----:B------:R-:W4:Y:S04]  /*bae0*/  LDL.LU.64 R228, [R1+0xe78] ;  /* 0x000e780001e47983 */ /* 0x000f280000300a00 */
[----:B------:R-:W4:Y:S04]  /*baf0*/  LDL.LU.64 R226, [R1+0xe70] ;  /* 0x000e700001e27983 */ /* 0x000f280000300a00 */
[----:B------:R-:W4:Y:S04]  /*bb00*/  LDL.LU.64 R224, [R1+0xe68] ;  /* 0x000e680001e07983 */ /* 0x000f280000300a00 */
[----:B------:R-:W3:Y:S01]  /*bb10*/  LDL.64 R246, [R1+0x220] ;  /* 0x0002200001f67983 */ /* 0x000ee20000100a00 */
[----:B------:R-:W-:Y:S01]  /*bb20*/  ISETP.GE.U32.AND P0, PT, R7, 0x7fffff5d, PT ;  /* 0x7fffff5d0700780c */ /* 0x000fe20003f06070 */
[----:B------:R-:W-:-:S02]  /*bb30*/  VIADD R7, R9, 0xffffffbe ;  /* 0xffffffbe09077836 */ /* 0x000fc40000000000 */
[----:B------:R-:W4:Y:S01]  /*bb40*/  LDC R9, c[0x0][0x230] ;  /* 0x00008c00ff097b82 */ /* 0x000f220000000800 */
[----:B------:R-:W-:Y:S02]  /*bb50*/  LDGSTS.E [R4+0x4004], desc[UR60][R206.64], !P4 ;  /* 0x04004000ce047fae */ /* 0x000fe4000e12187c */
[----:B------:R-:W-:Y:S01]  /*bb60*/  ISETP.GE.U32.AND P4, PT, R7, 0x7fffff3f, PT ;  /* 0x7fffff3f0700780c */ /* 0x000fe20003f86070 */
[----:B-1----:R-:W-:-:S04]  /*bb70*/  VIADD R7, R8, 0xffffffbc ;  /* 0xffffffbc08077836 */ /* 0x002fc80000000000 */
[----:B------:R-:W1:Y:S01]  /*bb80*/  LDC R8, c[0x0][0x230] ;  /* 0x00008c00ff087b82 */ /* 0x000e620000000800 */
[----:B------:R-:W4:Y:S04]  /*bb90*/  LDL.LU.64 R206, [R1+0xe60] ;  /* 0x000e600001ce7983 */ /* 0x000f280000300a00 */
[----:B---3--:R3:W-:Y:S01]  /*bba0*/  LDGSTS.E [R4+0x4008], desc[UR60][R246.64], !P5 ;  /* 0x04008000f6047fae */ /* 0x0087e2000e92187c */
[----:B------:R-:W-:-:S03]  /*bbb0*/  ISETP.GE.U32.AND P5, PT, R5, 0x7fffff3e, PT ;  /* 0x7fffff3e0500780c */ /* 0x000fc60003fa6070 */
[----:B--2---:R-:W-:Y:S01]  /*bbc0*/  LDGSTS.E [R4+0x400c], desc[UR60][R240.64], !P0 ;  /* 0x0400c000f0047fae */ /* 0x004fe2000c12187c */
[----:B------:R-:W-:-:S03]  /*bbd0*/  ISETP.GE.U32.AND P0, PT, R7, 0x7fffff3d, PT ;  /* 0x7fffff3d0700780c */ /* 0x000fc60003f06070 */
[----:B------:R-:W-:Y:S04]  /*bbe0*/  LDGSTS.E [R4+0x8000], desc[UR60][R204.64], !P2 ;  /* 0x08000000cc047fae */ /* 0x000fe8000d12187c */
[----:B------:R-:W-:Y:S01]  /*bbf0*/  LDGSTS.E [R4+0x8004], desc[UR60][R202.64], !P4 ;  /* 0x08004000ca047fae */ /* 0x000fe2000e12187c */
[----:B-1----:R-:W-:Y:S01]  /*bc00*/  VIADD R8, R8, 0xffffffda ;  /* 0xffffffda08087836 */ /* 0x002fe20000000000 */
[----:B---3--:R-:W1:Y:S02]  /*bc10*/  LDC R246, c[0x0][0x230] ;  /* 0x00008c00fff67b82 */ /* 0x008e640000000800 */
[----:B------:R-:W-:Y:S04]  /*bc20*/  LDGSTS.E [R4+0x8008], desc[UR60][R176.64], !P5 ;  /* 0x08008000b0047fae */ /* 0x000fe8000e92187c */
[----:B------:R-:W2:Y:S04]  /*bc30*/  LDL.LU.64 R204, [R1+0xe58] ;  /* 0x000e580001cc7983 */ /* 0x000ea80000300a00 */
[----:B------:R-:W3:Y:S04]  /*bc40*/  LDL.LU.64 R202, [R1+0xe50] ;  /* 0x000e500001ca7983 */ /* 0x000ee80000300a00 */
[----:B------:R-:W-:Y:S04]  /*bc50*/  LDGSTS.E [R4+0x800c], desc[UR60][R174.64], !P0 ;  /* 0x0800c000ae047fae */ /* 0x000fe8000c12187c */
[----:B------:R-:W4:Y:S04]  /*bc60*/  LDL.64 R176, [R1+0x308] ;  /* 0x0003080001b07983 */ /* 0x000f280000100a00 */
[----:B------:R-:W2:Y:S01]  /*bc70*/  LDL.64 R174, [R1+0x300] ;  /* 0x0003000001ae7983 */ /* 0x000ea20000100a00 */
[----:B------:R-:W-:-:S02]  /*bc80*/  VIADD R5, R243, 0xffffff9f ;  /* 0xffffff9ff3057836 */ /* 0x000fc40000000000 */
[----:B------:R-:W-:Y:S01]  /*bc90*/  VIADD R7, R244, 0xffffff9e ;  /* 0xffffff9ef4077836 */ /* 0x000fe20000000000 */
[----:B------:R-:W1:Y:S02]  /*bca0*/  LDC R243, c[0x0][0x230] ;  /* 0x00008c00fff37b82 */ /* 0x000e640000000800 */
[----:B------:R-:W-:Y:S02]  /*bcb0*/  ISETP.GE.U32.AND P2, PT, R5, 0x7fffff20, PT ;  /* 0x7fffff200500780c */ /* 0x000fe40003f46070 */
[----:B------:R-:W-:Y:S02]  /*bcc0*/  IADD3 R5, R6, -0x8, RZ ;  /* 0xfffffff806057810 */ /* 0x000fe40007ffe0ff */
[----:B------:R-:W-:Y:S01]  /*bcd0*/  ISETP.GE.U32.AND P5, PT, R7, 0x7fffff1f, PT ;  /* 0x7fffff1f0700780c */ /* 0x000fe20003fa6070 */
[----:B------:R-:W-:Y:S01]  /*bce0*/  VIADD R7, R242, 0xffffff9d ;  /* 0xffffff9df2077836 */ /* 0x000fe20000000000 */
[----:B------:R-:W-:Y:S01]  /*bcf0*/  ISETP.GE.U32.AND P4, PT, R5, 0x7fffff79, PT ;  /* 0x7fffff790500780c */ /* 0x000fe20003f86070 */
[----:B------:R-:W-:Y:S01]  /*bd00*/  VIADD R5, R245, 0xffffff9c ;  /* 0xffffff9cf5057836 */ /* 0x000fe20000000000 */
[----:B------:R-:W1:Y:S02]  /*bd10*/  LDC R242, c[0x0][0x230] ;  /* 0x00008c00fff27b82 */ /* 0x000e640000000800 */
[----:B------:R-:W-:-:S03]  /*bd20*/  ISETP.GE.U32.AND P0, PT, R7, 0x7fffff1e, PT ;  /* 0x7fffff1e0700780c */ /* 0x000fc60003f06070 */
[----:B------:R-:W-:Y:S01]  /*bd30*/  LDGSTS.E [R4+0xc000], desc[UR60][R200.64], !P2 ;  /* 0x0c000000c8047fae */ /* 0x000fe2000d12187c */
[----:B------:R-:W-:Y:S01]  /*bd40*/  ISETP.GE.U32.AND P2, PT, R5, 0x7fffff1d, PT ;  /* 0x7fffff1d0500780c */ /* 0x000fe20003f46070 */
[C---:B------:R-:W-:Y:S01]  /*bd50*/  VIADD R5, R6.reuse, 0xfffffff7 ;  /* 0xfffffff706057836 */ /* 0x040fe20000000000 */
[----:B------:R-:W3:Y:S01]  /*bd60*/  LDC R244, c[0x0][0x230] ;  /* 0x00008c00fff47b82 */ /* 0x000ee20000000800 */
[----:B------:R-:W-:Y:S03]  /*bd70*/  LDGSTS.E [R4+0xc004], desc[UR60][R156.64], !P5 ;  /* 0x0c0040009c047fae */ /* 0x000fe6000e92187c */
[----:B------:R-:W-:Y:S02]  /*bd80*/  ISETP.GE.U32.AND P5, PT, R5, 0x7fffff78, PT ;  /* 0x7fffff780500780c */ /* 0x000fe40003fa6070 */
[C---:B------:R-:W-:Y:S01]  /*bd90*/  IADD3 R5, R6.reuse, -0xa, RZ ;  /* 0xfffffff606057810 */ /* 0x040fe20007ffe0ff */
[----:B------:R-:W-:Y:S01]  /*bda0*/  LDGSTS.E [R4+0xc008], desc[UR60][R154.64], !P0 ;  /* 0x0c0080009a047fae */ /* 0x000fe2000c12187c */
[----:B------:R-:W-:Y:S01]  /*bdb0*/  VIADD R7, R6, 0xfffffff5 ;  /* 0xfffffff506077836 */ /* 0x000fe20000000000 */
[----:B------:R-:W3:Y:S01]  /*bdc0*/  LDC R245, c[0x0][0x230] ;  /* 0x00008c00fff57b82 */ /* 0x000ee20000000800 */
[----:B------:R-:W-:Y:S01]  /*bdd0*/  ISETP.GE.U32.AND P0, PT, R5, 0x7fffff77, PT ;  /* 0x7fffff770500780c */ /* 0x000fe20003f06070 */
[----:B------:R-:W-:Y:S01]  /*bde0*/  LDGSTS.E [R4+0xc00c], desc[UR60][R180.64], !P2 ;  /* 0x0c00c000b4047fae */ /* 0x000fe2000d12187c */
[----:B------:R-:W-:-:S02]  /*bdf0*/  LOP3.LUT R5, R3, 0x10, RZ, 0x3c, !PT ;  /* 0x0000001003057812 */ /* 0x000fc400078e3cff */
[----:B------:R-:W-:Y:S01]  /*be00*/  ISETP.GE.U32.AND P2, PT, R7, 0x7fffff76, PT ;  /* 0x7fffff760700780c */ /* 0x000fe20003f46070 */
[----:B-1----:R-:W-:Y:S01]  /*be10*/  VIADD R7, R243, 0xffffffdb ;  /* 0xffffffdbf3077836 */ /* 0x002fe20000000000 */
[----:B------:R-:W3:Y:S01]  /*be20*/  LDL.LU.64 R200, [R1+0xe48] ;  /* 0x000e480001c87983 */ /* 0x000ee20000300a00 */
[----:B------:R-:W-:Y:S01]  /*be30*/  VIADD R5, R5, UR6 ;  /* 0x0000000605057c36 */ /* 0x000fe20008000000 */
[----:B------:R-:W1:Y:S02]  /*be40*/  LDC R243, c[0x0][0x230] ;  /* 0x00008c00fff37b82 */ /* 0x000e640000000800 */
[----:B------:R-:W3:Y:S04]  /*be50*/  LDL.64 R156, [R1+0x210] ;  /* 0x00021000019c7983 */ /* 0x000ee80000100a00 */
[----:B------:R-:W-:Y:S01]  /*be60*/  LDGSTS.E [R5], desc[UR60][R178.64], !P1 ;  /* 0x00000000b2057fae */ /* 0x000fe2000c92187c */
[----:B------:R-:W-:-:S02]  /*be70*/  ISETP.GE.U32.AND P1, PT, R7, 0x7fffff5c, PT ;  /* 0x7fffff5c0700780c */ /* 0x000fc40003f26070 */
[----:B------:R-:W-:Y:S01]  /*be80*/  IADD3 R7, R242, -0x27, RZ ;  /* 0xffffffd9f2077810 */ /* 0x000fe20007ffe0ff */
[----:B------:R-:W3:Y:S01]  /*be90*/  LDL.64 R154, [R1+0x208] ;  /* 0x00020800019a7983 */ /* 0x000ee20000100a00 */
[----:B------:R-:W1:Y:S03]  /*bea0*/  LDC R242, c[0x0][0x230] ;  /* 0x00008c00fff27b82 */ /* 0x000e660000000800 */
[----:B------:R-:W3:Y:S04]  /*beb0*/  LDL.LU.64 R180, [R1+0xe40] ;  /* 0x000e400001b47983 */ /* 0x000ee80000300a00 */
[----:B------:R-:W3:Y:S04]  /*bec0*/  LDL.64 R240, [R1+0x1f8] ;  /* 0x0001f80001f07983 */ /* 0x000ee80000100a00 */
[----:B------:R-:W3:Y:S04]  /*bed0*/  LDL.LU.64 R178, [R1+0xe38] ;  /* 0x000e380001b27983 */ /* 0x000ee80000300a00 */
[----:B----4-:R-:W-:Y:S01]  /*bee0*/  LDGSTS.E [R5+0x4], desc[UR60][R176.64], !P3 ;  /* 0x00004000b0057fae */ /* 0x010fe2000d92187c */
[----:B------:R-:W-:-:S03]  /*bef0*/  ISETP.GE.U32.AND P3, PT, R8, 0x7fffff5b, PT ;  /* 0x7fffff5b0800780c */ /* 0x000fc60003f66070 */
[----:B--2---:R-:W-:Y:S01]  /*bf00*/  LDGSTS.E [R5+0x8], desc[UR60][R174.64], !P6 ;  /* 0x00008000ae057fae */ /* 0x004fe2000f12187c */
[----:B------:R-:W-:Y:S01]  /*bf10*/  ISETP.GE.U32.AND P6, PT, R7, 0x7fffff5a, PT ;  /* 0x7fffff5a0700780c */ /* 0x000fe20003fc6070 */
[----:B------:R-:W-:Y:S02]  /*bf20*/  VIADD R7, R9, 0xffffffd8 ;  /* 0xffffffd809077836 */ /* 0x000fe40000000000 */
[----:B------:R-:W2:Y:S04]  /*bf30*/  LDL.LU.64 R176, [R1+0xe30] ;  /* 0x000e300001b07983 */ /* 0x000ea80000300a00 */
[----:B------:R-:W4:Y:S04]  /*bf40*/  LDL.LU.64 R174, [R1+0xe28] ;  /* 0x000e280001ae7983 */ /* 0x000f280000300a00 */
[----:B------:R-:W3:Y:S04]  /*bf50*/  LDL.64 R8, [R1+0x2f8] ;  /* 0x0002f80001087983 */ /* 0x000ee80000100a00 */
[----:B---3--:R3:W-:Y:S04]  /*bf60*/  LDGSTS.E [R5+0xc], desc[UR60][R8.64], !P4 ;  /* 0x0000c00008057fae */ /* 0x0087e8000e12187c */
[----:B------:R-:W-:Y:S01]  /*bf70*/  LDGSTS.E [R5+0x4000], desc[UR60][R156.64], !P1 ;  /* 0x040000009c057fae */ /* 0x000fe2000c92187c */
[----:B---3--:R-:W-:Y:S01]  /*bf80*/  VIADD R8, R246, 0xffffffba ;  /* 0xffffffbaf6087836 */ /* 0x008fe20000000000 */
[----:B------:R-:W3:Y:S01]  /*bf90*/  LDC R9, c[0x0][0x230] ;  /* 0x00008c00ff097b82 */ /* 0x000ee20000000800 */
[----:B------:R-:W-:Y:S01]  /*bfa0*/  ISETP.GE.U32.AND P4, PT, R7, 0x7fffff59, PT ;  /* 0x7fffff590700780c */ /* 0x000fe20003f86070 */
[----:B------:R-:W2:Y:S04]  /*bfb0*/  LDL.LU.64 R156, [R1+0xe20] ;  /* 0x000e2000019c7983 */ /* 0x000ea80000300a00 */
[----:B------:R-:W4:Y:S01]  /*bfc0*/  LDL.64 R246, [R1+0x200] ;  /* 0x0002000001f67983 */ /* 0x000f220000100a00 */
[----:B------:R-:W-:Y:S01]  /*bfd0*/  VIADD R7, R244, 0xffffffbb ;  /* 0xffffffbbf4077836 */ /* 0x000fe20000000000 */
[----:B------:R-:W-:Y:S01]  /*bfe0*/  IADD3 R184, R6, 0x7f, RZ ;  /* 0x0000007f06b87810 */ /* 0x000fe20007ffe0ff */
[----:B------:R-:W3:Y:S01]  /*bff0*/  LDC R244, c[0x0][0x230] ;  /* 0x00008c00fff47b82 */ /* 0x000ee20000000800 */
[----:B------:R-:W-:Y:S01]  /*c000*/  LDGSTS.E [R5+0x4004], desc[UR60][R154.64], !P3 ;  /* 0x040040009a057fae */ /* 0x000fe2000d92187c */
[----:B------:R-:W-:-:S02]  /*c010*/  ISETP.GE.U32.AND P3, PT, R8, 0x7fffff3b, PT ;  /* 0x7fffff3b0800780c */ /* 0x000fc40003f66070 */
[----:B------:R-:W-:Y:S01]  /*c020*/  ISETP.GE.U32.AND P1, PT, R7, 0x7fffff3c, PT ;  /* 0x7fffff3c0700780c */ /* 0x000fe20003f26070 */
[----:B------:R-:W-:Y:S02]  /*c030*/  VIADD R7, R245, 0xffffffb9 ;  /* 0xffffffb9f5077836 */ /* 0x000fe40000000000 */
[----:B-1----:R-:W-:Y:S01]  /*c040*/  VIADD R8, R242, 0xffffff9b ;  /* 0xffffff9bf2087836 */ /* 0x002fe20000000000 */
[----:B------:R-:W1:Y:S01]  /*c050*/  LDC R245, c[0x0][0x230] ;  /* 0x00008c00fff57b82 */ /* 0x000e620000000800 */
[----:B------:R-:W2:Y:S07]  /*c060*/  LDL.LU.64 R154, [R1+0xe18] ;  /* 0x000e1800019a7983 */ /* 0x000eae0000300a00 */
[----:B------:R-:W1:Y:S01]  /*c070*/  LDC R242, c[0x0][0x230] ;  /* 0x00008c00fff27b82 */ /* 0x000e620000000800 */
[----:B----4-:R4:W-:Y:S01]  /*c080*/  LDGSTS.E [R5+0x4008], desc[UR60][R246.64], !P6 ;  /* 0x04008000f6057fae */ /* 0x0109e2000f12187c */
[----:B------:R-:W-:-:S02]  /*c090*/  ISETP.GE.U32.AND P6, PT, R7, 0x7fffff3a, PT ;  /* 0x7fffff3a0700780c */ /* 0x000fc40003fc6070 */
[----:B------:R-:W-:Y:S01]  /*c0a0*/  IADD3 R7, R243, -0x48, RZ ;  /* 0xffffffb8f3077810 */ /* 0x000fe20007ffe0ff */
[----:B------:R-:W-:Y:S03]  /*c0b0*/  LDGSTS.E [R5+0x400c], desc[UR60][R240.64], !P4 ;  /* 0x0400c000f0057fae */ /* 0x000fe6000e12187c */
[----:B------:R-:W1:Y:S01]  /*c0c0*/  LDC R243, c[0x0][0x230] ;  /* 0x00008c00fff37b82 */ /* 0x000e620000000800 */
[----:B------:R-:W-:Y:S01]  /*c0d0*/  LDGSTS.E [R5+0x8000], desc[UR60][R152.64], !P1 ;  /* 0x0800000098057fae */ /* 0x000fe2000c92187c */
[----:B------:R-:W-:-:S03]  /*c0e0*/  ISETP.GE.U32.AND P4, PT, R7, 0x7fffff39, PT ;  /* 0x7fffff390700780c */ /* 0x000fc60003f86070 */
[----:B------:R-:W-:Y:S01]  /*c0f0*/  LDGSTS.E [R5+0x8004], desc[UR60][R166.64], !P3 ;  /* 0x08004000a6057fae */ /* 0x000fe2000d92187c */
[----:B------:R-:W-:Y:S01]  /*c100*/  ISETP.GE.U32.AND P3, PT, R8, 0x7fffff1c, PT ;  /* 0x7fffff1c0800780c */ /* 0x000fe20003f66070 */
[----:B---3--:R-:W-:Y:S01]  /*c110*/  VIADD R8, R9, 0xffffff9a ;  /* 0xffffff9a09087836 */ /* 0x008fe20000000000 */
[----:B----4-:R-:W3:Y:S01]  /*c120*/  LDC R247, c[0x0][0x230] ;  /* 0x00008c00fff77b82 */ /* 0x010ee20000000800 */
[----:B------:R-:W-:Y:S03]  /*c130*/  LDGSTS.E [R5+0x8008], desc[UR60][R248.64], !P6 ;  /* 0x08008000f8057fae */ /* 0x000fe6000f12187c */
[----:B------:R-:W-:Y:S01]  /*c140*/  ISETP.GE.U32.AND P6, PT, R8, 0x7fffff1b, PT ;  /* 0x7fffff1b0800780c */ /* 0x000fe20003fc6070 */
[----:B------:R-:W4:Y:S01]  /*c150*/  LDL.LU.64 R152, [R1+0xe10] ;  /* 0x000e100001987983 */ /* 0x000f220000300a00 */
[----:B------:R-:W-:Y:S02]  /*c160*/  VIADD R7, R6, 0xfffffff4 ;  /* 0xfffffff406077836 */ /* 0x000fe40000000000 */
[----:B------:R-:W2:Y:S01]  /*c170*/  LDC R9, c[0x0][0x230] ;  /* 0x00008c00ff097b82 */ /* 0x000ea20000000800 */
[----:B------:R-:W4:Y:S04]  /*c180*/  LDL.LU.64 R166, [R1+0xe08] ;  /* 0x000e080001a67983 */ /* 0x000f280000300a00 */
[----:B------:R-:W-:Y:S03]  /*c190*/  LDGSTS.E [R5+0x800c], desc[UR60][R192.64], !P4 ;  /* 0x0800c000c0057fae */ /* 0x000fe6000e12187c */
[----:B------:R-:W4:Y:S01]  /*c1a0*/  LDC R246, c[0x0][0x230] ;  /* 0x00008c00fff67b82 */ /* 0x000f220000000800 */
[----:B------:R-:W-:Y:S04]  /*c1b0*/  LDGSTS.E [R5+0xc000], desc[UR60][R198.64], !P3 ;  /* 0x0c000000c6057fae */ /* 0x000fe8000d92187c */
[----:B------:R-:W-:Y:S04]  /*c1c0*/  LDGSTS.E [R5+0xc004], desc[UR60][R194.64], !P6 ;  /* 0x0c004000c2057fae */ /* 0x000fe8000f12187c */
[----:B------:R-:W3:Y:S04]  /*c1d0*/  LDL.64 R192, [R1+0x2f0] ;  /* 0x0002f00001c07983 */ /* 0x000ee80000100a00 */
[----:B------:R-:W-:Y:S04]  /*c1e0*/  STL [R1+0x64c], R184 ;  /* 0x00064cb801007387 */ /* 0x000fe80000100800 */
[----:B------:R-:W4:Y:S04]  /*c1f0*/  LDL.64 R194, [R1+0x2e8] ;  /* 0x0002e80001c27983 */ /* 0x000f280000100a00 */
[----:B------:R-:W4:Y:S01]  /*c200*/  LDL.64 R248, [R1+0x2e0] ;  /* 0x0002e00001f87983 */ /* 0x000f220000100a00 */
[----:B------:R-:W-:Y:S01]  /*c210*/  ISETP.GE.U32.AND P1, PT, R7, 0x7fffff75, PT ;  /* 0x7fffff750700780c */ /* 0x000fe20003f26070 */
[----:B------:R-:W-:Y:S01]  /*c220*/  VIADD R7, R244, 0xffffff99 ;  /* 0xffffff99f4077836 */ /* 0x000fe20000000000 */
[----:B------:R-:W-:Y:S01]  /*c230*/  ISETP.GT.AND P3, PT, R184, 0x7f, PT ;  /* 0x0000007fb800780c */ /* 0x000fe20003f64270 */
[----:B-1----:R-:W-:Y:S01]  /*c240*/  VIADD R8, R243, 0xffffff98 ;  /* 0xffffff98f3087836 */ /* 0x002fe20000000000 */
[----:B------:R-:W-:Y:S01]  /*c250*/  ISETP.GE.AND P6, PT, R185, UR4, PT ;  /* 0x00000004b9007c0c */ /* 0x000fe2000bfc6270 */
[----:B------:R-:W1:Y:S01]  /*c260*/  LDC R244, c[0x0][0x230] ;  /* 0x00008c00fff47b82 */ /* 0x000e620000000800 */
[----:B------:R-:W-:Y:S01]  /*c270*/  ISETP.GE.U32.AND P4, PT, R7, 0x7fffff1a, PT ;  /* 0x7fffff1a0700780c */ /* 0x000fe20003f86070 */
[----:B------:R-:W4:Y:S01]  /*c280*/  LDL.64 R198, [R1+0x1f0] ;  /* 0x0001f00001c67983 */ /* 0x000f220000100a00 */
[----:B------:R-:W-:-:S02]  /*c290*/  SEL R7, RZ, 0x4, !P3 ;  /* 0x00000004ff077807 */ /* 0x000fc40005800000 */
[----:B------:R-:W-:Y:S01]  /*c2a0*/  ISETP.GE.U32.AND P3, PT, R8, 0x7fffff19, PT ;  /* 0x7fffff190800780c */ /* 0x000fe20003f66070 */
[----:B------:R-:W-:Y:S01]  /*c2b0*/  VIADD R8, R6, 0xfffffff3 ;  /* 0xfffffff306087836 */ /* 0x000fe20000000000 */
[----:B------:R-:W-:Y:S01]  /*c2c0*/  SEL R6, R7, RZ, !P6 ;  /* 0x000000ff07067207 */ /* 0x000fe20007000000 */
[----:B--2---:R-:W-:Y:S01]  /*c2d0*/  VIADD R7, R9, 0xffffffd7 ;  /* 0xffffffd709077836 */ /* 0x004fe20000000000 */
[----:B------:R-:W2:Y:S01]  /*c2e0*/  LDL.64 R240, [R1+0x1d8] ;  /* 0x0001d80001f07983 */ /* 0x000ea20000100a00 */
[----:B------:R-:W1:Y:S04]  /*c2f0*/  LDC R243, c[0x0][0x230] ;  /* 0x00008c00fff37b82 */ /* 0x000e680000000800 */
[----:B------:R-:W-:Y:S01]  /*c300*/  LDGSTS.E [R5+0xc008], desc[UR60][R196.64], !P4 ;  /* 0x0c008000c4057fae */ /* 0x000fe2000e12187c */
[----:B------:R-:W-:-:S02]  /*c310*/  ISETP.NE.U32.AND P4, PT, R6, RZ, PT ;  /* 0x000000ff0600720c */ /* 0x000fc40003f85070 */
[----:B------:R-:W-:Y:S01]  /*c320*/  LOP3.LUT R6, R3, 0x20, RZ, 0x3c, !PT ;  /* 0x0000002003067812 */ /* 0x000fe200078e3cff */
[----:B------:R-:W-:Y:S01]  /*c330*/  LDGSTS.E [R5+0xc00c], desc[UR60][R58.64], !P3 ;  /* 0x0c00c0003a057fae */ /* 0x000fe2000d92187c */
[----:B------:R-:W-:Y:S01]  /*c340*/  ISETP.GE.U32.AND P3, PT, R7, 0x7fffff58, PT ;  /* 0x7fffff580700780c */ /* 0x000fe20003f66070 */
[----:B------:R-:W1:Y:S02]  /*c350*/  LDC R9, c[0x0][0x230] ;  /* 0x00008c00ff097b82 */ /* 0x000e640000000800 */
[----:B------:R-:W-:Y:S01]  /*c360*/  VIADD R6, R6, UR6 ;  /* 0x0000000606067c36 */ /* 0x000fe20008000000 */
[----:B------:R-:W-:Y:S01]  /*c370*/  IADD3 R7, R242, -0x2a, RZ ;  /* 0xffffffd6f2077810 */ /* 0x000fe20007ffe0ff */
[----:B------:R-:W2:Y:S01]  /*c380*/  LDL.64 R196, [R1+0x2d8] ;  /* 0x0002d80001c47983 */ /* 0x000ea20000100a00 */
[----:B------:R-:W-:-:S03]  /*c390*/  ISETP.GE.U32.AND P6, PT, R8, 0x7fffff74, PT ;  /* 0x7fffff740800780c */ /* 0x000fc60003fc6070 */
[----:B------:R-:W2:Y:S01]  /*c3a0*/  LDC R242, c[0x0][0x230] ;  /* 0x00008c00fff27b82 */ /* 0x000ea20000000800 */
[----:B------:R1:W-:Y:S04]  /*c3b0*/  STL.64 [R1+0xb48], R4 ;  /* 0x000b480401007387 */ /* 0x0003e80000100a00 */
[----:B-1----:R-:W2:Y:S04]  /*c3c0*/  LDL.64 R4, [R1+0x1e0] ;  /* 0x0001e00001047983 */ /* 0x002ea80000100a00 */
[----:B---3--:R-:W-:Y:S01]  /*c3d0*/  LDGSTS.E [R6], desc[UR60][R192.64], !P5 ;  /* 0x00000000c0067fae */ /* 0x008fe2000e92187c */
[----:B------:R-:W-:Y:S01]  /*c3e0*/  ISETP.GE.U32.AND P5, PT, R7, 0x7fffff57, PT ;  /* 0x7fffff570700780c */ /* 0x000fe20003fa6070 */
[----:B------:R-:W-:-:S02]  /*c3f0*/  VIADD R7, R245, 0xffffffd4 ;  /* 0xffffffd4f5077836 */ /* 0x000fc40000000000 */
[----:B----4-:R-:W-:Y:S04]  /*c400*/  LDGSTS.E [R6+0x4], desc[UR60][R194.64], !P0 ;  /* 0x00004000c2067fae */ /* 0x010fe8000c12187c */
[----:B------:R1:W-:Y:S01]  /*c410*/  LDGSTS.E [R6+0x8], desc[UR60][R248.64], !P2 ;  /* 0x00008000f8067fae */ /* 0x0003e2000d12187c */
[----:B------:R-:W-:Y:S01]  /*c420*/  ISETP.GE.U32.AND P2, PT, R7, 0x7fffff55, PT ;  /* 0x7fffff550700780c */ /* 0x000fe20003f46070 */
[----:B------:R-:W-:Y:S02]  /*c430*/  VIADD R7, R244, 0xffffffb6 ;  /* 0xffffffb6f4077836 */ /* 0x000fe40000000000 */
[----:B------:R-:W3:Y:S04]  /*c440*/  LDL.LU.64 R192, [R1+0xe00] ;  /* 0x000e000001c07983 */ /* 0x000ee80000300a00 */
[----:B------:R-:W4:Y:S04]  /*c450*/  LDL.LU.64 R194, [R1+0xdf8] ;  /* 0x000df80001c27983 */ /* 0x000f280000300a00 */
[----:B------:R-:W3:Y:S01]  /*c460*/  LDL.64 R244, [R1+0x1e8] ;  /* 0x0001e80001f47983 */ /* 0x000ee20000100a00 */
[----:B------:R-:W-:Y:S01]  /*c470*/  VIADD R8, R247, 0xffffffd5 ;  /* 0xffffffd5f7087836 */ /* 0x000fe20000000000 */
[----:B-1----:R-:W1:Y:S04]  /*c480*/  LDC R248, c[0x0][0x230] ;  /* 0x00008c00fff87b82 */ /* 0x002e680000000800 */
[----:B------:R-:W-:Y:S01]  /*c490*/  ISETP.GE.U32.AND P0, PT, R8, 0x7fffff56, PT ;  /* 0x7fffff560800780c */ /* 0x000fe20003f06070 */
[----:B------:R-:W-:-:S03]  /*c4a0*/  VIADD R8, R243, 0xffffffb7 ;  /* 0xffffffb7f3087836 */ /* 0x000fc60000000000 */
[----:B------:R-:W1:Y:S08]  /*c4b0*/  LDC R247, c[0x0][0x230] ;  /* 0x00008c00fff77b82 */ /* 0x000e700000000800 */
[----:B------:R-:W1:Y:S01]  /*c4c0*/  LDC R243, c[0x0][0x230] ;  /* 0x00008c00fff37b82 */ /* 0x000e620000000800 */
[----:B--2---:R-:W-:Y:S01]  /*c4d0*/  LDGSTS.E [R6+0xc], desc[UR60][R196.64], !P1 ;  /* 0x0000c000c4067fae */ /* 0x004fe2000c92187c */
[----:B------:R-:W-:-:S03]  /*c4e0*/  ISETP.GE.U32.AND P1, PT, R8, 0x7fffff38, PT ;  /* 0x7fffff380800780c */ /* 0x000fc60003f26070 */
[----:B------:R-:W-:Y:S01]  /*c4f0*/  LDGSTS.E [R6+0x4000], desc[UR60][R198.64], !P3 ;  /* 0x04000000c6067fae */ /* 0x000fe2000d92187c */
[----:B------:R-:W-:Y:S02]  /*c500*/  ISETP.GE.U32.AND P3, PT, R7, 0x7fffff37, PT ;  /* 0x7fffff370700780c */ /* 0x000fe40003f66070 */
[----:B------:R-:W-:Y:S01]  /*c510*/  IADD3 R7, R9, -0x4b, RZ ;  /* 0xffffffb509077810 */ /* 0x000fe20007ffe0ff */
[----:B------:R-:W-:Y:S01]  /*c520*/  VIADD R8, R242, 0xffffffb4 ;  /* 0xffffffb4f2087836 */ /* 0x000fe20000000000 */
[----:B------:R-:W2:Y:S01]  /*c530*/  LDC R9, c[0x0][0x230] ;  /* 0x00008c00ff097b82 */ /* 0x000ea20000000800 */
[----:B------:R-:W4:Y:S04]  /*c540*/  LDL.LU.64 R196, [R1+0xdf0] ;  /* 0x000df00001c47983 */ /* 0x000f280000300a00 */
[----:B------:R-:W4:Y:S03]  /*c550*/  LDL.LU.64 R198, [R1+0xde8] ;  /* 0x000de80001c67983 */ /* 0x000f260000300a00 */
[----:B------:R-:W2:Y:S01]  /*c560*/  LDC R242, c[0x0][0x230] ;  /* 0x00008c00fff27b82 */ /* 0x000ea20000000800 */
[----:B---3--:R3:W-:Y:S01]  /*c570*/  LDGSTS.E [R6+0x4004], desc[UR60][R244.64], !P5 ;  /* 0x04004000f4067fae */ /* 0x0087e2000e92187c */
[----:B------:R-:W-:Y:S01]  /*c580*/  ISETP.GE.U32.AND P5, PT, R7, 0x7fffff36, PT ;  /* 0x7fffff360700780c */ /* 0x000fe20003fa6070 */
[----:B------:R-:W-:-:S02]  /*c590*/  VIADD R7, R246, 0xffffff97 ;  /* 0xffffff97f6077836 */ /* 0x000fc40000000000 */
[----:B------:R-:W-:Y:S03]  /*c5a0*/  LDGSTS.E [R6+0x4008], desc[UR60][R4.64], !P0 ;  /* 0x0400800004067fae */ /* 0x000fe6000c12187c */
[----:B------:R-:W4:Y:S01]  /*c5b0*/  LDC R246, c[0x0][0x230] ;  /* 0x00008c00fff67b82 */ /* 0x000f220000000800 */
[----:B------:R-:W-:Y:S01]  /*c5c0*/  LDGSTS.E [R6+0x400c], desc[UR60][R240.64], !P2 ;  /* 0x0400c000f0067fae */ /* 0x000fe2000d12187c */
[----:B------:R-:W-:Y:S01]  /*c5d0*/  ISETP.GE.U32.AND P2, PT, R7, 0x7fffff18, PT ;  /* 0x7fffff180700780c */ /* 0x000fe20003f46070 */
[----:B-1----:R-:W-:Y:S02]  /*c5e0*/  VIADD R7, R248, 0xffffff95 ;  /* 0xffffff95f8077836 */ /* 0x002fe40000000000 */
[----:B------:R-:W-:Y:S01]  /*c5f0*/  LDGSTS.E [R6+0x8000], desc[UR60][R222.64], !P1 ;  /* 0x08000000de067fae */ /* 0x000fe2000c92187c */
[----:B------:R-:W-:Y:S02]  /*c600*/  ISETP.GE.U32.AND P0, PT, R8, 0x7fffff35, PT ;  /* 0x7fffff350800780c */ /* 0x000fe40003f06070 */
[----:B---3--:R-:W1:Y:S01]  /*c610*/  LDC R245, c[0x0][0x230] ;  /* 0x00008c00fff57b82 */ /* 0x008e620000000800 */
[----:B------:R-:W-:Y:S04]  /*c620*/  LDGSTS.E [R6+0x8004], desc[UR60][R220.64], !P3 ;  /* 0x08004000dc067fae */ /* 0x000fe8000d92187c */
[----:B------:R-:W-:Y:S03]  /*c630*/  LDGSTS.E [R6+0x8008], desc[UR60][R216.64], !P5 ;  /* 0x08008000d8067fae */ /* 0x000fe6000e92187c */
[----:B------:R-:W3:Y:S01]  /*c640*/  LDC R244, c[0x0][0x230] ;  /* 0x00008c00fff47b82 */ /* 0x000ee20000000800 */
[----:B------:R-:W4:Y:S04]  /*c650*/  LDL.LU.64 R222, [R1+0xde0] ;  /* 0x000de00001de7983 */ /* 0x000f280000300a00 */
[----:B------:R-:W4:Y:S04]  /*c660*/  LDL.LU.64 R220, [R1+0xdd8] ;  /* 0x000dd80001dc7983 */ /* 0x000f280000300a00 */
[----:B------:R-:W4:Y:S04]  /*c670*/  LDL.64 R248, [R1+0x2d0] ;  /* 0x0002d00001f87983 */ /* 0x000f280000100a00 */
[----:B------:R-:W4:Y:S04]  /*c680*/  LDL.64 R216, [R1+0x2c8] ;  /* 0x0002c80001d87983 */ /* 0x000f280000100a00 */
[----:B------:R-:W4:Y:S04]  /*c690*/  LDL.64 R4, [R1+0x2c0] ;  /* 0x0002c00001047983 */ /* 0x000f280000100a00 */
[----:B------:R-:W-:Y:S01]  /*c6a0*/  LDGSTS.E [R6+0x800c], desc[UR60][R218.64], !P0 ;  /* 0x0800c000da067fae */ /* 0x000fe2000c12187c */
[----:B------:R-:W-:Y:S01]  /*c6b0*/  VIADD R8, R247, 0xffffff96 ;  /* 0xffffff96f7087836 */ /* 0x000fe20000000000 */
[----:B------:R-:W-:Y:S01]  /*c6c0*/  ISETP.GE.U32.AND P3, PT, R7, 0x7fffff16, PT ;  /* 0x7fffff160700780c */ /* 0x000fe20003f66070 */
[----:B------:R-:W4:Y:S01]  /*c6d0*/  LDC R247, c[0x0][0x230] ;  /* 0x00008c00fff77b82 */ /* 0x000f220000000800 */
[----:B------:R-:W4:Y:S04]  /*c6e0*/  LDL.LU.64 R218, [R1+0xdd0] ;  /* 0x000dd00001da7983 */ /* 0x000f280000300a00 */
[----:B------:R-:W4:Y:S01]  /*c6f0*/  LDL.64 R240, [R1+0x2b8] ;  /* 0x0002b80001f07983 */ /* 0x000f220000100a00 */
[----:B--2---:R-:W-:-:S02]  /*c700*/  IADD3 R7, R9, -0x6c, RZ ;  /* 0xffffff9409077810 */ /* 0x004fc40007ffe0ff */
[----:B------:R-:W-:Y:S01]  /*c710*/  ISETP.GE.U32.AND P1, PT, R8, 0x7fffff17, PT ;  /* 0x7fffff170800780c */ /* 0x000fe20003f26070 */
[----:B------:R-:W-:Y:S01]  /*c720*/  LDGSTS.E [R6+0xc000], desc[UR60][R56.64], !P2 ;  /* 0x0c00000038067fae */ /* 0x000fe2000d12187c */
[----:B------:R-:W-:Y:S01]  /*c730*/  ISETP.GE.U32.AND P5, PT, R7, 0x7fffff15, PT ;  /* 0x7fffff150700780c */ /* 0x000fe20003fa6070 */
[----:B-1----:R-:W-:Y:S01]  /*c740*/  VIADD R7, R245, 0xfffffff1 ;  /* 0xfffffff1f5077836 */ /* 0x002fe20000000000 */
[----:B------:R-:W1:Y:S01]  /*c750*/  LDC R9, c[0x0][0x230] ;  /* 0x00008c00ff097b82 */ /* 0x000e620000000800 */
[----:B---3--:R-:W-:-:S03]  /*c760*/  VIADD R8, R244, 0xfffffff2 ;  /* 0xfffffff2f4087836 */ /* 0x008fc60000000000 */
[----:B------:R-:W-:Y:S01]  /*c770*/  ISETP.GE.U32.AND P2, PT, R7, 0x7fffff72, PT ;  /* 0x7fffff720700780c */ /* 0x000fe20003f46070 */
[----:B------:R-:W-:-:S03]  /*c780*/  VIADD R7, R243, 0xffffffd3 ;  /* 0xffffffd3f3077836 */ /* 0x000fc60000000000 */
[----:B------:R-:W2:Y:S01]  /*c790*/  LDC R245, c[0x0][0x230] ;  /* 0x00008c00fff57b82 */ /* 0x000ea20000000800 */
[----:B------:R-:W-:Y:S01]  /*c7a0*/  LDGSTS.E [R6+0xc004], desc[UR60][R54.64], !P1 ;  /* 0x0c00400036067fae */ /* 0x000fe2000c92187c */
[----:B------:R-:W-:Y:S01]  /*c7b0*/  ISETP.GE.U32.AND P0, PT, R8, 0x7fffff73, PT ;  /* 0x7fffff730800780c */ /* 0x000fe20003f06070 */
[----:B------:R-:W-:Y:S02]  /*c7c0*/  VIADD R8, R242, 0xfffffff0 ;  /* 0xfffffff0f2087836 */ /* 0x000fe40000000000 */
[----:B------:R-:W-:Y:S01]  /*c7d0*/  LDGSTS.E [R6+0xc008], desc[UR60][R52.64], !P3 ;  /* 0x0c00800034067fae */ /* 0x000fe2000d92187c */
[----:B------:R-:W-:Y:S02]  /*c7e0*/  ISETP.GE.U32.AND P3, PT, R7, 0x7fffff54, PT ;  /* 0x7fffff540700780c */ /* 0x000fe40003f66070 */
[----:B------:R-:W3:Y:S01]  /*c7f0*/  LDC R244, c[0x0][0x230] ;  /* 0x00008c00fff47b82 */ /* 0x000ee20000000800 */
[----:B------:R-:W-:Y:S01]  /*c800*/  LOP3.LUT R7, R3, 0x30, RZ, 0x3c, !PT ;  /* 0x0000003003077812 */ /* 0x000fe200078e3cff */
[----:B------:R-:W-:Y:S01]  /*c810*/  LDGSTS.E [R6+0xc00c], desc[UR60][R50.64], !P5 ;  /* 0x0c00c00032067fae */ /* 0x000fe2000e92187c */
[----:B------:R-:W-:-:S02]  /*c820*/  ISETP.GE.U32.AND P1, PT, R8, 0x7fffff71, PT ;  /* 0x7fffff710800780c */ /* 0x000fc40003f26070 */
[----:B----4-:R-:W-:Y:S01]  /*c830*/  IADD3 R8, R246, -0x2e, RZ ;  /* 0xffffffd2f6087810 */ /* 0x010fe20007ffe0ff */
[----:B------:R-:W-:Y:S02]  /*c840*/  VIADD R7, R7, UR6 ;  /* 0x0000000607077c36 */ /* 0x000fe40008000000 */
[----:B------:R-:W4:Y:S01]  /*c850*/  LDC R243, c[0x0][0x230] ;  /* 0x00008c00fff37b82 */ /* 0x000f220000000800 */
[----:B------:R-:W-:Y:S01]  /*c860*/  ISETP.GE.U32.AND P5, PT, R8, 0x7fffff53, PT ;  /* 0x7fffff530800780c */ /* 0x000fe20003fa6070 */
[----:B------:R-:W-:-:S06]  /*c870*/  VIADD R8, R247, 0xffffffd1 ;  /* 0xffffffd1f7087836 */ /* 0x000fcc0000000000 */
[----:B------:R-:W4:Y:S08]  /*c880*/  LDC R242, c[0x0][0x230] ;  /* 0x00008c00fff27b82 */ /* 0x000f300000000800 */
[----:B------:R-:W4:Y:S01]  /*c890*/  LDC R247, c[0x0][0x230] ;  /* 0x00008c00fff77b82 */ /* 0x000f220000000800 */
[----:B-1----:R-:W-:-:S07]  /*c8a0*/  VIADD R9, R9, 0xffffffd0 ;  /* 0xffffffd009097836 */ /* 0x002fce0000000000 */
[----:B------:R-:W1:Y:S01]  /*c8b0*/  LDC R246, c[0x0][0x230] ;  /* 0x00008c00fff67b82 */ /* 0x000e620000000800 */
[----:B------:R3:W-:Y:S01]  /*c8c0*/  LDGSTS.E [R7], desc[UR60][R248.64], !P6 ;  /* 0x00000000f8077fae */ /* 0x0007e2000f12187c */
[----:B------:R-:W-:Y:S01]  /*c8d0*/  ISETP.GE.U32.AND P6, PT, R8, 0x7fffff52, PT ;  /* 0x7fffff520800780c */ /* 0x000fe20003fc6070 */
[----:B--2---:R-:W-:-:S05]  /*c8e0*/  VIADD R8, R245, 0xffffffb3 ;  /* 0xffffffb3f5087836 */ /* 0x004fca0000000000 */
[----:B------:R-:W2:Y:S01]  /*c8f0*/  LDC R245, c[0x0][0x230] ;  /* 0x00008c00fff57b82 */ /* 0x000ea20000000800 */
[----:B------:R-:W-:Y:S04]  /*c900*/  LDGSTS.E [R7+0x4], desc[UR60][R216.64], !P0 ;  /* 0x00004000d8077fae */ /* 0x000fe8000c12187c */
[----:B------:R-:W-:Y:S03]  /*c910*/  LDGSTS.E [R7+0x8], desc[UR60][R4.64], !P2 ;  /* 0x0000800004077fae */ /* 0x000fe6000d12187c */
[----:B---3--:R-:W3:Y:S01]  /*c920*/  LDC R248, c[0x0][0x230] ;  /* 0x00008c00fff87b82 */ /* 0x008ee20000000800 */
[----:B------:R-:W-:Y:S01]  /*c930*/  ISETP.GE.U32.AND P2, PT, R8, 0x7fffff34, PT ;  /* 0x7fffff340800780c */ /* 0x000fe20003f46070 */
[----:B------:R-:W-:Y:S01]  /*c940*/  VIADD R8, R244, 0xffffffb1 ;  /* 0xffffffb1f4087836 */ /* 0x000fe20000000000 */
[----:B------:R-:W-:-:S02]  /*c950*/  ISETP.GE.U32.AND P0, PT, R9, 0x7fffff51, PT ;  /* 0x7fffff510900780c */ /* 0x000fc40003f06070 */
[----:B----4-:R-:W-:Y:S01]  /*c960*/  IADD3 R9, R243, -0x4e, RZ ;  /* 0xffffffb2f3097810 */ /* 0x010fe20007ffe0ff */
[----:B------:R-:W4:Y:S02]  /*c970*/  LDL.LU.64 R216, [R1+0xdc8] ;  /* 0x000dc80001d87983 */ /* 0x000f240000300a00 */
[----:B------:R-:W2:Y:S02]  /*c980*/  LDC R243, c[0x0][0x230] ;  /* 0x00008c00fff37b82 */ /* 0x000ea40000000800 */
[----:B------:R-:W-:Y:S06]  /*c990*/  LDGSTS.E [R7+0xc], desc[UR60][R240.64], !P1 ;  /* 0x0000c000f0077fae */ /* 0x000fec000c92187c */
[----:B------:R-:W2:Y:S01]  /*c9a0*/  LDC R244, c[0x0][0x230] ;  /* 0x00008c00fff47b82 */ /* 0x000ea20000000800 */
[----:B------:R-:W-:Y:S01]  /*c9b0*/  LDGSTS.E [R7+0x4000], desc[UR60][R198.64], !P3 ;  /* 0x04000000c6077fae */ /* 0x000fe2000d92187c */
[----:B------:R-:W-:Y:S01]  /*c9c0*/  ISETP.GE.U32.AND P3, PT, R8, 0x7fffff32, PT ;  /* 0x7fffff320800780c */ /* 0x000fe20003f66070 */
[----:B------:R-:W-:Y:S01]  /*c9d0*/  VIADD R8, R242, 0xffffffb0 ;  /* 0xffffffb0f2087836 */ /* 0x000fe20000000000 */
[----:B------:R-:W-:Y:S01]  /*c9e0*/  ISETP.GE.U32.AND P1, PT, R9, 0x7fffff33, PT ;  /* 0x7fffff330900780c */ /* 0x000fe20003f26070 */
[----:B------:R-:W-:Y:S01]  /*c9f0*/  LDGSTS.E [R7+0x4004], desc[UR60][R196.64], !P5 ;  /* 0x04004000c4077fae */ /* 0x000fe2000e92187c */
[----:B------:R-:W-:-:S02]  /*ca00*/  VIADD R9, R247, 0xffffff93 ;  /* 0xffffff93f7097836 */ /* 0x000fc40000000000 */
[----:B------:R-:W2:Y:S01]  /*ca10*/  LDC R242, c[0x0][0x230] ;  /* 0x00008c00fff27b82 */ /* 0x000ea20000000800 */
[----:B------:R-:W-:Y:S01]  /*ca20*/  ISETP.GE.U32.AND P5, PT, R8, 0x7fffff31, PT ;  /* 0x7fffff310800780c */ /* 0x000fe20003fa6070 */
[----:B---3--:R-:W-:Y:S01]  /*ca30*/  VIADD R8, R248, 0xffffff92 ;  /* 0xffffff92f8087836 */ /* 0x008fe20000000000 */
[----:B------:R-:W-:Y:S01]  /*ca40*/  LDGSTS.E [R7+0x4008], desc[UR60][R194.64], !P6 ;  /* 0x04008000c2077fae */ /* 0x000fe2000f12187c */
[----:B------:R-:W-:-:S03]  /*ca50*/  ISETP.GE.U32.AND P6, PT, R9, 0x7fffff14, PT ;  /* 0x7fffff140900780c */ /* 0x000fc60003fc6070 */
[----:B------:R-:W-:Y:S01]  /*ca60*/  LDGSTS.E [R7+0x400c], desc[UR60][R192.64], !P0 ;  /* 0x0400c000c0077fae */ /* 0x000fe2000c12187c */
[----:B------:R-:W-:Y:S01]  /*ca70*/  ISETP.GE.U32.AND P0, PT, R8, 0x7fffff13, PT ;  /* 0x7fffff130800780c */ /* 0x000fe20003f06070 */
[----:B-1----:R-:W-:Y:S01]  /*ca80*/  VIADD R8, R246, 0xffffff90 ;  /* 0xffffff90f6087836 */ /* 0x002fe20000000000 */
[----:B--2---:R-:W-:Y:S01]  /*ca90*/  IADD3 R9, R245, -0x6f, RZ ;  /* 0xffffff91f5097810 */ /* 0x004fe20007ffe0ff */
[----:B------:R-:W-:Y:S01]  /*caa0*/  LDGSTS.E [R7+0x8000], desc[UR60][R172.64], !P2 ;  /* 0x08000000ac077fae */ /* 0x000fe2000d12187c */
[----:B------:R-:W1:Y:S02]  /*cab0*/  LDC R248, c[0x0][0x230] ;  /* 0x00008c00fff87b82 */ /* 0x000e640000000800 */
[----:B------:R-:W-:Y:S01]  /*cac0*/  ISETP.GE.U32.AND P2, PT, R9, 0x7fffff12, PT ;  /* 0x7fffff120900780c */ /* 0x000fe20003f46070 */
[----:B------:R-:W-:Y:S01]  /*cad0*/  LDGSTS.E [R7+0x8004], desc[UR60][R250.64], !P1 ;  /* 0x08004000fa077fae */ /* 0x000fe2000c92187c */
[----:B------:R-:W-:-:S03]  /*cae0*/  ISETP.GE.U32.AND P1, PT, R8, 0x7fffff11, PT ;  /* 0x7fffff110800780c */ /* 0x000fc60003f26070 */
[----:B------:R-:W2:Y:S01]  /*caf0*/  LDL.LU.64 R198, [R1+0xdc0] ;  /* 0x000dc00001c67983 */ /* 0x000ea20000300a00 */
[----:B------:R-:W3:Y:S03]  /*cb00*/  LDC R247, c[0x0][0x230] ;  /* 0x00008c00fff77b82 */ /* 0x000ee60000000800 */
[----:B------:R-:W4:Y:S04]  /*cb10*/  LDL.LU.64 R196, [R1+0xdb8] ;  /* 0x000db80001c47983 */ /* 0x000f280000300a00 */
[----:B------:R-:W2:Y:S01]  /*cb20*/  LDL.LU.64 R194, [R1+0xdb0] ;  /* 0x000db00001c27983 */ /* 0x000ea20000300a00 */
[----:B------:R-:W3:Y:S03]  /*cb30*/  LDC R245, c[0x0][0x230] ;  /* 0x00008c00fff57b82 */ /* 0x000ee60000000800 */
[----:B------:R-:W4:Y:S04]  /*cb40*/  LDL.LU.64 R192, [R1+0xda8] ;  /* 0x000da80001c07983 */ /* 0x000f280000300a00 */
[----:B------:R-:W2:Y:S01]  /*cb50*/  LDL.LU.64 R172, [R1+0xda0] ;  /* 0x000da00001ac7983 */ /* 0x000ea20000300a00 */
[----:B------:R-:W4:Y:S03]  /*cb60*/  LDC R246, c[0x0][0x230] ;  /* 0x00008c00fff67b82 */ /* 0x000f260000000800 */
[----:B------:R-:W-:Y:S04]  /*cb70*/  LDGSTS.E [R7+0x8008], desc[UR60][R170.64], !P3 ;  /* 0x08008000aa077fae */ /* 0x000fe8000d92187c */
[----:B------:R-:W4:Y:S01]  /*cb80*/  LDL.64 R250, [R1+0x2b0] ;  /* 0x0002b00001fa7983 */ /* 0x000f220000100a00 */
[----:B------:R-:W4:Y:S03]  /*cb90*/  LDC R249, c[0x0][0x230] ;  /* 0x00008c00fff97b82 */ /* 0x000f260000000800 */
[----:B------:R-:W-:Y:S04]  /*cba0*/  LDGSTS.E [R7+0x800c], desc[UR60][R168.64], !P5 ;  /* 0x0800c000a8077fae */ /* 0x000fe8000e92187c */
[----:B------:R-:W2:Y:S04]  /*cbb0*/  LDL.LU.64 R170, [R1+0xd98] ;  /* 0x000d980001aa7983 */ /* 0x000ea80000300a00 */
[----:B------:R-:W-:Y:S04]  /*cbc0*/  LDGSTS.E [R7+0xc000], desc[UR60][R48.64], !P6 ;  /* 0x0c00000030077fae */ /* 0x000fe8000f12187c */
[----:B------:R-:W2:Y:S04]  /*cbd0*/  LDL.LU.64 R168, [R1+0xd90] ;  /* 0x000d900001a87983 */ /* 0x000ea80000300a00 */
[----:B------:R-:W-:Y:S04]  /*cbe0*/  LDGSTS.E [R7+0xc004], desc[UR60][R46.64], !P0 ;  /* 0x0c0040002e077fae */ /* 0x000fe8000c12187c */
[----:B------:R-:W2:Y:S04]  /*cbf0*/  LDL.64 R4, [R1+0x2a0] ;  /* 0x0002a00001047983 */ /* 0x000ea80000100a00 */
[----:B------:R-:W2:Y:S04]  /*cc00*/  LDL.64 R240, [R1+0x298] ;  /* 0x0002980001f07983 */ /* 0x000ea80000100a00 */
[----:B------:R-:W-:Y:S04]  /*cc10*/  LDGSTS.E [R7+0xc008], desc[UR60][R44.64], !P2 ;  /* 0x0c0080002c077fae */ /* 0x000fe8000d12187c */
[----:B------:R-:W-:Y:S04]  /*cc20*/  LDGSTS.E [R7+0xc00c], desc[UR60][R42.64], !P1 ;  /* 0x0c00c0002a077fae */ /* 0x000fe8000c92187c */
[----:B------:R1:W-:Y:S04]  /*cc30*/  STL.64 [R1+0xb50], R6 ;  /* 0x000b500601007387 */ /* 0x0003e80000100a00 */
[----:B-1----:R-:W2:Y:S01]  /*cc40*/  LDL.64 R6, [R1+0x2a8] ;  /* 0x0002a80001067983 */ /* 0x002ea20000100a00 */
[----:B------:R-:W-:-:S02]  /*cc50*/  VIADD R8, R243, 0xffffffef ;  /* 0xffffffeff3087836 */ /* 0x000fc40000000000 */
[----:B------:R-:W-:Y:S01]  /*cc60*/  VIADD R9, R242, 0xffffffee ;  /* 0xffffffeef2097836 */ /* 0x000fe20000000000 */
[----:B------:R-:W1:Y:S02]  /*cc70*/  LDC R243, c[0x0][0x230] ;  /* 0x00008c00fff37b82 */ /* 0x000e640000000800 */
[----:B------:R-:W-:Y:S01]  /*cc80*/  ISETP.GE.U32.AND P3, PT, R8, 0x7fffff70, PT ;  /* 0x7fffff700800780c */ /* 0x000fe20003f66070 */
[----:B------:R-:W-:Y:S01]  /*cc90*/  VIADD R8, R244, 0xffffffed ;  /* 0xffffffedf4087836 */ /* 0x000fe20000000000 */
[----:B------:R-:W-:-:S04]  /*cca0*/  ISETP.GE.U32.AND P5, PT, R9, 0x7fffff6f, PT ;  /* 0x7fffff6f0900780c */ /* 0x000fc80003fa6070 */
[----:B------:R-:W-:Y:S01]  /*ccb0*/  ISETP.GE.U32.AND P6, PT, R8, 0x7fffff6e, PT ;  /* 0x7fffff6e0800780c */ /* 0x000fe20003fc6070 */
[----:B------:R-:W-:Y:S01]  /*ccc0*/  VIADD R8, R248, 0xffffffcf ;  /* 0xffffffcff8087836 */ /* 0x000fe20000000000 */
[----:B---3--:R-:W-:Y:S01]  /*ccd0*/  IADD3 R9, R247, -0x14, RZ ;  /* 0xffffffecf7097810 */ /* 0x008fe20007ffe0ff */
[----:B------:R-:W3:Y:S03]  /*cce0*/  LDC R242, c[0x0][0x230] ;  /* 0x00008c00fff27b82 */ /* 0x000ee60000000800 */
[----:B------:R-:W-:Y:S02]  /*ccf0*/  ISETP.GE.U32.AND P2, PT, R8, 0x7fffff50, PT ;  /* 0x7fffff500800780c */ /* 0x000fe40003f46070 */
[----:B------:R-:W-:Y:S02]  /*cd00*/  ISETP.GE.U32.AND P0, PT, R9, 0x7fffff6d, PT ;  /* 0x7fffff6d0900780c */ /* 0x000fe40003f06070 */
[----:B------:R-:W-:Y:S01]  /*cd10*/  LOP3.LUT R8, R3, 0x40, RZ, 0x3c, !PT ;  /* 0x0000004003087812 */ /* 0x000fe200078e3cff */
[----:B------:R-:W1:Y:S04]  /*cd20*/  LDC R244, c[0x0][0x230] ;  /* 0x00008c00fff47b82 */ /* 0x000e680000000800 */
[----:B------:R-:W-:-:S02]  /*cd30*/  VIADD R8, R8, UR6 ;  /* 0x0000000608087c36 */ /* 0x000fc40008000000 */
[----:B------:R-:W-:Y:S02]  /*cd40*/  VIADD R9, R245, 0xffffffce ;  /* 0xffffffcef5097836 */ /* 0x000fe40000000000 */
[----:B------:R-:W1:Y:S08]  /*cd50*/  LDC R248, c[0x0][0x230] ;  /* 0x00008c00fff87b82 */ /* 0x000e700000000800 */
[----:B------:R-:W1:Y:S01]  /*cd60*/  LDC R247, c[0x0][0x230] ;  /* 0x00008c00fff77b82 */ /* 0x000e620000000800 */
[----:B----4-:R4:W-:Y:S01]  /*cd70*/  LDGSTS.E [R8], desc[UR60][R250.64], !P3 ;  /* 0x00000000fa087fae */ /* 0x0109e2000d92187c */
[----:B------:R-:W-:-:S06]  /*cd80*/  ISETP.GE.U32.AND P1, PT, R9, 0x7fffff4f, PT ;  /* 0x7fffff4f0900780c */ /* 0x000fcc0003f26070 */
[----:B------:R-:W1:Y:S08]  /*cd90*/  LDC R245, c[0x0][0x230] ;  /* 0x00008c00fff57b82 */ /* 0x000e700000000800 */
[----:B----4-:R-:W4:Y:S01]  /*cda0*/  LDC R250, c[0x0][0x230] ;  /* 0x00008c00fffa7b82 */ /* 0x010f220000000800 */
[----:B---3--:R-:W-:-:S07]  /*cdb0*/  IADD3 R242, R242, -0x34, RZ ;  /* 0xffffffccf2f27810 */ /* 0x008fce0007ffe0ff */
[----:B------:R-:W3:Y:S01]  /*cdc0*/  LDC R251, c[0x0][0x230] ;  /* 0x00008c00fffb7b82 */ /* 0x000ee20000000800 */
[----:B--2---:R-:W-:Y:S04]  /*cdd0*/  LDGSTS.E [R8+0x4], desc[UR60][R6.64], !P5 ;  /* 0x0000400006087fae */ /* 0x004fe8000e92187c */
[----:B------:R2:W-:Y:S04]  /*cde0*/  LDGSTS.E [R8+0x8], desc[UR60][R4.64], !P6 ;  /* 0x0000800004087fae */ /* 0x0005e8000f12187c */
[----:B------:R-:W-:Y:S04]  /*cdf0*/  LDGSTS.E [R8+0xc], desc[UR60][R240.64], !P0 ;  /* 0x0000c000f0087fae */ /* 0x000fe8000c12187c */
[----:B------:R-:W-:Y:S01]  /*ce00*/  LDGSTS.E [R8+0x4000], desc[UR60][R166.64], !P2 ;  /* 0x04000000a6087fae */ /* 0x000fe2000d12187c */
[----:B------:R-:W-:-:S02]  /*ce10*/  VIADD R9, R246, 0xffffffcd ;  /* 0xffffffcdf6097836 */ /* 0x000fc40000000000 */
[----:B------:R-:W3:Y:S01]  /*ce20*/  LDC R246, c[0x0][0x230] ;  /* 0x00008c00fff67b82 */ /* 0x000ee20000000800 */
[----:B------:R-:W-:Y:S01]  /*ce30*/  ISETP.GE.U32.AND P5, PT, R242, 0x7fffff4d, PT ;  /* 0x7fffff4df200780c */ /* 0x000fe20003fa6070 */
[----:B------:R-:W-:Y:S06]  /*ce40*/  LDGSTS.E [R8+0x4004], desc[UR60][R152.64], !P1 ;  /* 0x0400400098087fae */ /* 0x000fec000c92187c */
[----:B--2---:R-:W2:Y:S01]  /*ce50*/  LDC R5, c[0x0][0x230] ;  /* 0x00008c00ff057b82 */ /* 0x004ea20000000800 */
[----:B------:R-:W2:Y:S01]  /*ce60*/  LDL.LU.64 R166, [R1+0xd88] ;  /* 0x000d880001a67983 */ /* 0x000ea20000300a00 */
[----:B------:R-:W-:Y:S01]  /*ce70*/  ISETP.GE.U32.AND P3, PT, R9, 0x7fffff4e, PT ;  /* 0x7fffff4e0900780c */ /* 0x000fe20003f66070 */
[----:B-1----:R-:W-:-:S02]  /*ce80*/  VIADD R9, R243, 0xffffffaf ;  /* 0xffffffaff3097836 */ /* 0x002fc40000000000 */
[----:B------:R-:W-:Y:S01]  /*ce90*/  VIADD R242, R248, 0xffffffae ;  /* 0xffffffaef8f27836 */ /* 0x000fe20000000000 */
[----:B------:R-:W2:Y:S02]  /*cea0*/  LDL.LU.64 R152, [R1+0xd80] ;  /* 0x000d800001987983 */ /* 0x000ea40000300a00 */
[----:B------:R-:W-:Y:S01]  /*ceb0*/  ISETP.GE.U32.AND P6, PT, R9, 0x7fffff30, PT ;  /* 0x7fffff300900780c */ /* 0x000fe20003fc6070 */
[----:B------:R-:W-:Y:S01]  /*cec0*/  VIADD R9, R249, 0xffffffad ;  /* 0xffffffadf9097836 */ /* 0x000fe20000000000 */
[----:B------:R-:W1:Y:S04]  /*ced0*/  LDC R243, c[0x0][0x230] ;  /* 0x00008c00fff37b82 */ /* 0x000e680000000800 */
[----:B------:R-:W-:Y:S01]  /*cee0*/  ISETP.GE.U32.AND P2, PT, R9, 0x7fffff2e, PT ;  /* 0x7fffff2e0900780c */ /* 0x000fe20003f46070 */
[----:B------:R-:W-:Y:S01]  /*cef0*/  VIADD R9, R244, 0xffffffac ;  /* 0xffffffacf4097836 */ /* 0x000fe20000000000 */
[----:B------:R-:W-:Y:S02]  /*cf00*/  LDGSTS.E [R8+0x4008], desc[UR60][R154.64], !P3 ;  /* 0x040080009a087fae */ /* 0x000fe4000d92187c */
[----:B------:R-:W1:Y:S01]  /*cf10*/  LDC R244, c[0x0][0x230] ;  /* 0x00008c00fff47b82 */ /* 0x000e620000000800 */
[----:B------:R-:W-:Y:S01]  /*cf20*/  ISETP.GE.U32.AND P0, PT, R242, 0x7fffff2f, PT ;  /* 0x7fffff2ff200780c */ /* 0x000fe20003f06070 */
[----:B------:R-:W-:Y:S01]  /*cf30*/  LDGSTS.E [R8+0x400c], desc[UR60][R156.64], !P5 ;  /* 0x0400c0009c087fae */ /* 0x000fe2000e92187c */
[----:B------:R-:W-:Y:S01]  /*cf40*/  ISETP.GE.U32.AND P1, PT, R9, 0x7fffff2d, PT ;  /* 0x7fffff2d0900780c */ /* 0x000fe20003f26070 */
[----:B----4-:R-:W-:Y:S01]  /*cf50*/  VIADD R9, R250, 0xffffff8e ;  /* 0xffffff8efa097836 */ /* 0x010fe20000000000 */
[----:B------:R-:W-:Y:S01]  /*cf60*/  IADD3 R242, R247, -0x71, RZ ;  /* 0xffffff8ff7f27810 */ /* 0x000fe20007ffe0ff */
[----:B------:R-:W-:Y:S02]  /*cf70*/  LDGSTS.E [R8+0x8000], desc[UR60][R158.64], !P6 ;  /* 0x080000009e087fae */ /* 0x000fe4000f12187c */
[----:B------:R-:W4:Y:S01]  /*cf80*/  LDC R247, c[0x0][0x230] ;  /* 0x00008c00fff77b82 */ /* 0x000f220000000800 */
[----:B------:R-:W-:Y:S01]  /*cf90*/  ISETP.GE.U32.AND P3, PT, R242, 0x7fffff10, PT ;  /* 0x7fffff10f200780c */ /* 0x000fe20003f66070 */
[----:B------:R-:W2:Y:S01]  /*cfa0*/  LDL.LU.64 R154, [R1+0xd78] ;  /* 0x000d7800019a7983 */ /* 0x000ea20000300a00 */
[----:B------:R-:W-:Y:S01]  /*cfb0*/  ISETP.GE.U32.AND P5, PT, R9, 0x7fffff0f, PT ;  /* 0x7fffff0f0900780c */ /* 0x000fe20003fa6070 */
[----:B---3--:R-:W-:-:S02]  /*cfc0*/  VIADD R9, R246, 0xffffff8c ;  /* 0xffffff8cf6097836 */ /* 0x008fc40000000000 */
[----:B------:R-:W-:Y:S02]  /*cfd0*/  LDGSTS.E [R8+0x8004], desc[UR60][R160.64], !P0 ;  /* 0x08004000a0087fae */ /* 0x000fe4000c12187c */
[----:B------:R-:W3:Y:S01]  /*cfe0*/  LDC R248, c[0x0][0x230] ;  /* 0x00008c00fff87b82 */ /* 0x000ee20000000800 */
[----:B-1----:R-:W-:Y:S01]  /*cff0*/  VIADD R242, R243, 0xffffff8d ;  /* 0xffffff8df3f27836 */ /* 0x002fe20000000000 */
[----:B------:R-:W-:Y:S01]  /*d000*/  ISETP.GE.U32.AND P0, PT, R9, 0x7fffff0d, PT ;  /* 0x7fffff0d0900780c */ /* 0x000fe20003f06070 */
[----:B------:R-:W-:Y:S04]  /*d010*/  LDGSTS.E [R8+0x8008], desc[UR60][R162.64], !P2 ;  /* 0x08008000a2087fae */ /* 0x000fe8000d12187c */
[----:B------:R-:W2:Y:S01]  /*d020*/  LDL.LU.64 R156, [R1+0xd70] ;  /* 0x000d7000019c7983 */ /* 0x000ea20000300a00 */
[----:B------:R-:W1:Y:S01]  /*d030*/  LDC R243, c[0x0][0x230] ;  /* 0x00008c00fff37b82 */ /* 0x000e620000000800 */
[----:B------:R-:W-:-:S07]  /*d040*/  VIADD R9, R244, 0xffffffeb ;  /* 0xffffffebf4097836 */ /* 0x000fce0000000000 */
[----:B------:R-:W1:Y:S01]  /*d050*/  LDC R249, c[0x0][0x230] ;  /* 0x00008c00fff97b82 */ /* 0x000e620000000800 */
[----:B------:R-:W-:Y:S01]  /*d060*/  ISETP.GE.U32.AND P6, PT, R242, 0x7fffff0e, PT ;  /* 0x7fffff0ef200780c */ /* 0x000fe20003fc6070 */
[----:B------:R-:W-:Y:S04]  /*d070*/  LDGSTS.E [R8+0x800c], desc[UR60][R164.64], !P1 ;  /* 0x0800c000a4087fae */ /* 0x000fe8000c92187c */
[----:B------:R-:W2:Y:S02]  /*d080*/  LDL.LU.64 R158, [R1+0xd68] ;  /* 0x000d6800019e7983 */ /* 0x000ea40000300a00 */
[----:B------:R-:W1:Y:S01]  /*d090*/  LDC R244, c[0x0][0x230] ;  /* 0x00008c00fff47b82 */ /* 0x000e620000000800 */
[----:B------:R-:W-:Y:S01]  /*d0a0*/  IADD3 R242, R245, -0x16, RZ ;  /* 0xffffffeaf5f27810 */ /* 0x000fe20007ffe0ff */
[----:B------:R-:W-:Y:S03]  /*d0b0*/  LDGSTS.E [R8+0xc000], desc[UR60][R40.64], !P3 ;  /* 0x0c00000028087fae */ /* 0x000fe6000d92187c */
[----:B------:R-:W-:Y:S01]  /*d0c0*/  ISETP.GE.U32.AND P1, PT, R242, 0x7fffff6b, PT ;  /* 0x7fffff6bf200780c */ /* 0x000fe20003f26070 */
[----:B----4-:R-:W-:Y:S01]  /*d0d0*/  VIADD R242, R247, 0xffffffe8 ;  /* 0xffffffe8f7f27836 */ /* 0x010fe20000000000 */
[----:B------:R-:W-:Y:S01]  /*d0e0*/  ISETP.GE.U32.AND P2, PT, R9, 0x7fffff6c, PT ;  /* 0x7fffff6c0900780c */ /* 0x000fe20003f46070 */
[----:B------:R-:W4:Y:S01]  /*d0f0*/  LDC R246, c[0x0][0x230] ;  /* 0x00008c00fff67b82 */ /* 0x000f220000000800 */
[----:B---3--:R-:W-:Y:S01]  /*d100*/  VIADD R9, R248, 0xffffffe9 ;  /* 0xffffffe9f8097836 */ /* 0x008fe20000000000 */
[----:B------:R-:W-:Y:S01]  /*d110*/  LDGSTS.E [R8+0xc004], desc[UR60][R38.64], !P5 ;  /* 0x0c00400026087fae */ /* 0x000fe2000e92187c */
[----:B------:R-:W-:Y:S01]  /*d120*/  ISETP.GE.U32.AND P5, PT, R242, 0x7fffff69, PT ;  /* 0x7fffff69f200780c */ /* 0x000fe20003fa6070 */
[----:B-1----:R-:W-:-:S02]  /*d130*/  VIADD R242, R243, 0xffffffca ;  /* 0xffffffcaf3f27836 */ /* 0x002fc40000000000 */
[----:B------:R-:W3:Y:S02]  /*d140*/  LDL.LU.64 R160, [R1+0xd60] ;  /* 0x000d600001a07983 */ /* 0x000ee40000300a00 */
[----:B------:R-:W1:Y:S01]  /*d150*/  LDC R245, c[0x0][0x230] ;  /* 0x00008c00fff57b82 */ /* 0x000e620000000800 */
[----:B------:R-:W-:Y:S01]  /*d160*/  ISETP.GE.U32.AND P3, PT, R9, 0x7fffff6a, PT ;  /* 0x7fffff6a0900780c */ /* 0x000fe20003f66070 */
[----:B------:R-:W-:Y:S01]  /*d170*/  VIADD R9, R249, 0xffffffcb ;  /* 0xffffffcbf9097836 */ /* 0x000fe20000000000 */
[----:B------:R-:W-:Y:S04]  /*d180*/  LDGSTS.E [R8+0xc008], desc[UR60][R36.64], !P6 ;  /* 0x0c00800024087fae */ /* 0x000fe8000f12187c */
[----:B------:R-:W-:Y:S01]  /*d190*/  LDGSTS.E [R8+0xc00c], desc[UR60][R34.64], !P0 ;  /* 0x0c00c00022087fae */ /* 0x000fe2000c12187c */
[----:B------:R-:W4:Y:S01]  /*d1a0*/  LDC R250, c[0x0][0x230] ;  /* 0x00008c00fffa7b82 */ /* 0x000f220000000800 */
[----:B------:R-:W-:Y:S01]  /*d1b0*/  ISETP.GE.U32.AND P0, PT, R242, 0x7fffff4b, PT ;  /* 0x7fffff4bf200780c */ /* 0x000fe20003f06070 */
[----:B------:R-:W-:Y:S01]  /*d1c0*/  VIADD R242, R244, 0xffffffc9 ;  /* 0xffffffc9f4f27836 */ /* 0x000fe20000000000 */
[----:B------:R-:W-:Y:S01]  /*d1d0*/  ISETP.GE.U32.AND P6, PT, R9, 0x7fffff4c, PT ;  /* 0x7fffff4c0900780c */ /* 0x000fe20003fc6070 */
[----:B------:R-:W3:Y:S04]  /*d1e0*/  LDL.LU.64 R162, [R1+0xd58] ;  /* 0x000d580001a27983 */ /* 0x000ee80000300a00 */
[----:B------:R-:W4:Y:S01]  /*d1f0*/  LDC R248, c[0x0][0x230] ;  /* 0x00008c00fff87b82 */ /* 0x000f220000000800 */
[----:B------:R-:W-:Y:S01]  /*d200*/  LOP3.LUT R9, R3, 0x50, RZ, 0x3c, !PT ;  /* 0x0000005003097812 */ /* 0x000fe200078e3cff */
[----:B------:R-:W3:Y:S06]  /*d210*/  LDL.LU.64 R164, [R1+0xd50] ;  /* 0x000d500001a47983 */ /* 0x000eec0000300a00 */
[----:B------:R-:W4:Y:S01]  /*d220*/  LDC R244, c[0x0][0x230] ;  /* 0x00008c00fff47b82 */ /* 0x000f220000000800 */
[----:B------:R-:W-:Y:S01]  /*d230*/  IADD3 R9, R9, UR6, RZ ;  /* 0x0000000609097c10 */ /* 0x000fe2000fffe0ff */
[----:B-1----:R-:W-:-:S06]  /*d240*/  VIADD R243, R245, 0xffffffc8 ;  /* 0xffffffc8f5f37836 */ /* 0x002fcc0000000000 */
[----:B------:R-:W1:Y:S08]  /*d250*/  LDC R249, c[0x0][0x230] ;  /* 0x00008c00fff97b82 */ /* 0x000e700000000800 */
[----:B------:R-:W1:Y:S08]  /*d260*/  LDC R247, c[0x0][0x230] ;  /* 0x00008c00fff77b82 */ /* 0x000e700000000800 */
[----:B------:R-:W1:Y:S08]  /*d270*/  LDC R245, c[0x0][0x230] ;  /* 0x00008c00fff57b82 */ /* 0x000e700000000800 */
[----:B------:R-:W3:Y:S01]  /*d280*/  LDC R4, c[0x0][0x230] ;  /* 0x00008c00ff047b82 */ /* 0x000ee20000000800 */
[----:B--2---:R-:W-:Y:S01]  /*d290*/  LDGSTS.E [R9], desc[UR60][R166.64], !P2 ;  /* 0x00000000a6097fae */ /* 0x004fe2000d12187c */
[----:B------:R-:W-:Y:S01]  /*d2a0*/  ISETP.GE.U32.AND P2, PT, R242, 0x7fffff4a, PT ;  /* 0x7fffff4af200780c */ /* 0x000fe20003f46070 */
[----:B----4-:R-:W-:-:S02]  /*d2b0*/  VIADD R242, R246, 0xffffffab ;  /* 0xffffffabf6f27836 */ /* 0x010fc40000000000 */
[----:B------:R-:W-:Y:S01]  /*d2c0*/  LDGSTS.E [R9+0x4], desc[UR60][R168.64], !P1 ;  /* 0x00004000a8097fae */ /* 0x000fe2000c92187c */
[----:B------:R-:W-:Y:S02]  /*d2d0*/  ISETP.GE.U32.AND P1, PT, R243, 0x7fffff49, PT ;  /* 0x7fffff49f300780c */ /* 0x000fe40003f26070 */
[----:B------:R-:W2:Y:S01]  /*d2e0*/  LDC R246, c[0x0][0x230] ;  /* 0x00008c00fff67b82 */ /* 0x000ea20000000800 */
[----:B------:R-:W-:Y:S01]  /*d2f0*/  LDGSTS.E [R9+0x8], desc[UR60][R170.64], !P3 ;  /* 0x00008000aa097fae */ /* 0x000fe2000d92187c */
[----:B------:R-:W-:Y:S02]  /*d300*/  ISETP.GE.U32.AND P3, PT, R242, 0x7fffff2c, PT ;  /* 0x7fffff2cf200780c */ /* 0x000fe40003f66070 */
[----:B------:R-:W-:Y:S01]  /*d310*/  IADD3 R242, R250, -0x57, RZ ;  /* 0xffffffa9faf27810 */ /* 0x000fe20007ffe0ff */
[----:B------:R-:W-:Y:S01]  /*d320*/  VIADD R243, R248, 0xffffffaa ;  /* 0xffffffaaf8f37836 */ /* 0x000fe20000000000 */
[----:B------:R-:W-:Y:S02]  /*d330*/  LDGSTS.E [R9+0xc], desc[UR60][R172.64], !P5 ;  /* 0x0000c000ac097fae */ /* 0x000fe4000e92187c */
[----:B------:R-:W4:Y:S02]  /*d340*/  LDC R248, c[0x0][0x230] ;  /* 0x00008c00fff87b82 */ /* 0x000f240000000800 */
[----:B------:R-:W-:Y:S01]  /*d350*/  LDGSTS.E [R9+0x4000], desc[UR60][R174.64], !P6 ;  /* 0x04000000ae097fae */ /* 0x000fe2000f12187c */
[----:B------:R-:W-:Y:S01]  /*d360*/  ISETP.GE.U32.AND P6, PT, R242, 0x7fffff2a, PT ;  /* 0x7fffff2af200780c */ /* 0x000fe20003fc6070 */
[----:B------:R-:W-:Y:S01]  /*d370*/  VIADD R242, R244, 0xffffffa8 ;  /* 0xffffffa8f4f27836 */ /* 0x000fe20000000000 */
[----:B------:R-:W-:Y:S01]  /*d380*/  ISETP.GE.U32.AND P5, PT, R243, 0x7fffff2b, PT ;  /* 0x7fffff2bf300780c */ /* 0x000fe20003fa6070 */
[----:B------:R-:W-:Y:S02]  /*d390*/  LDGSTS.E [R9+0x4004], desc[UR60][R176.64], !P0 ;  /* 0x04004000b0097fae */ /* 0x000fe4000c12187c */
[----:B------:R-:W4:Y:S01]  /*d3a0*/  LDC R244, c[0x0][0x230] ;  /* 0x00008c00fff47b82 */ /* 0x000f220000000800 */
[----:B------:R-:W-:Y:S01]  /*d3b0*/  ISETP.GE.U32.AND P0, PT, R242, 0x7fffff29, PT ;  /* 0x7fffff29f200780c */ /* 0x000fe20003f06070 */
[----:B------:R-:W-:Y:S01]  /*d3c0*/  VIADD R242, R251, 0xffffff8a ;  /* 0xffffff8afbf27836 */ /* 0x000fe20000000000 */
[----:B------:R-:W-:Y:S01]  /*d3d0*/  LDGSTS.E [R9+0x4008], desc[UR60][R178.64], !P2 ;  /* 0x04008000b2097fae */ /* 0x000fe2000d12187c */
[----:B-1----:R-:W-:-:S03]  /*d3e0*/  VIADD R243, R249, 0xffffff8b ;  /* 0xffffff8bf9f37836 */ /* 0x002fc60000000000 */
[----:B------:R-:W-:Y:S01]  /*d3f0*/  LDGSTS.E [R9+0x400c], desc[UR60][R180.64], !P1 ;  /* 0x0400c000b4097fae */ /* 0x000fe2000c92187c */
[----:B------:R-:W-:Y:S01]  /*d400*/  ISETP.GE.U32.AND P1, PT, R242, 0x7fffff0b, PT ;  /* 0x7fffff0bf200780c */ /* 0x000fe20003f26070 */
[----:B------:R-:W1:Y:S01]  /*d410*/  LDC R249, c[0x0][0x230] ;  /* 0x00008c00fff97b82 */ /* 0x000e620000000800 */
[----:B------:R-:W-:Y:S01]  /*d420*/  IADD3 R242, R247, -0x78, RZ ;  /* 0xffffff88f7f27810 */ /* 0x000fe20007ffe0ff */
[----:B------:R-:W-:Y:S04]  /*d430*/  LDGSTS.E [R9+0x8000], desc[UR60][R182.64], !P3 ;  /* 0x08000000b6097fae */ /* 0x000fe8000d92187c */
[----:B------:R-:W-:Y:S01]  /*d440*/  LDGSTS.E [R9+0x8004], desc[UR60][R186.64], !P5 ;  /* 0x08004000ba097fae */ /* 0x000fe2000e92187c */
[----:B------:R-:W-:Y:S01]  /*d450*/  ISETP.GE.U32.AND P5, PT, R242, 0x7fffff09, PT ;  /* 0x7fffff09f200780c */ /* 0x000fe20003fa6070 */
[----:B------:R-:W1:Y:S01]  /*d460*/  LDC R251, c[0x0][0x230] ;  /* 0x00008c00fffb7b82 */ /* 0x000e620000000800 */
[----:B------:R-:W-:Y:S01]  /*d470*/  VIADD R242, R245, 0xffffffe7 ;  /* 0xffffffe7f5f27836 */ /* 0x000fe20000000000 */
[----:B------:R-:W-:Y:S01]  /*d480*/  ISETP.GE.U32.AND P2, PT, R243, 0x7fffff0c, PT ;  /* 0x7fffff0cf300780c */ /* 0x000fe20003f46070 */
[----:B------:R-:W-:Y:S04]  /*d490*/  LDGSTS.E [R9+0x8008], desc[UR60][R188.64], !P6 ;  /* 0x08008000bc097fae */ /* 0x000fe8000f12187c */
[----:B------:R-:W3:Y:S01]  /*d4a0*/  LDL.LU.64 R166, [R1+0xd48] ;  /* 0x000d480001a67983 */ /* 0x000ee20000300a00 */
[----:B------:R-:W1:Y:S01]  /*d4b0*/  LDC R245, c[0x0][0x230] ;  /* 0x00008c00fff57b82 */ /* 0x000e620000000800 */
[----:B--2---:R-:W-:Y:S01]  /*d4c0*/  VIADD R243, R246, 0xffffff89 ;  /* 0xffffff89f6f37836 */ /* 0x004fe20000000000 */
[----:B------:R-:W-:Y:S01]  /*d4d0*/  ISETP.GE.U32.AND P6, PT, R242, 0x7fffff68, PT ;  /* 0x7fffff68f200780c */ /* 0x000fe20003fc6070 */
[----:B------:R-:W-:Y:S05]  /*d4e0*/  LDGSTS.E [R9+0x800c], desc[UR60][R190.64], !P0 ;  /* 0x0800c000be097fae */ /* 0x000fea000c12187c */
[----:B------:R-:W2:Y:S01]  /*d4f0*/  LDC R250, c[0x0][0x230] ;  /* 0x00008c00fffa7b82 */ /* 0x000ea20000000800 */
[----:B------:R-:W-:Y:S01]  /*d500*/  ISETP.GE.U32.AND P3, PT, R243, 0x7fffff0a, PT ;  /* 0x7fffff0af300780c */ /* 0x000fe20003f66070 */
[----:B----4-:R-:W-:Y:S01]  /*d510*/  VIADD R243, R244, 0xffffffe6 ;  /* 0xffffffe6f4f37836 */ /* 0x010fe20000000000 */
[----:B------:R-:W-:Y:S01]  /*d520*/  LDGSTS.E [R9+0xc000], desc[UR60][R32.64], !P2 ;  /* 0x0c00000020097fae */ /* 0x000fe2000d12187c */
[----:B------:R-:W-:-:S04]  /*d530*/  VIADD R242, R248, 0xffffffe5 ;  /* 0xffffffe5f8f27836 */ /* 0x000fc80000000000 */
[----:B------:R-:W4:Y:S01]  /*d540*/  LDC R247, c[0x0][0x230] ;  /* 0x00008c00fff77b82 */ /* 0x000f220000000800 */
[----:B------:R-:W-:Y:S01]  /*d550*/  ISETP.GE.U32.AND P0, PT, R243, 0x7fffff67, PT ;  /* 0x7fffff67f300780c */ /* 0x000fe20003f06070 */
[----:B-1----:R-:W-:Y:S01]  /*d560*/  VIADD R243, R249, 0xffffffe4 ;  /* 0xffffffe4f9f37836 */ /* 0x002fe20000000000 */
[----:B------:R-:W-:Y:S01]  /*d570*/  ISETP.GE.U32.AND P2, PT, R242, 0x7fffff66, PT ;  /* 0x7fffff66f200780c */ /* 0x000fe20003f46070 */
[----:B------:R-:W-:Y:S01]  /*d580*/  LDGSTS.E [R9+0xc004], desc[UR60][R30.64], !P1 ;  /* 0x0c0040001e097fae */ /* 0x000fe2000c92187c */
[----:B------:R-:W-:-:S03]  /*d590*/  IADD3 R242, R251, -0x39, RZ ;  /* 0xffffffc7fbf27810 */ /* 0x000fc60007ffe0ff */
[----:B------:R-:W1:Y:S01]  /*d5a0*/  LDC R249, c[0x0][0x230] ;  /* 0x00008c00fff97b82 */ /* 0x000e620000000800 */
[----:B------:R-:W-:Y:S01]  /*d5b0*/  ISETP.GE.U32.AND P1, PT, R243, 0x7fffff65, PT ;  /* 0x7fffff65f300780c */ /* 0x000fe20003f26070 */
[----:B------:R-:W-:Y:S01]  /*d5c0*/  LDGSTS.E [R9+0xc008], desc[UR60][R28.64], !P3 ;  /* 0x0c0080001c097fae */ /* 0x000fe2000d92187c */
[----:B------:R-:W-:Y:S01]  /*d5d0*/  VIADD R243, R245, 0xffffffc6 ;  /* 0xffffffc6f5f37836 */ /* 0x000fe20000000000 */
[----:B------:R-:W-:Y:S02]  /*d5e0*/  ISETP.GE.U32.AND P3, PT, R242, 0x7fffff48, PT ;  /* 0x7fffff48f200780c */ /* 0x000fe40003f66070 */
[----:B------:R-:W-:Y:S01]  /*d5f0*/  LOP3.LUT R242, R3, 0x60, RZ, 0x3c, !PT ;  /* 0x0000006003f27812 */ /* 0x000fe200078e3cff */
[----:B------:R-:W-:Y:S01]  /*d600*/  LDGSTS.E [R9+0xc00c], desc[UR60][R26.64], !P5 ;  /* 0x0c00c0001a097fae */ /* 0x000fe2000e92187c */
[----:B------:R-:W1:Y:S01]  /*d610*/  LDC R244, c[0x0][0x230] ;  /* 0x00008c00fff47b82 */ /* 0x000e620000000800 */
[----:B------:R-:W-:Y:S02]  /*d620*/  ISETP.GE.U32.AND P5, PT, R243, 0x7fffff47, PT ;  /* 0x7fffff47f300780c */ /* 0x000fe40003fa6070 */
[----:B------:R-:W3:Y:S05]  /*d630*/  LDL.LU.64 R168, [R1+0xd40] ;  /* 0x000d400001a87983 */ /* 0x000eea0000300a00 */
[----:B------:R-:W1:Y:S01]  /*d640*/  LDC R245, c[0x0][0x230] ;  /* 0x00008c00fff57b82 */ /* 0x000e620000000800 */
[----:B------:R-:W-:Y:S01]  /*d650*/  VIADD R242, R242, UR6 ;  /* 0x00000006f2f27c36 */ /* 0x000fe20008000000 */
[----:B------:R-:W3:Y:S01]  /*d660*/  LDL.LU.64 R170, [R1+0xd38] ;  /* 0x000d380001aa7983 */ /* 0x000ee20000300a00 */
[----:B--2---:R-:W-:-:S03]  /*d670*/  VIADD R243, R250, 0xffffffc5 ;  /* 0xffffffc5faf37836 */ /* 0x004fc60000000000 */
[----:B------:R-:W-:Y:S02]  /*d680*/  LDGSTS.E [R242], desc[UR60][R192.64], !P6 ;  /* 0x00000000c0f27fae */ /* 0x000fe4000f12187c */
[----:B------:R-:W2:Y:S01]  /*d690*/  LDC R246, c[0x0][0x230] ;  /* 0x00008c00fff67b82 */ /* 0x000ea20000000800 */
[----:B------:R-:W-:Y:S01]  /*d6a0*/  ISETP.GE.U32.AND P6, PT, R243, 0x7fffff46, PT ;  /* 0x7fffff46f300780c */ /* 0x000fe20003fc6070 */
[----:B------:R-:W-:Y:S01]  /*d6b0*/  LDGSTS.E [R242+0x4], desc[UR60][R194.64], !P0 ;  /* 0x00004000c2f27fae */ /* 0x000fe2000c12187c */
[----:B----4-:R-:W-:-:S03]  /*d6c0*/  IADD3 R243, R247, -0x59, RZ ;  /* 0xffffffa7f7f37810 */ /* 0x010fc60007ffe0ff */
[----:B------:R-:W-:Y:S01]  /*d6d0*/  LDGSTS.E [R242+0x8], desc[UR60][R196.64], !P2 ;  /* 0x00008000c4f27fae */ /* 0x000fe2000d12187c */
[----:B------:R-:W-:Y:S01]  /*d6e0*/  ISETP.GE.U32.AND P2, PT, R243, 0x7fffff28, PT ;  /* 0x7fffff28f300780c */ /* 0x000fe20003f46070 */
[----:B------:R-:W4:Y:S01]  /*d6f0*/  LDC R250, c[0x0][0x230] ;  /* 0x00008c00fffa7b82 */ /* 0x000f220000000800 */
[----:B-1----:R-:W-:Y:S01]  /*d700*/  VIADD R243, R249, 0xffffffa5 ;  /* 0xffffffa5f9f37836 */ /* 0x002fe20000000000 */
[----:B------:R-:W-:Y:S01]  /*d710*/  LDGSTS.E [R242+0xc], desc[UR60][R198.64], !P1 ;  /* 0x0000c000c6f27fae */ /* 0x000fe2000c92187c */
[----:B------:R-:W-:-:S03]  /*d720*/  VIADD R244, R244, 0xffffffc4 ;  /* 0xffffffc4f4f47836 */ /* 0x000fc60000000000 */
[----:B------:R-:W-:Y:S02]  /*d730*/  LDGSTS.E [R242+0x4000], desc[UR60][R200.64], !P3 ;  /* 0x04000000c8f27fae */ /* 0x000fe4000d92187c */
[----:B------:R-:W1:Y:S01]  /*d740*/  LDC R251, c[0x0][0x230] ;  /* 0x00008c00fffb7b82 */ /* 0x000e620000000800 */
[----:B------:R-:W-:Y:S01]  /*d750*/  ISETP.GE.U32.AND P3, PT, R243, 0x7fffff26, PT ;  /* 0x7fffff26f300780c */ /* 0x000fe20003f66070 */
[----:B------:R-:W-:Y:S01]  /*d760*/  VIADD R243, R245, 0xffffffa4 ;  /* 0xffffffa4f5f37836 */ /* 0x000fe20000000000 */
[----:B------:R-:W-:Y:S01]  /*d770*/  ISETP.GE.U32.AND P0, PT, R244, 0x7fffff45, PT ;  /* 0x7fffff45f400780c */ /* 0x000fe20003f06070 */
[----:B------:R-:W-:Y:S04]  /*d780*/  LDGSTS.E [R242+0x4004], desc[UR60][R202.64], !P5 ;  /* 0x04004000caf27fae */ /* 0x000fe8000e92187c */
[----:B------:R-:W1:Y:S01]  /*d790*/  LDC R245, c[0x0][0x230] ;  /* 0x00008c00fff57b82 */ /* 0x000e620000000800 */
[----:B--2---:R-:W-:-:S07]  /*d7a0*/  VIADD R244, R246, 0xffffffa6 ;  /* 0xffffffa6f6f47836 */ /* 0x004fce0000000000 */
[----:B------:R-:W2:Y:S01]  /*d7b0*/  LDC R248, c[0x0][0x230] ;  /* 0x00008c00fff87b82 */ /* 0x000ea20000000800 */
[----:B------:R-:W-:Y:S01]  /*d7c0*/  ISETP.GE.U32.AND P1, PT, R244, 0x7fffff27, PT ;  /* 0x7fffff27f400780c */ /* 0x000fe20003f26070 */
[----:B------:R-:W-:Y:S01]  /*d7d0*/  LDGSTS.E [R242+0x4008], desc[UR60][R204.64], !P6 ;  /* 0x04008000ccf27fae */ /* 0x000fe2000f12187c */
[----:B------:R-:W-:-:S03]  /*d7e0*/  ISETP.GE.U32.AND P5, PT, R243, 0x7fffff25, PT ;  /* 0x7fffff25f300780c */ /* 0x000fc60003fa6070 */
[----:B------:R-:W3:Y:S02]  /*d7f0*/  LDL.LU.64 R172, [R1+0xd30] ;  /* 0x000d300001ac7983 */ /* 0x000ee40000300a00 */
[----:B------:R-:W2:Y:S01]  /*d800*/  LDC R247, c[0x0][0x230] ;  /* 0x00008c00fff77b82 */ /* 0x000ea20000000800 */
[----:B------:R-:W-:Y:S01]  /*d810*/  IADD3 R243, R252, -0x7a, RZ ;  /* 0xffffff86fcf37810 */ /* 0x000fe20007ffe0ff */
[----:B----4-:R-:W-:Y:S01]  /*d820*/  VIADD R244, R250, 0xffffff87 ;  /* 0xffffff87faf47836 */ /* 0x010fe20000000000 */
[----:B------:R-:W-:Y:S05]  /*d830*/  LDGSTS.E [R242+0x400c], desc[UR60][R206.64], !P0 ;  /* 0x0400c000cef27fae */ /* 0x000fea000c12187c */
[----:B------:R-:W4:Y:S01]  /*d840*/  LDC R249, c[0x0][0x230] ;  /* 0x00008c00fff97b82 */ /* 0x000f220000000800 */
[----:B------:R-:W-:Y:S01]  /*d850*/  ISETP.GE.U32.AND P0, PT, R243, 0x7fffff07, PT ;  /* 0x7fffff07f300780c */ /* 0x000fe20003f06070 */
[----:B-1----:R-:W-:Y:S01]  /*d860*/  VIADD R243, R251, 0xffffff84 ;  /* 0xffffff84fbf37836 */ /* 0x002fe20000000000 */
[----:B------:R-:W-:Y:S04]  /*d870*/  LDGSTS.E [R242+0x8000], desc[UR60][R208.64], !P2 ;  /* 0x08000000d0f27fae */ /* 0x000fe8000d12187c */
[----:B------:R-:W3:Y:S01]  /*d880*/  LDL.LU.64 R174, [R1+0xd28] ;  /* 0x000d280001ae7983 */ /* 0x000ee20000300a00 */
[----:B------:R-:W1:Y:S01]  /*d890*/  LDC R250, c[0x0][0x230] ;  /* 0x00008c00fffa7b82 */ /* 0x000e620000000800 */
[----:B------:R-:W-:-:S02]  /*d8a0*/  ISETP.GE.U32.AND P6, PT, R244, 0x7fffff08, PT ;  /* 0x7fffff08f400780c */ /* 0x000fc40003fc6070 */
[----:B------:R-:W-:Y:S01]  /*d8b0*/  LDGSTS.E [R242+0x8004], desc[UR60][R210.64], !P1 ;  /* 0x08004000d2f27fae */ /* 0x000fe2000c92187c */
[----:B------:R-:W-:-:S04]  /*d8c0*/  ISETP.GE.U32.AND P1, PT, R243, 0x7fffff05, PT ;  /* 0x7fffff05f300780c */ /* 0x000fc80003f26070 */
[----:B------:R-:W1:Y:S01]  /*d8d0*/  LDC R246, c[0x0][0x230] ;  /* 0x00008c00fff67b82 */ /* 0x000e620000000800 */
[----:B------:R-:W-:Y:S01]  /*d8e0*/  VIADD R243, R245, 0xffffffe3 ;  /* 0xffffffe3f5f37836 */ /* 0x000fe20000000000 */
[----:B------:R-:W-:Y:S01]  /*d8f0*/  LDGSTS.E [R242+0x8008], desc[UR60][R212.64], !P3 ;  /* 0x08008000d4f27fae */ /* 0x000fe2000d92187c */
[----:B--2---:R-:W-:-:S03]  /*d900*/  VIADD R244, R248, 0xffffff85 ;  /* 0xffffff85f8f47836 */ /* 0x004fc60000000000 */
[----:B------:R-:W2:Y:S02]  /*d910*/  LDL.LU.64 R176, [R1+0xd20] ;  /* 0x000d200001b07983 */ /* 0x000ea40000300a00 */
[----:B------:R-:W1:Y:S01]  /*d920*/  LDC R245, c[0x0][0x230] ;  /* 0x00008c00fff57b82 */ /* 0x000e620000000800 */
[----:B------:R-:W-:Y:S01]  /*d930*/  ISETP.GE.U32.AND P2, PT, R244, 0x7fffff06, PT ;  /* 0x7fffff06f400780c */ /* 0x000fe20003f46070 */
[----:B------:R-:W-:Y:S01]  /*d940*/  VIADD R244, R247, 0xffffffe2 ;  /* 0xffffffe2f7f47836 */ /* 0x000fe20000000000 */
[----:B------:R-:W-:Y:S01]  /*d950*/  ISETP.GE.U32.AND P3, PT, R243, 0x7fffff64, PT ;  /* 0x7fffff64f300780c */ /* 0x000fe20003f66070 */
[----:B------:R-:W-:Y:S04]  /*d960*/  LDGSTS.E [R242+0x800c], desc[UR60][R214.64], !P5 ;  /* 0x0800c000d6f27fae */ /* 0x000fe8000e92187c */
[----:B------:R-:W1:Y:S01]  /*d970*/  LDC R248, c[0x0][0x230] ;  /* 0x00008c00fff87b82 */ /* 0x000e620000000800 */
[----:B----4-:R-:W-:Y:S01]  /*d980*/  IADD3 R243, R249, -0x1f, RZ ;  /* 0xffffffe1f9f37810 */ /* 0x010fe20007ffe0ff */
[----:B------:R-:W-:Y:S04]  /*d990*/  LDGSTS.E [R242+0xc000], desc[UR60][R24.64], !P6 ;  /* 0x0c00000018f27fae */ /* 0x000fe8000f12187c */
[----:B------:R-:W4:Y:S02]  /*d9a0*/  LDL.LU.64 R178, [R1+0xd18] ;  /* 0x000d180001b27983 */ /* 0x000f240000300a00 */
[----:B------:R-:W1:Y:S01]  /*d9b0*/  LDC R247, c[0x0][0x230] ;  /* 0x00008c00fff77b82 */ /* 0x000e620000000800 */
[----:B------:R-:W-:Y:S01]  /*d9c0*/  ISETP.GE.U32.AND P6, PT, R243, 0x7fffff62, PT ;  /* 0x7fffff62f300780c */ /* 0x000fe20003fc6070 */
[----:B-1----:R-:W-:-:S06]  /*d9d0*/  VIADD R243, R250, 0xffffffc3 ;  /* 0xffffffc3faf37836 */ /* 0x002fcc0000000000 */
[----:B------:R-:W1:Y:S01]  /*d9e0*/  LDC R251, c[0x0][0x230] ;  /* 0x00008c00fffb7b82 */ /* 0x000e620000000800 */
[----:B------:R-:W-:Y:S01]  /*d9f0*/  ISETP.GE.U32.AND P5, PT, R244, 0x7fffff63, PT ;  /* 0x7fffff63f400780c */ /* 0x000fe20003fa6070 */
[----:B------:R-:W-:Y:S01]  /*da00*/  VIADD R244, R246, 0xffffffe0 ;  /* 0xffffffe0f6f47836 */ /* 0x000fe20000000000 */
[----:B------:R-:W-:Y:S04]  /*da10*/  LDGSTS.E [R242+0xc004], desc[UR60][R22.64], !P0 ;  /* 0x0c00400016f27fae */ /* 0x000fe8000c12187c */
[----:B------:R-:W-:Y:S01]  /*da20*/  LDGSTS.E [R242+0xc008], desc[UR60][R20.64], !P2 ;  /* 0x0c00800014f27fae */ /* 0x000fe2000d12187c */
[----:B------:R-:W1:Y:S01]  /*da30*/  LDC R249, c[0x0][0x230] ;  /* 0x00008c00fff97b82 */ /* 0x000e620000000800 */
[----:B------:R-:W-:Y:S02]  /*da40*/  ISETP.GE.U32.AND P2, PT, R243, 0x7fffff44, PT ;  /* 0x7fffff44f300780c */ /* 0x000fe40003f46070 */
[----:B------:R-:W4:Y:S05]  /*da50*/  LDL.LU.64 R180, [R1+0xd10] ;  /* 0x000d100001b47983 */ /* 0x000f2a0000300a00 */
[----:B------:R-:W1:Y:S01]  /*da60*/  LDC R250, c[0x0][0x230] ;  /* 0x00008c00fffa7b82 */ /* 0x000e620000000800 */
[----:B------:R-:W-:Y:S01]  /*da70*/  ISETP.GE.U32.AND P0, PT, R244, 0x7fffff61, PT ;  /* 0x7fffff61f400780c */ /* 0x000fe20003f06070 */
[----:B------:R-:W-:Y:S01]  /*da80*/  VIADD R244, R245, 0xffffffc2 ;  /* 0xffffffc2f5f47836 */ /* 0x000fe20000000000 */
[----:B------:R-:W-:Y:S01]  /*da90*/  LOP3.LUT R243, R3, 0x70, RZ, 0x3c, !PT ;  /* 0x0000007003f37812 */ /* 0x000fe200078e3cff */
[----:B------:R-:W-:Y:S04]  /*daa0*/  LDGSTS.E [R242+0xc00c], desc[UR60][R18.64], !P1 ;  /* 0x0c00c00012f27fae */ /* 0x000fe8000c92187c */
[----:B------:R-:W1:Y:S01]  /*dab0*/  LDC R246, c[0x0][0x230] ;  /* 0x00008c00fff67b82 */ /* 0x000e620000000800 */
[----:B------:R-:W-:Y:S01]  /*dac0*/  VIADD R243, R243, UR6 ;  /* 0x00000006f3f37c36 */ /* 0x000fe20008000000 */
[----:B------:R-:W-:Y:S01]  /*dad0*/  ISETP.GE.U32.AND P1, PT, R244, 0x7fffff43, PT ;  /* 0x7fffff43f400780c */ /* 0x000fe20003f26070 */
[----:B------:R-:W4:Y:S01]  /*dae0*/  LDL.LU.64 R182, [R1+0xd08] ;  /* 0x000d080001b67983 */ /* 0x000f220000300a00 */
[----:B------:R-:W-:Y:S01]  /*daf0*/  IADD3 R244, R248, -0x3f, RZ ;  /* 0xffffffc1f8f47810 */ /* 0x000fe20007ffe0ff */
[----:B------:R-:W-:-:S02]  /*db00*/  VIADD R245, R247, 0xffffffc0 ;  /* 0xffffffc0f7f57836 */ /* 0x000fc40000000000 */
[----:B------:R-:W4:Y:S01]  /*db10*/  LDL.LU.64 R186, [R1+0xd00] ;  /* 0x000d000001ba7983 */ /* 0x000f220000300a00 */
[----:B------:R-:W1:Y:S03]  /*db20*/  LDC R248, c[0x0][0x230] ;  /* 0x00008c00fff87b82 */ /* 0x000e660000000800 */
[----:B------:R-:W4:Y:S04]  /*db30*/  LDL.LU.64 R188, [R1+0xcf8] ;  /* 0x000cf80001bc7983 */ /* 0x000f280000300a00 */
[----:B------:R-:W2:Y:S01]  /*db40*/  LDL.LU.64 R190, [R1+0xcf0] ;  /* 0x000cf00001be7983 */ /* 0x000ea20000300a00 */
[----:B------:R-:W3:Y:S03]  /*db50*/  LDC R252, c[0x0][0x230] ;  /* 0x00008c00fffc7b82 */ /* 0x000ee60000000800 */
[----:B------:R-:W-:Y:S01]  /*db60*/  LDGSTS.E [R243], desc[UR60][R216.64], !P3 ;  /* 0x00000000d8f37fae */ /* 0x000fe2000d92187c */
[----:B------:R-:W-:Y:S01]  /*db70*/  ISETP.GE.U32.AND P3, PT, R244, 0x7fffff42, PT ;  /* 0x7fffff42f400780c */ /* 0x000fe20003f66070 */
[----:B-1----:R-:W-:-:S02]  /*db80*/  VIADD R244, R251, 0xffffffa3 ;  /* 0xffffffa3fbf47836 */ /* 0x002fc40000000000 */
[----:B------:R-:W-:Y:S01]  /*db90*/  STL.64 [R1+0xb58], R8 ;  /* 0x000b580801007387 */ /* 0x000fe20000100a00 */
[----:B------:R-:W1:Y:S03]  /*dba0*/  LDC R247, c[0x0][0x230] ;  /* 0x00008c00fff77b82 */ /* 0x000e660000000800 */
[----:B------:R-:W4:Y:S04]  /*dbb0*/  LDL.LU.64 R192, [R1+0xce8] ;  /* 0x000ce80001c07983 */ /* 0x000f280000300a00 */
[----:B------:R-:W-:Y:S01]  /*dbc0*/  LDGSTS.E [R243+0x4], desc[UR60][R218.64], !P5 ;  /* 0x00004000daf37fae */ /* 0x000fe2000e92187c */
[----:B------:R-:W-:Y:S01]  /*dbd0*/  ISETP.GE.U32.AND P5, PT, R245, 0x7fffff41, PT ;  /* 0x7fffff41f500780c */ /* 0x000fe20003fa6070 */
[----:B------:R-:W-:Y:S01]  /*dbe0*/  VIADD R245, R249, 0xffffffa2 ;  /* 0xffffffa2f9f57836 */ /* 0x000fe20000000000 */
[----:B------:R-:W1:Y:S01]  /*dbf0*/  LDC R251, c[0x0][0x230] ;  /* 0x00008c00fffb7b82 */ /* 0x000e620000000800 */
[----:B------:R-:W4:Y:S04]  /*dc00*/  LDL.LU.64 R194, [R1+0xce0] ;  /* 0x000ce00001c27983 */ /* 0x000f280000300a00 */
[----:B------:R-:W4:Y:S03]  /*dc10*/  LDL.LU.64 R196, [R1+0xcd8] ;  /* 0x000cd80001c47983 */ /* 0x000f260000300a00 */
[----:B------:R-:W1:Y:S01]  /*dc20*/  LDC R249, c[0x0][0x230] ;  /* 0x00008c00fff97b82 */ /* 0x000e620000000800 */
[----:B------:R-:W4:Y:S04]  /*dc30*/  LDL.LU.64 R198, [R1+0xcd0] ;  /* 0x000cd00001c67983 */ /* 0x000f280000300a00 */
[----:B------:R-:W4:Y:S04]  /*dc40*/  LDL.LU.64 R200, [R1+0xcc8] ;  /* 0x000cc80001c87983 */ /* 0x000f280000300a00 */
[----:B------:R-:W-:Y:S01]  /*dc50*/  LDGSTS.E [R243+0x8], desc[UR60][R220.64], !P6 ;  /* 0x00008000dcf37fae */ /* 0x000fe2000f12187c */
[----:B------:R-:W-:Y:S01]  /*dc60*/  ISETP.GE.U32.AND P6, PT, R244, 0x7fffff24, PT ;  /* 0x7fffff24f400780c */ /* 0x000fe20003fc6070 */
[----:B------:R-:W-:-:S02]  /*dc70*/  VIADD R244, R250, 0xffffffa1 ;  /* 0xffffffa1faf47836 */ /* 0x000fc40000000000 */
[----:B------:R-:W2:Y:S01]  /*dc80*/  LDL.LU.64 R202, [R1+0xcc0] ;  /* 0x000cc00001ca7983 */ /* 0x000ea20000300a00 */
[----:B------:R-:W1:Y:S03]  /*dc90*/  LDC R250, c[0x0][0x230] ;  /* 0x00008c00fffa7b82 */ /* 0x000e660000000800 */
[----:B------:R-:W4:Y:S04]  /*dca0*/  LDL.LU.64 R204, [R1+0xcb8] ;  /* 0x000cb80001cc7983 */ /* 0x000f280000300a00 */
[----:B------:R-:W-:Y:S01]  /*dcb0*/  LDGSTS.E [R243+0xc], desc[UR60][R222.64], !P0 ;  /* 0x0000c000def37fae */ /* 0x000fe2000c12187c */
[----:B------:R-:W-:Y:S02]  /*dcc0*/  ISETP.GE.U32.AND P0, PT, R245, 0x7fffff23, PT ;  /* 0x7fffff23f500780c */ /* 0x000fe40003f06070 */
[----:B------:R-:W-:Y:S01]  /*dcd0*/  IADD3 R245, R246, -0x60, RZ ;  /* 0xffffffa0f6f57810 */ /* 0x000fe20007ffe0ff */
[----:B------:R-:W4:Y:S04]  /*dce0*/  LDL.LU.64 R206, [R1+0xcb0] ;  /* 0x000cb00001ce7983 */ /* 0x000f280000300a00 */
[----:B------:R-:W4:Y:S04]  /*dcf0*/  LDL.LU.64 R208, [R1+0xca8] ;  /* 0x000ca80001d07983 */ /* 0x000f280000300a00 */
[----:B------:R-:W4:Y:S04]  /*dd00*/  LDL.LU.64 R210, [R1+0xca0] ;  /* 0x000ca00001d27983 */ /* 0x000f280000300a00 */
[----:B------:R-:W4:Y:S04]  /*dd10*/  LDL.LU.64 R212, [R1+0xc98] ;  /* 0x000c980001d47983 */ /* 0x000f280000300a00 */
[----:B------:R-:W-:Y:S01]  /*dd20*/  LDGSTS.E [R243+0x4000], desc[UR60][R224.64], !P2 ;  /* 0x04000000e0f37fae */ /* 0x000fe2000d12187c */
[----:B------:R-:W-:-:S03]  /*dd30*/  ISETP.GE.U32.AND P2, PT, R244, 0x7fffff22, PT ;  /* 0x7fffff22f400780c */ /* 0x000fc60003f46070 */
[----:B------:R-:W2:Y:S04]  /*dd40*/  LDL.LU.64 R214, [R1+0xc90] ;  /* 0x000c900001d67983 */ /* 0x000ea80000300a00 */
[----:B------:R-:W-:Y:S01]  /*dd50*/  LDGSTS.E [R243+0x4004], desc[UR60][R226.64], !P1 ;  /* 0x04004000e2f37fae */ /* 0x000fe2000c92187c */
[----:B------:R-:W-:-:S03]  /*dd60*/  ISETP.GE.U32.AND P1, PT, R245, 0x7fffff21, PT ;  /* 0x7fffff21f500780c */ /* 0x000fc60003f26070 */
[----:B------:R-:W-:Y:S04]  /*dd70*/  STL.64 [R1+0xb60], R22 ;  /* 0x000b601601007387 */ /* 0x000fe80000100a00 */
[----:B------:R-:W-:Y:S04]  /*dd80*/  STL.64 [R1+0xb68], R20 ;  /* 0x000b681401007387 */ /* 0x000fe80000100a00 */
[----:B------:R1:W-:Y:S04]  /*dd90*/  STL.64 [R1+0xb70], R18 ;  /* 0x000b701201007387 */ /* 0x0003e80000100a00 */
[----:B------:R-:W4:Y:S04]  /*dda0*/  LDL.LU.64 R216, [R1+0xc88] ;  /* 0x000c880001d87983 */ /* 0x000f280000300a00 */
[----:B------:R-:W4:Y:S04]  /*ddb0*/  LDL.LU.64 R218, [R1+0xc80] ;  /* 0x000c800001da7983 */ /* 0x000f280000300a00 */
[----:B------:R-:W4:Y:S04]  /*ddc0*/  LDL.LU.64 R220, [R1+0xc78] ;  /* 0x000c780001dc7983 */ /* 0x000f280000300a00 */
[----:B------:R-:W4:Y:S04]  /*ddd0*/  LDL.LU.64 R222, [R1+0xc70] ;  /* 0x000c700001de7983 */ /* 0x000f280000300a00 */
[----:B------:R-:W4:Y:S04]  /*dde0*/  LDL.LU.64 R224, [R1+0xc68] ;  /* 0x000c680001e07983 */ /* 0x000f280000300a00 */
[----:B------:R-:W2:Y:S04]  /*ddf0*/  LDL.LU.64 R226, [R1+0xc60] ;  /* 0x000c600001e27983 */ /* 0x000ea80000300a00 */
[----:B------:R-:W-:Y:S04]  /*de00*/  LDGSTS.E [R243+0x4008], desc[UR60][R228.64], !P3 ;  /* 0x04008000e4f37fae */ /* 0x000fe8000d92187c */
[----:B------:R-:W-:Y:S04]  /*de10*/  LDGSTS.E [R243+0x400c], desc[UR60][R230.64], !P5 ;  /* 0x0400c000e6f37fae */ /* 0x000fe8000e92187c */
[----:B------:R-:W-:Y:S04]  /*de20*/  LDGSTS.E [R243+0x8000], desc[UR60][R232.64], !P6 ;  /* 0x08000000e8f37fae */ /* 0x000fe8000f12187c */
[----:B------:R-:W4:Y:S04]  /*de30*/  LDL.LU.64 R228, [R1+0xc58] ;  /* 0x000c580001e47983 */ /* 0x000f280000300a00 */
[----:B------:R-:W4:Y:S04]  /*de40*/  LDL.LU.64 R230, [R1+0xc50] ;  /* 0x000c500001e67983 */ /* 0x000f280000300a00 */
[----:B------:R-:W4:Y:S04]  /*de50*/  LDL.LU.64 R232, [R1+0xc48] ;  /* 0x000c480001e87983 */ /* 0x000f280000300a00 */
[----:B------:R-:W-:Y:S04]  /*de60*/  LDGSTS.E [R243+0x8004], desc[UR60][R234.64], !P0 ;  /* 0x08004000eaf37fae */ /* 0x000fe8000c12187c */
[----:B------:R-:W-:Y:S04]  /*de70*/  LDGSTS.E [R243+0x8008], desc[UR60][R236.64], !P2 ;  /* 0x08008000ecf37fae */ /* 0x000fe8000d12187c */
[----:B------:R-:W-:Y:S04]  /*de80*/  LDGSTS.E [R243+0x800c], desc[UR60][R238.64], !P1 ;  /* 0x0800c000eef37fae */ /* 0x000fe8000c92187c */
[----:B------:R-:W4:Y:S04]  /*de90*/  LDL.LU.64 R234, [R1+0xc40] ;  /* 0x000c400001ea7983 */ /* 0x000f280000300a00 */
[----:B------:R-:W4:Y:S04]  /*dea0*/  LDL.LU.64 R236, [R1+0xc38] ;  /* 0x000c380001ec7983 */ /* 0x000f280000300a00 */
[----:B------:R-:W2:Y:S01]  /*deb0*/  LDL.LU.64 R238, [R1+0xc30] ;  /* 0x000c300001ee7983 */ /* 0x000ea20000300a00 */
[----:B------:R-:W-:-:S02]  /*dec0*/  VIADD R244, R248, 0xffffff83 ;  /* 0xffffff83f8f47836 */ /* 0x000fc40000000000 */
[----:B------:R-:W1:Y:S01]  /*ded0*/  LDC R248, c[0x0][0x230] ;  /* 0x00008c00fff87b82 */ /* 0x000e620000000800 */
[----:B---3--:R-:W-:Y:S01]  /*dee0*/  VIADD R245, R252, 0xffffff80 ;  /* 0xffffff80fcf57836 */ /* 0x008fe20000000000 */
[----:B------:R-:W-:-:S04]  /*def0*/  ISETP.GT.AND P6, PT, R184, 0xff, PT ;  /* 0x000000ffb800780c */ /* 0x000fc80003fc4270 */
[----:B------:R-:W-:Y:S01]  /*df00*/  ISETP.GE.AND P5, PT, R185, R245, PT ;  /* 0x000000f5b900720c */ /* 0x000fe20003fa6270 */
[----:B-1----:R-:W-:Y:S01]  /*df10*/  VIADD R247, R247, 0xffffff82 ;  /* 0xffffff82f7f77836 */ /* 0x002fe20000000000 */
[----:B------:R-:W-:Y:S01]  /*df20*/  ISETP.GE.U32.AND P3, PT, R244, 0x7fffff04, PT ;  /* 0x7fffff04f400780c */ /* 0x000fe20003f66070 */
[----:B------:R-:W-:Y:S01]  /*df30*/  STL.64 [R1+0xb78], R16 ;  /* 0x000b781001007387 */ /* 0x000fe20000100a00 */
[----:B------:R-:W-:Y:S01]  /*df40*/  SEL R244, RZ, 0x4, P5 ;  /* 0x00000004fff47807 */ /* 0x000fe20002800000 */
[----:B------:R-:W-:Y:S01]  /*df50*/  VIADD R246, R5, 0xffffff81 ;  /* 0xffffff8105f67836 */ /* 0x000fe20000000000 */
[----:B------:R-:W-:Y:S01]  /*df60*/  ISETP.GE.U32.AND P0, PT, R247, 0x7fffff03, PT ;  /* 0x7fffff03f700780c */ /* 0x000fe20003f06070 */
[----:B------:R-:W1:Y:S01]  /*df70*/  LDC R252, c[0x0][0x230] ;  /* 0x00008c00fffc7b82 */ /* 0x000e620000000800 */
[----:B------:R-:W-:-:S04]  /*df80*/  SEL R244, R244, RZ, P6 ;  /* 0x000000fff4f47207 */ /* 0x000fc80003000000 */
[----:B------:R-:W-:-:S03]  /*df90*/  ISETP.NE.U32.AND P2, PT, R244, RZ, PT ;  /* 0x000000fff400720c */ /* 0x000fc60003f45070 */
[----:B------:R-:W-:Y:S01]  /*dfa0*/  LDGSTS.E [R243+0xc000], desc[UR60][R16.64], !P3 ;  /* 0x0c00000010f37fae */ /* 0x000fe2000d92187c */
[----:B------:R-:W-:-:S03]  /*dfb0*/  IADD3 R244, R248, -0x81, RZ ;  /* 0xffffff7ff8f47810 */ /* 0x000fc60007ffe0ff */
[----:B------:R-:W-:Y:S01]  /*dfc0*/  STL.64 [R1+0xb80], R14 ;  /* 0x000b800e01007387 */ /* 0x000fe20000100a00 */
[----:B------:R-:W-:Y:S01]  /*dfd0*/  ISETP.GE.U32.AND P1, PT, R244, 0x7fffff00, PT ;  /* 0x7fffff00f400780c */ /* 0x000fe20003f26070 */
[----:B------:R-:W-:Y:S01]  /*dfe0*/  VIADD R244, R250, 0xffffff7d ;  /* 0xffffff7dfaf47836 */ /* 0x000fe20000000000 */
[----:B------:R-:W-:Y:S01]  /*dff0*/  ISETP.GE.U32.AND P6, PT, R245, 0x7fffff01, PT ;  /* 0x7fffff01f500780c */ /* 0x000fe20003fc6070 */
[----:B------:R-:W-:Y:S01]  /*e000*/  LDGSTS.E [R243+0xc004], desc[UR60][R14.64], !P0 ;  /* 0x0c0040000ef37fae */ /* 0x000fe2000c12187c */
[----:B------:R-:W-:Y:S01]  /*e010*/  VIADD R245, R249, 0xffffff7e ;  /* 0xffffff7ef9f57836 */ /* 0x000fe20000000000 */
[----:B------:R-:W-:Y:S02]  /*e020*/  LOP3.LUT R6, R2, 0x50, RZ, 0x3c, !PT ;  /* 0x0000005002067812 */ /* 0x000fe400078e3cff */
[----:B------:R-:W-:Y:S01]  /*e030*/  STL.64 [R1+0xb88], R12 ;  /* 0x000b880c01007387 */ /* 0x000fe20000100a00 */
[----:B------:R-:W-:Y:S01]  /*e040*/  ISETP.GE.U32.AND P0, PT, R244, 0x7ffffefe, PT ;  /* 0x7ffffefef400780c */ /* 0x000fe20003f06070 */
[----:B------:R-:W-:-:S02]  /*e050*/  VIADD R244, R4, 0xffffff7b ;  /* 0xffffff7b04f47836 */ /* 0x000fc40000000000 */
[----:B------:R-:W-:Y:S01]  /*e060*/  STL.64 [R1+0xb98], R242 ;  /* 0x000b98f201007387 */ /* 0x000fe20000100a00 */
[C---:B------:R-:W-:Y:S02]  /*e070*/  LOP3.LUT R5, R2.reuse, 0x60, RZ, 0x3c, !PT ;  /* 0x0000006002057812 */ /* 0x040fe400078e3cff */
[----:B------:R-:W-:Y:S01]  /*e080*/  LOP3.LUT R4, R2, 0x70, RZ, 0x3c, !PT ;  /* 0x0000007002047812 */ /* 0x000fe200078e3cff */
[----:B------:R-:W-:Y:S01]  /*e090*/  STL.64 [R1+0xb90], R10 ;  /* 0x000b900a01007387 */ /* 0x000fe20000100a00 */
[----:B------:R-:W-:-:S03]  /*e0a0*/  ISETP.GE.U32.AND P3, PT, R245, 0x7ffffeff, PT ;  /* 0x7ffffefff500780c */ /* 0x000fc60003f66070 */
[----:B------:R-:W-:Y:S01]  /*e0b0*/  STL.64 [R1+0xba0], R2 ;  /* 0x000ba00201007387 */ /* 0x000fe20000100a00 */
[----:B------:R-:W-:-:S03]  /*e0c0*/  VIADD R245, R251, 0xffffff7c ;  /* 0xffffff7cfbf57836 */ /* 0x000fc60000000000 */
[----:B------:R-:W3:Y:S01]  /*e0d0*/  LDL.64 R18, [R1+0x330] ;  /* 0x0003300001127983 */ /* 0x000ee20000100a00 */
[----:B------:R-:W-:-:S03]  /*e0e0*/  VIADD R249, R6, UR6 ;  /* 0x0000000606f97c36 */ /* 0x000fc60008000000 */
[----:B------:R-:W3:Y:S01]  /*e0f0*/  LDL.64 R20, [R1+0x338] ;  /* 0x0003380001147983 */ /* 0x000ee20000100a00 */
[----:B------:R-:W-:-:S03]  /*e100*/  VIADD R250, R5, UR6 ;  /* 0x0000000605fa7c36 */ /* 0x000fc60008000000 */
[----:B------:R-:W3:Y:S01]  /*e110*/  LDL.64 R22, [R1+0x340] ;  /* 0x0003400001167983 */ /* 0x000ee20000100a00 */
[----:B------:R-:W-:-:S03]  /*e120*/  VIADD R251, R4, UR6 ;  /* 0x0000000604fb7c36 */ /* 0x000fc60008000000 */
[----:B------:R-:W3:Y:S04]  /*e130*/  LDL.64 R8, [R1+0x348] ;  /* 0x0003480001087983 */ /* 0x000ee80000100a00 */
[----:B------:R-:W3:Y:S04]  /*e140*/  LDL.64 R6, [R1+0x350] ;  /* 0x0003500001067983 */ /* 0x000ee80000100a00 */
[----:B------:R-:W3:Y:S04]  /*e150*/  LDL.64 R4, [R1+0x358] ;  /* 0x0003580001047983 */ /* 0x000ee80000100a00 */
[----:B------:R-:W3:Y:S04]  /*e160*/  LDL.64 R240, [R1+0x360] ;  /* 0x0003600001f07983 */ /* 0x000ee80000100a00 */
[----:B------:R-:W3:Y:S01]  /*e170*/  LDL.64 R184, [R1+0x368] ;  /* 0x0003680001b87983 */ /* 0x000ee20000100a00 */
[----:B------:R-:W-:-:S13]  /*e180*/  ISETP.GE.U32.AND P5, PT, R246, 0x7fffff02, PT ;  /* 0x7fffff02f600780c */ /* 0x000fda0003fa6070 */
[----:B------:R-:W-:Y:S04]  /*e190*/  LDGSTS.E [R243+0xc008], desc[UR60][R12.64], !P5 ;  /* 0x0c0080000cf37fae */ /* 0x000fe8000e92187c */
[----:B------:R-:W-:Y:S01]  /*e1a0*/  LDGSTS.E [R243+0xc00c], desc[UR60][R10.64], !P6 ;  /* 0x0c00c0000af37fae */ /* 0x000fe2000f12187c */
[----:B------:R-:W-:Y:S01]  /*e1b0*/  ISETP.GE.U32.AND P6, PT, R244, 0x7ffffefc, PT ;  /* 0x7ffffefcf400780c */ /* 0x000fe20003fc6070 */
[C---:B------:R-:W-:Y:S02]  /*e1c0*/  VIADD R244, R2.reuse, UR6 ;  /* 0x0000000602f47c36 */ /* 0x040fe40008000000 */
[----:B------:R-:W0:Y:S01]  /*e1d0*/  LDGDEPBAR ;  /* 0x00000000000079af */ /* 0x000e220000000000 */
[----:B------:R-:W-:Y:S02]  /*e1e0*/  ISETP.GE.U32.AND P5, PT, R245, 0x7ffffefd, PT ;  /* 0x7ffffefdf500780c */ /* 0x000fe40003fa6070 */
[----:B------:R-:W-:-:S05]  /*e1f0*/  LOP3.LUT R245, R2, 0x10, RZ, 0x3c, !PT ;  /* 0x0000001002f57812 */ /* 0x000fca00078e3cff */
[----:B------:R-:W-:Y:S01]  /*e200*/  VIADD R245, R245, UR6 ;  /* 0x00000006f5f57c36 */ /* 0x000fe20008000000 */
[----:B------:R-:W-:-:S05]  /*e210*/  LOP3.LUT R246, R2, 0x20, RZ, 0x3c, !PT ;  /* 0x0000002002f67812 */ /* 0x000fca00078e3cff */
[----:B------:R-:W-:Y:S01]  /*e220*/  VIADD R246, R246, UR6 ;  /* 0x00000006f6f67c36 */ /* 0x000fe20008000000 */
[----:B------:R-:W-:-:S05]  /*e230*/  LOP3.LUT R247, R2, 0x30, RZ, 0x3c, !PT ;  /* 0x0000003002f77812 */ /* 0x000fca00078e3cff */
[----:B------:R-:W-:Y:S01]  /*e240*/  VIADD R247, R247, UR6 ;  /* 0x00000006f7f77c36 */ /* 0x000fe20008000000 */
[----:B------:R-:W-:-:S04]  /*e250*/  LOP3.LUT R248, R2, 0x40, RZ, 0x3c, !PT ;  /* 0x0000004002f87812 */ /* 0x000fc800078e3cff */
[----:B------:R-:W-:Y:S01]  /*e260*/  IADD3 R248, R248, UR6, RZ ;  /* 0x00000006f8f87c10 */ /* 0x000fe2000fffe0ff */
[----:B--2---:R-:W-:Y:S04]  /*e270*/  LDGSTS.E [R244+0x60000], desc[UR60][R238.64], P4 ;  /* 0x60000000eef47fae */ /* 0x004fe8000a12187c */
[----:B------:R-:W-:Y:S04]  /*e280*/  LDGSTS.E [R244+0x60400], desc[UR60][R226.64], P4 ;  /* 0x60400000e2f47fae */ /* 0x000fe8000a12187c */
        /* <DEDUP_REMOVED lines=14> */
[----:B----4-:R-:W-:Y:S04]  /*e370*/  LDGSTS.E [R245+0x60080], desc[UR60][R236.64], P4 ;  /* 0x60080000ecf57fae */ /* 0x010fe8000a12187c */
        /* <DEDUP_REMOVED lines=33> */
[----:B------:R-:W-:Y:S04]  /*e590*/  STL.64 [R1+0xba8], R238 ;  /* 0x000ba8ee01007387 */ /* 0x000fe80000100a00 */
        /* <DEDUP_REMOVED lines=31> */
[----:B------:R2:W-:Y:S04]  /*e790*/  STL.64 [R1+0xc28], R234 ;  /* 0x000c28ea01007387 */ /* 0x0005e80000100a00 */
[----:B------:R-:W-:Y:S04]  /*e7a0*/  LDGSTS.E [R248+0x60a00], desc[UR60][R206.64], P4 ;  /* 0x60a00000cef87fae */ /* 0x000fe8000a12187c */
[----:B------:R-:W-:Y:S04]  /*e7b0*/  LDGSTS.E [R248+0x60e00], desc[UR60][R194.64], P4 ;  /* 0x60e00000c2f87fae */ /* 0x000fe8000a12187c */
[----:B--2---:R-:W2:Y:S04]  /*e7c0*/  LDL.64 R234, [R1+0x370] ;  /* 0x0003700001ea7983 */ /* 0x004ea80000100a00 */
[----:B------:R-:W-:Y:S04]  /*e7d0*/  LDGSTS.E [R248+0x61200], desc[UR60][R180.64], P4 ;  /* 0x61200000b4f87fae */ /* 0x000fe8000a12187c */
[----:B------:R-:W4:Y:S04]  /*e7e0*/  LDL.64 R244, [R1+0x378] ;  /* 0x0003780001f47983 */ /* 0x000f280000100a00 */
        /* <DEDUP_REMOVED lines=40> */
[----:B---3--:R-:W-:Y:S04]  /*ea70*/  LDGSTS.E [R249+0x62680], desc[UR60][R18.64], P4 ;  /* 0x6268000012f97fae */ /* 0x008fe8000a12187c */
[----:B------:R-:W3:Y:S04]  /*ea80*/  LDL.64 R16, [R1+0x420] ;  /* 0x0004200001107983 */ /* 0x000ee80000100a00 */
[----:B------:R-:W-:Y:S04]  /*ea90*/  LDGSTS.E [R249+0x62a80], desc[UR60][R20.64], P4 ;  /* 0x62a8000014f97fae */ /* 0x000fe8000a12187c */
        /* <DEDUP_REMOVED lines=13> */
[----:B------:R-:W3:Y:S04]  /*eb70*/  LDL.64 R184, [R1+0x460] ;  /* 0x0004600001b87983 */ /* 0x000ee80000100a00 */
[----:B--2---:R-:W-:Y:S04]  /*eb80*/  LDGSTS.E [R250+0x60700], desc[UR60][R234.64], P4 ;  /* 0x60700000eafa7fae */ /* 0x004fe8000a12187c */
[----:B----4-:R-:W-:Y:S04]  /*eb90*/  LDGSTS.E [R250+0x60b00], desc[UR60][R244.64], P4 ;  /* 0x60b00000f4fa7fae */ /* 0x010fe8000a12187c */
[----:B------:R-:W2:Y:S04]  /*eba0*/  LDL.LU.64 R234, [R1+0xc28] ;  /* 0x000c280001ea7983 */ /* 0x000ea80000300a00 */
[----:B------:R-:W-:Y:S04]  /*ebb0*/  LDGSTS.E [R250+0x60f00], desc[UR60][R162.64], P4 ;  /* 0x60f00000a2fa7fae */ /* 0x000fe8000a12187c */
[----:B------:R-:W4:Y:S04]  /*ebc0*/  LDL.LU.64 R244, [R1+0xc20] ;  /* 0x000c200001f47983 */ /* 0x000f280000300a00 */
[----:B------:R-:W-:Y:S04]  /*ebd0*/  LDGSTS.E [R250+0x61300], desc[UR60][R174.64], P4 ;  /* 0x61300000aefa7fae */ /* 0x000fe8000a12187c */
[----:B------:R-:W2:Y:S04]  /*ebe0*/  LDL.LU.64 R162, [R1+0xc18] ;  /* 0x000c180001a27983 */ /* 0x000ea80000300a00 */
        /* <DEDUP_REMOVED lines=36> */
[----:B---3--:R-:W-:Y:S04]  /*ee30*/  LDGSTS.E [R251+0x61f80], desc[UR60][R16.64], P4 ;  /* 0x61f8000010fb7fae */ /* 0x008fe8000a12187c */
[----:B------:R-:W3:Y:S04]  /*ee40*/  LDL.LU.64 R14, [R1+0xb80] ;  /* 0x000b8000010e7983 */ /* 0x000ee80000300a00 */
[----:B------:R-:W-:Y:S04]  /*ee50*/  LDGSTS.E [R251+0x62380], desc[UR60][R18.64], P4 ;  /* 0x6238000012fb7fae */ /* 0x000fe8000a12187c */
        /* <DEDUP_REMOVED lines=13> */
[----:B------:R4:W-:Y:S04]  /*ef30*/  LDGSTS.E [R251+0x63f80], desc[UR60][R184.64], P4 ;  /* 0x63f80000b8fb7fae */ /* 0x0009e8000a12187c */
[----:B------:R-:W2:Y:S01]  /*ef40*/  LDL.LU.64 R240, [R1+0xb40] ;  /* 0x000b400001f07983 */ /* 0x000ea20000300a00 */
[----:B-1----:R-:W-:-:S03]  /*ef50*/  IADD3 R252, R252, -0x86, RZ ;  /* 0xffffff7afcfc7810 */ /* 0x002fc60007ffe0ff */
[----:B------:R-:W0:Y:S04]  /*ef60*/  LDGDEPBAR ;  /* 0x00000000000079af */ /* 0x000e280000000000 */
[----:B------:R-:W4:Y:S02]  /*ef70*/  LDL.LU.64 R184, [R1+0xb38] ;  /* 0x000b380001b87983 */ /* 0x000f240000300a00 */
[----:B----4-:R-:W-:-:S04]  /*ef80*/  IMAD.SHL.U32 R184, R184, 0x80, RZ ;  /* 0x00000080b8b87824 */ /* 0x010fc800078e00ff */
[----:B--2---:R-:W-:-:S05]  /*ef90*/  IMAD.WIDE R240, R184, 0x4, R240 ;  /* 0x00000004b8f07825 */ /* 0x004fca00078e02f0 */
[----:B------:R1:W-:Y:S04]  /*efa0*/  STL.64 [R1+0x8f8], R240 ;  /* 0x0008f8f001007387 */ /* 0x0003e80000100a00 */
[----:B-1----:R-:W2:Y:S01]  /*efb0*/  LDL.LU.64 R240, [R1+0x328] ;  /* 0x0003280001f07983 */ /* 0x002ea20000300a00 */
[----:B------:R-:W-:Y:S02]  /*efc0*/  ISETP.GE.U32.AND P4, PT, R252, 0x7ffffefb, PT ;  /* 0x7ffffefbfc00780c */ /* 0x000fe40003f86070 */
[----:B------:R-:W1:Y:S02]  /*efd0*/  LDC R252, c[0x0][0x230] ;  /* 0x00008c00fffc7b82 */ /* 0x000e640000000800 */
[----:B-1----:R-:W-:Y:S01]  /*efe0*/  IADD3 R252, R252, -0xa2, RZ ;  /* 0xffffff5efcfc7810 */ /* 0x002fe20007ffe0ff */
[----:B--2---:R-:W-:-:S05]  /*eff0*/  IMAD.WIDE R240, R184, 0x4, R240 ;  /* 0x00000004b8f07825 */ /* 0x004fca00078e02f0 */
[----:B------:R-:W-:Y:S04]  /*f000*/  STL.64 [R1+0x8f0], R240 ;  /* 0x0008f0f001007387 */ /* 0x000fe80000100a00 */
[----:B------:R1:W-:Y:S04]  /*f010*/  STL.64 [R1+0xd90], R204 ;  /* 0x000d90cc01007387 */ /* 0x0003e80000100a00 */
[----:B-1----:R-:W2:Y:S04]  /*f020*/  LDL.LU.64 R204, [R1+0x220] ;  /* 0x0002200001cc7983 */ /* 0x002ea80000300a00 */
[----:B------:R1:W-:Y:S04]  /*f030*/  STL.64 [R1+0xd88], R192 ;  /* 0x000d88c001007387 */ /* 0x0003e80000100a00 */
[----:B-1----:R-:W4:Y:S04]  /*f040*/  LDL.LU.64 R192, [R1+0x228] ;  /* 0x0002280001c07983 */ /* 0x002f280000300a00 */
[----:B------:R1:W-:Y:S04]  /*f050*/  STL.64 [R1+0xd80], R178 ;  /* 0x000d80b201007387 */ /* 0x0003e80000100a00 */
[----:B-1----:R-:W2:Y:S04]  /*f060*/  LDL.LU.64 R178, [R1+0x318] ;  /* 0x0003180001b27983 */ /* 0x002ea80000300a00 */
[----:B------:R1:W-:Y:S04]  /*f070*/  STL.64 [R1+0xd78], R166 ;  /* 0x000d78a601007387 */ /* 0x0003e80000100a00 */
[----:B-1----:R-:W3:Y:S04]  /*f080*/  LDL.LU.64 R166, [R1+0x320] ;  /* 0x0003200001a67983 */ /* 0x002ee80000300a00 */
[----:B------:R1:W-:Y:S04]  /*f090*/  STL.64 [R1+0xd70], R154 ;  /* 0x000d709a01007387 */ /* 0x0003e80000100a00 */
[----:B------:R1:W-:Y:S02]  /*f0a0*/  STL.64 [R1+0xd68], R244 ;  /* 0x000d68f401007387 */ /* 0x0003e40000100a00 */
[----:B-1----:R-:W1:Y:S02]  /*f0b0*/  LDC R155, c[0x0][0x230] ;  /* 0x00008c00ff9b7b82 */ /* 0x002e640000000800 */
[----:B------:R-:W4:Y:S06]  /*f0c0*/  LDL.64 R244, [R1+0x8f8] ;  /* 0x0008f80001f47983 */ /* 0x000f2c0000100a00 */
[----:B------:R-:W-:Y:S06]  /*f0d0*/  BAR.SYNC.DEFER_BLOCKING 0x0 ;  /* 0x0000000000007b1d */ /* 0x000fec0000010000 */
[----:B------:R-:W-:Y:S04]  /*f0e0*/  STL.64 [R1+0xd60], R246 ;  /* 0x000d60f601007387 */ /* 0x000fe80000100a00 */
[----:B------:R-:W-:Y:S04]  /*f0f0*/  STL.64 [R1+0xc98], R248 ;  /* 0x000c98f801007387 */ /* 0x000fe80000100a00 */
[----:B------:R1:W-:Y:S02]  /*f100*/  STL.64 [R1+0xc20], R250 ;  /* 0x000c20fa01007387 */ /* 0x0003e40000100a00 */
[----:B-1----:R-:W-:-:S02]  /*f110*/  VIADD R155, R155, 0xffffff5f ;  /* 0xffffff5f9b9b7836 */ /* 0x002fc40000000000 */
[----:B------:R-:W2:Y:S04]  /*f120*/  LDL.LU.64 R250, [R1+0x230] ;  /* 0x0002300001fa7983 */ /* 0x000ea80000300a00 */
[----:B------:R1:W-:Y:S04]  /*f130*/  STL [R1+0xb40], R0 ;  /* 0x000b400001007387 */ /* 0x0003e80000100800 */
[----:B------:R1:W-:Y:S04]  /*f140*/  STL.64 [R1+0xb38], R2 ;  /* 0x000b380201007387 */ /* 0x0003e80000100a00 */
[----:B------:R-:W2:Y:S01]  /*f150*/  LDL.LU.64 R248, [R1+0x218] ;  /* 0x0002180001f87983 */ /* 0x000ea20000300a00 */
[----:B-1----:R-:W1:Y:S03]  /*f160*/  LDC R0, c[0x0][0x230] ;  /* 0x00008c00ff007b82 */ /* 0x002e660000000800 */
[----:B------:R-:W2:Y:S05]  /*f170*/  LDL.LU.64 R246, [R1+0x130] ;  /* 0x0001300001f67983 */ /* 0x000eaa0000300a00 */
[----:B------:R-:W1:Y:S08]  /*f180*/  LDC R3, c[0x0][0x230] ;  /* 0x00008c00ff037b82 */ /* 0x000e700000000800 */
[----:B------:R-:W1:Y:S01]  /*f190*/  LDC R2, c[0x0][0x230] ;  /* 0x00008c00ff027b82 */ /* 0x000e620000000800 */
[----:B---3--:R-:W-:Y:S01]  /*f1a0*/  IMAD.WIDE R166, R184, 0x4, R166 ;  /* 0x00000004b8a67825 */ /* 0x008fe200078e02a6 */
[----:B------:R-:W-:Y:S01]  /*f1b0*/  @!PT LDS RZ, [RZ] ;  /* 0x00000000fffff984 */ /* 0x000fe20000000800 */
[----:B------:R-:W-:Y:S01]  /*f1c0*/  @!PT LDS RZ, [RZ] ;  /* 0x00000000fffff984 */ /* 0x000fe20000000800 */
[----:B------:R-:W-:Y:S01]  /*f1d0*/  @!PT LDS RZ, [RZ] ;  /* 0x00000000fffff984 */ /* 0x000fe20000000800 */
[----:B----4-:R3:W-:Y:S01]  /*f1e0*/  LDGSTS.E [R4+0x10000], desc[UR60][R244.64], !P1 ;  /* 0x10000000f4047fae */ /* 0x0107e2000c92187c */
[----:B------:R-:W-:-:S03]  /*f1f0*/  ISETP.GE.U32.AND P1, PT, R155, 0x7ffffee0, PT ;  /* 0x7ffffee09b00780c */ /* 0x000fc60003f26070 */
[----:B------:R4:W-:Y:S01]  /*f200*/  LDGSTS.E [R4+0x10004], desc[UR60][R240.64], !P3 ;  /* 0x10004000f0047fae */ /* 0x0009e2000d92187c */
[----:B--2---:R-:W-:Y:S01]  /*f210*/  IMAD.WIDE R154, R184, 0x4, R178 ;  /* 0x00000004b89a7825 */ /* 0x004fe200078e02b2 */
[----:B------:R-:W-:Y:S01]  /*f220*/  ISETP.GE.U32.AND P3, PT, R252, 0x7ffffedf, PT ;  /* 0x7ffffedffc00780c */ /* 0x000fe20003f66070 */
[----:B------:R-:W2:Y:S01]  /*f230*/  LDC R179, c[0x0][0x230] ;  /* 0x00008c00ffb37b82 */ /* 0x000ea20000000800 */
[----:B------:R1:W-:Y:S04]  /*f240*/  LDGSTS.E [R4+0x10008], desc[UR60][R166.64], !P0 ;  /* 0x10008000a6047fae */ /* 0x0003e8000c12187c */
[----:B------:R-:W-:Y:S01]  /*f250*/  STL.64 [R1+0x8e8], R166 ;  /* 0x0008e8a601007387 */ /* 0x000fe20000100a00 */
[----:B------:R-:W-:Y:S02]  /*f260*/  IMAD.WIDE R192, R184, 0x4, R192 ;  /* 0x00000004b8c07825 */ /* 0x000fe400078e02c0 */
[----:B---3--:R-:W3:Y:S01]  /*f270*/  LDC R244, c[0x0][0x230] ;  /* 0x00008c00fff47b82 */ /* 0x008ee20000000800 */
[----:B------:R-:W-:Y:S07]  /*f280*/  LDGSTS.E [R4+0x1000c], desc[UR60][R154.64], !P5 ;  /* 0x1000c0009a047fae */ /* 0x000fee000e92187c */
[----:B----4-:R-:W4:Y:S01]  /*f290*/  LDC R240, c[0x0][0x230] ;  /* 0x00008c00fff07b82 */ /* 0x010f220000000800 */
[----:B------:R1:W-:Y:S07]  /*f2a0*/  STL.64 [R1+0x8e0], R154 ;  /* 0x0008e09a01007387 */ /* 0x0003ee0000100a00 */
[----:B------:R-:W3:Y:S01]  /*f2b0*/  LDC R241, c[0x0][0x230] ;  /* 0x00008c00fff17b82 */ /* 0x000ee20000000800 */
[----:B-1----:R-:W3:Y:S07]  /*f2c0*/  LDL.LU.64 R154, [R1+0x128] ;  /* 0x00012800019a7983 */ /* 0x002eee0000300a00 */
[----:B------:R-:W1:Y:S01]  /*f2d0*/  LDC R167, c[0x0][0x230] ;  /* 0x00008c00ffa77b82 */ /* 0x000e620000000800 */
[----:B----4-:R-:W-:-:S07]  /*f2e0*/  VIADD R240, R240, 0xffffff5c ;  /* 0xffffff5cf0f07836 */ /* 0x010fce0000000000 */
[----:B------:R-:W4:Y:S01]  /*f2f0*/  LDC R245, c[0x0][0x230] ;  /* 0x00008c00fff57b82 */ /* 0x000f220000000800 */
[----:B------:R-:W-:Y:S01]  /*f300*/  ISETP.GE.U32.AND P5, PT, R240, 0x7ffffedd, PT ;  /* 0x7ffffeddf000780c */ /* 0x000fe20003fa6070 */
[----:B--2---:R-:W-:Y:S02]  /*f310*/  VIADD R240, R179, 0xffffff3f ;  /* 0xffffff3fb3f07836 */ /* 0x004fe40000000000 */
[----:B------:R-:W2:Y:S01]  /*f320*/  LDL.LU.64 R178, [R1+0x120] ;  /* 0x0001200001b27983 */ /* 0x000ea20000300a00 */
[----:B---3--:R-:W-:-:S03]  /*f330*/  VIADD R241, R241, 0xffffff5d ;  /* 0xffffff5df1f17836 */ /* 0x008fc60000000000 */
[----:B------:R-:W3:Y:S02]  /*f340*/  LDC R252, c[0x0][0x230] ;  /* 0x00008c00fffc7b82 */ /* 0x000ee40000000800 */
[----:B------:R-:W-:Y:S02]  /*f350*/  ISETP.GE.U32.AND P0, PT, R241, 0x7ffffede, PT ;  /* 0x7ffffedef100780c */ /* 0x000fe40003f06070 */
[----:B-1----:R-:W-:Y:S01]  /*f360*/  IADD3 R241, R167, -0xc2, RZ ;  /* 0xffffff3ea7f17810 */ /* 0x002fe20007ffe0ff */
[----:B------:R-:W-:-:S03]  /*f370*/  IMAD.WIDE R166, R184, 0x4, R204 ;  /* 0x00000004b8a67825 */ /* 0x000fc600078e02cc */
[----:B------:R-:W1:Y:S01]  /*f380*/  LDC R205, c[0x0][0x230] ;  /* 0x00008c00ffcd7b82 */ /* 0x000e620000000800 */
[----:B------:R-:W-:-:S05]  /*f390*/  IMAD.WIDE R250, R184, 0x4, R250 ;  /* 0x00000004b8fa7825 */ /* 0x000fca00078e02fa */
[----:B------:R-:W-:Y:S04]  /*f3a0*/  STL.64 [R1+0x7f8], R250 ;  /* 0x0007f8fa01007387 */ /* 0x000fe80000100a00 */
[----:B------:R4:W-:Y:S01]  /*f3b0*/  LDGSTS.E [R4+0x14000], desc[UR60][R250.64], !P1 ;  /* 0x14000000fa047fae */ /* 0x0009e2000c92187c */
[----:B------:R-:W-:-:S03]  /*f3c0*/  ISETP.GE.U32.AND P1, PT, R240, 0x7ffffec0, PT ;  /* 0x7ffffec0f000780c */ /* 0x000fc60003f26070 */
[----:B------:R4:W-:Y:S04]  /*f3d0*/  STL.64 [R1+0x7f0], R192 ;  /* 0x0007f0c001007387 */ /* 0x0009e80000100a00 */
[----:B------:R4:W-:Y:S04]  /*f3e0*/  STL.64 [R1+0x7e8], R166 ;  /* 0x0007e8a601007387 */ /* 0x0009e80000100a00 */
[----:B------:R-:W-:Y:S01]  /*f3f0*/  LDGSTS.E [R4+0x14004], desc[UR60][R192.64], !P3 ;  /* 0x14004000c0047fae */ /* 0x000fe2000d92187c */
[----:B-1----:R-:W-:-:S03]  /*f400*/  VIADD R240, R205, 0xffffff3d ;  /* 0xffffff3dcdf07836 */ /* 0x002fc60000000000 */
[----:B------:R-:W3:Y:S04]  /*f410*/  LDL.LU.64 R204, [R1+0x118] ;  /* 0x0001180001cc7983 */ /* 0x000ee80000300a00 */
[----:B------:R-:W-:Y:S04]  /*f420*/  LDGSTS.E [R4+0x14008], desc[UR60][R166.64], !P0 ;  /* 0x14008000a6047fae */ /* 0x000fe8000c12187c */
[----:B----4-:R-:W4:Y:S04]  /*f430*/  LDL.LU.64 R192, [R1+0x30] ;  /* 0x0000300001c07983 */ /* 0x010f280000300a00 */
[----:B------:R-:W4:Y:S01]  /*f440*/  LDL.LU.64 R166, [R1+0x28] ;  /* 0x0000280001a67983 */ /* 0x000f220000300a00 */
[----:B------:R-:W-:Y:S01]  /*f450*/  ISETP.GE.U32.AND P3, PT, R241, 0x7ffffebf, PT ;  /* 0x7ffffebff100780c */ /* 0x000fe20003f66070 */
[----:B------:R-:W-:Y:S01]  /*f460*/  IMAD.WIDE R248, R184, 0x4, R248 ;  /* 0x00000004b8f87825 */ /* 0x000fe200078e02f8 */
[----:B------:R-:W-:-:S03]  /*f470*/  ISETP.GE.U32.AND P0, PT, R240, 0x7ffffebe, PT ;  /* 0x7ffffebef000780c */ /* 0x000fc60003f06070 */
[C---:B------:R-:W-:Y:S01]  /*f480*/  IMAD.WIDE R246, R184.reuse, 0x4, R246 ;  /* 0x00000004b8f67825 */ /* 0x040fe200078e02f6 */
[----:B------:R1:W-:Y:S04]  /*f490*/  STL.64 [R1+0x7e0], R248 ;  /* 0x0007e0f801007387 */ /* 0x0003e80000100a00 */
[----:B------:R-:W-:Y:S04]  /*f4a0*/  LDGSTS.E [R4+0x1400c], desc[UR60][R248.64], !P5 ;  /* 0x1400c000f8047fae */ /* 0x000fe8000e92187c */
[----:B------:R1:W-:Y:S04]  /*f4b0*/  STL.64 [R1+0x700], R246 ;  /* 0x000700f601007387 */ /* 0x0003e80000100a00 */
[----:B------:R1:W-:Y:S04]  /*f4c0*/  LDGSTS.E [R4+0x18000], desc[UR60][R246.64], !P1 ;  /* 0x18000000f6047fae */ /* 0x0003e8000c92187c */
[----:B-1----:R-:W4:Y:S01]  /*f4d0*/  LDL.LU.64 R248, [R1+0x20] ;  /* 0x0000200001f87983 */ /* 0x002f220000300a00 */
[C---:B------:R-:W-:Y:S01]  /*f4e0*/  IMAD.WIDE R250, R184.reuse, 0x4, R154 ;  /* 0x00000004b8fa7825 */ /* 0x040fe200078e029a */
[----:B------:R-:W1:Y:S02]  /*f4f0*/  LDC R246, c[0x0][0x230] ;  /* 0x00008c00fff67b82 */ /* 0x000e640000000800 */
[----:B------:R-:W4:Y:S04]  /*f500*/  LDL.LU.64 R154, [R1+0x18] ;  /* 0x00001800019a7983 */ /* 0x000f280000300a00 */
[----:B------:R-:W-:Y:S01]  /*f510*/  STL.64 [R1+0x6f8], R250 ;  /* 0x0006f8fa01007387 */ /* 0x000fe20000100a00 */
[----:B--2---:R-:W-:-:S03]  /*f520*/  IMAD.WIDE R178, R184, 0x4, R178 ;  /* 0x00000004b8b27825 */ /* 0x004fc600078e02b2 */
[----:B------:R3:W-:Y:S01]  /*f530*/  LDGSTS.E [R4+0x18004], desc[UR60][R250.64], !P3 ;  /* 0x18004000fa047fae */ /* 0x0007e2000d92187c */
[----:B------:R-:W2:Y:S03]  /*f540*/  LDC R247, c[0x0][0x230] ;  /* 0x00008c00fff77b82 */ /* 0x000ea60000000800 */
[----:B------:R1:W-:Y:S04]  /*f550*/  STL.64 [R1+0x6f0], R178 ;  /* 0x0006f0b201007387 */ /* 0x0003e80000100a00 */
[----:B------:R-:W-:Y:S04]  /*f560*/  LDGSTS.E [R4+0x18008], desc[UR60][R178.64], !P0 ;  /* 0x18008000b2047fae */ /* 0x000fe8000c12187c */
[----:B-1----:R-:W2:Y:S01]  /*f570*/  LDL.LU.64 R178, [R1+0x310] ;  /* 0x0003100001b27983 */ /* 0x002ea20000300a00 */
[----:B------:R-:W-:-:S02]  /*f580*/  VIADD R241, R244, 0xffffff3c ;  /* 0xffffff3cf4f17836 */ /* 0x000fc40000000000 */
[----:B------:R-:W-:Y:S01]  /*f590*/  VIADD R240, R3, 0xffffff1f ;  /* 0xffffff1f03f07836 */ /* 0x000fe20000000000 */
[----:B------:R-:W1:Y:S02]  /*f5a0*/  LDC R244, c[0x0][0x230] ;  /* 0x00008c00fff47b82 */ /* 0x000e640000000800 */
[----:B------:R-:W-:Y:S02]  /*f5b0*/  ISETP.GE.U32.AND P5, PT, R241, 0x7ffffebd, PT ;  /* 0x7ffffebdf100780c */ /* 0x000fe40003fa6070 */
[----:B------:R-:W-:Y:S01]  /*f5c0*/  ISETP.GE.U32.AND P1, PT, R240, 0x7ffffea0, PT ;  /* 0x7ffffea0f000780c */ /* 0x000fe20003f26070 */
[----:B---3--:R-:W-:-:S03]  /*f5d0*/  IMAD.WIDE R250, R184, 0x4, R204 ;  /* 0x00000004b8fa7825 */ /* 0x008fc600078e02cc */
[----:B------:R-:W3:Y:S01]  /*f5e0*/  LDC R3, c[0x0][0x230] ;  /* 0x00008c00ff037b82 */ /* 0x000ee20000000800 */
[----:B------:R-:W3:Y:S01]  /*f5f0*/  LDL.LU.64 R204, [R1+0x308] ;  /* 0x0003080001cc7983 */ /* 0x000ee20000300a00 */
[----:B----4-:R-:W-:-:S03]  /*f600*/  IMAD.WIDE R192, R184, 0x4, R192 ;  /* 0x00000004b8c07825 */ /* 0x010fc600078e02c0 */
[----:B------:R4:W-:Y:S04]  /*f610*/  STL.64 [R1+0x6e8], R250 ;  /* 0x0006e8fa01007387 */ /* 0x0009e80000100a00 */
[----:B------:R4:W-:Y:S01]  /*f620*/  LDGSTS.E [R4+0x1800c], desc[UR60][R250.64], !P5 ;  /* 0x1800c000fa047fae */ /* 0x0009e2000e92187c */
[----:B------:R-:W-:-:S03]  /*f630*/  IMAD.WIDE R166, R184, 0x4, R166 ;  /* 0x00000004b8a67825 */ /* 0x000fc600078e02a6 */
[----:B------:R1:W-:Y:S04]  /*f640*/  STL.64 [R1+0x610], R192 ;  /* 0x000610c001007387 */ /* 0x0003e80000100a00 */
[----:B------:R1:W-:Y:S04]  /*f650*/  STL.64 [R1+0x608], R166 ;  /* 0x000608a601007387 */ /* 0x0003e80000100a00 */
[----:B------:R-:W-:Y:S01]  /*f660*/  LDGSTS.E [R4+0x1c000], desc[UR60][R192.64], !P1 ;  /* 0x1c000000c0047fae */ /* 0x000fe2000c92187c */
[----:B------:R-:W-:Y:S01]  /*f670*/  VIADD R241, R2, 0xffffff1e ;  /* 0xffffff1e02f17836 */ /* 0x000fe20000000000 */
[----:B------:R-:W-:Y:S01]  /*f680*/  IADD3 R240, R0, -0xe3, RZ ;  /* 0xffffff1d00f07810 */ /* 0x000fe20007ffe0ff */
[----:B------:R-:W3:Y:S08]  /*f690*/  LDC R2, c[0x0][0x230] ;  /* 0x00008c00ff027b82 */ /* 0x000ef00000000800 */
[----:B----4-:R-:W4:Y:S01]  /*f6a0*/  LDC R250, c[0x0][0x230] ;  /* 0x00008c00fffa7b82 */ /* 0x010f220000000800 */
[----:B-1----:R-:W4:Y:S01]  /*f6b0*/  LDL.LU.64 R192, [R1+0x300] ;  /* 0x0003000001c07983 */ /* 0x002f220000300a00 */
[----:B------:R-:W-:-:S02]  /*f6c0*/  ISETP.GE.U32.AND P3, PT, R241, 0x7ffffe9f, PT ;  /* 0x7ffffe9ff100780c */ /* 0x000fc40003f66070 */
[----:B------:R-:W-:Y:S01]  /*f6d0*/  ISETP.GE.U32.AND P0, PT, R240, 0x7ffffe9e, PT ;  /* 0x7ffffe9ef000780c */ /* 0x000fe20003f06070 */
[----:B------:R-:W-:Y:S02]  /*f6e0*/  VIADD R240, R245, 0xffffff1c ;  /* 0xffffff1cf5f07836 */ /* 0x000fe40000000000 */
[----:B------:R-:W-:Y:S01]  /*f6f0*/  IMAD.WIDE R248, R184, 0x4, R248 ;  /* 0x00000004b8f87825 */ /* 0x000fe200078e02f8 */
[----:B------:R-:W1:Y:S02]  /*f700*/  LDC R0, c[0x0][0x230] ;  /* 0x00008c00ff007b82 */ /* 0x000e640000000800 */
[----:B------:R-:W-:Y:S01]  /*f710*/  ISETP.GE.U32.AND P5, PT, R240, 0x7ffffe9d, PT ;  /* 0x7ffffe9df000780c */ /* 0x000fe20003fa6070 */
[----:B------:R-:W-:Y:S02]  /*f720*/  VIADD R240, R244, 0xffffff78 ;  /* 0xffffff78f4f07836 */ /* 0x000fe40000000000 */
[----:B------:R-:W4:Y:S04]  /*f730*/  LDL.LU.64 R244, [R1+0x2f8] ;  /* 0x0002f80001f47983 */ /* 0x000f280000300a00 */
[----:B------:R-:W-:Y:S04]  /*f740*/  LDGSTS.E [R4+0x1c004], desc[UR60][R166.64], !P3 ;  /* 0x1c004000a6047fae */ /* 0x000fe8000d92187c */
[----:B------:R2:W-:Y:S04]  /*f750*/  LDGSTS.E [R4+0x1c008], desc[UR60][R248.64], !P0 ;  /* 0x1c008000f8047fae */ /* 0x0005e8000c12187c */
[----:B------:R-:W4:Y:S04]  /*f760*/  LDL.LU.64 R166, [R1+0x210] ;  /* 0x0002100001a67983 */ /* 0x000f280000300a00 */
[----:B------:R2:W-:Y:S01]  /*f770*/  STL.64 [R1+0x600], R248 ;  /* 0x000600f801007387 */ /* 0x0005e20000100a00 */
[----:B------:R-:W-:-:S05]  /*f780*/  IMAD.WIDE R154, R184, 0x4, R154 ;  /* 0x00000004b89a7825 */ /* 0x000fca00078e029a */
[----:B------:R1:W-:Y:S04]  /*f790*/  STL.64 [R1+0x5f8], R154 ;  /* 0x0005f89a01007387 */ /* 0x0003e80000100a00 */
[----:B------:R-:W-:Y:S01]  /*f7a0*/  LDGSTS.E [R4+0x1c00c], desc[UR60][R154.64], !P5 ;  /* 0x1c00c0009a047fae */ /* 0x000fe2000e92187c */
[----:B--2---:R-:W-:-:S03]  /*f7b0*/  IMAD.WIDE R248, R184, 0x4, R178 ;  /* 0x00000004b8f87825 */ /* 0x004fc600078e02b2 */
[----:B------:R-:W2:Y:S04]  /*f7c0*/  LDL.LU.64 R178, [R1+0x208] ;  /* 0x0002080001b27983 */ /* 0x000ea80000300a00 */
[----:B-1----:R-:W2:Y:S01]  /*f7d0*/  LDL.LU.64 R154, [R1+0x200] ;  /* 0x00020000019a7983 */ /* 0x002ea20000300a00 */
[----:B------:R-:W-:Y:S02]  /*f7e0*/  VIADD R241, R252, 0xffffff79 ;  /* 0xffffff79fcf17836 */ /* 0x000fe40000000000 */
[----:B------:R-:W1:Y:S01]  /*f7f0*/  LDC R252, c[0x0][0x230] ;  /* 0x00008c00fffc7b82 */ /* 0x000e620000000800 */
[----:B------:R-:W-:Y:S04]  /*f800*/  STL.64 [R1+0x8d8], R248 ;  /* 0x0008d8f801007387 */ /* 0x000fe80000100a00 */
[----:B------:R4:W-:Y:S01]  /*f810*/  LDGSTS.E [R5+0x10000], desc[UR60][R248.64], !P6 ;  /* 0x10000000f8057fae */ /* 0x0009e2000f12187c */
[----:B---3--:R-:W-:-:S05]  /*f820*/  IMAD.WIDE R204, R184, 0x4, R204 ;  /* 0x00000004b8cc7825 */ /* 0x008fca00078e02cc */
[----:B------:R3:W-:Y:S04]  /*f830*/  STL.64 [R1+0x8d0], R204 ;  /* 0x0008d0cc01007387 */ /* 0x0007e80000100a00 */
[----:B------:R2:W-:Y:S01]  /*f840*/  LDGSTS.E [R5+0x10004], desc[UR60][R204.64], !P4 ;  /* 0x10004000cc057fae */ /* 0x0005e2000e12187c */
[----:B------:R-:W-:Y:S01]  /*f850*/  ISETP.GE.U32.AND P1, PT, R241, 0x7ffffefa, PT ;  /* 0x7ffffefaf100780c */ /* 0x000fe20003f26070 */
[----:B------:R-:W-:Y:S01]  /*f860*/  VIADD R241, R246, 0xffffff77 ;  /* 0xffffff77f6f17836 */ /* 0x000fe20000000000 */
[----:B------:R-:W-:Y:S01]  /*f870*/  ISETP.GE.U32.AND P3, PT, R240, 0x7ffffef9, PT ;  /* 0x7ffffef9f000780c */ /* 0x000fe20003f66070 */
[----:B------:R-:W2:Y:S01]  /*f880*/  LDC R246, c[0x0][0x230] ;  /* 0x00008c00fff67b82 */ /* 0x000ea20000000800 */
[----:B---3--:R-:W3:Y:S01]  /*f890*/  LDL.LU.64 R204, [R1+0x1f8] ;  /* 0x0001f80001cc7983 */ /* 0x008ee20000300a00 */
[----:B------:R-:W-:Y:S01]  /*f8a0*/  IADD3 R240, R3, -0x8a, RZ ;  /* 0xffffff7603f07810 */ /* 0x000fe20007ffe0ff */
[----:B----4-:R-:W-:Y:S01]  /*f8b0*/  IMAD.WIDE R248, R184, 0x4, R192 ;  /* 0x00000004b8f87825 */ /* 0x010fe200078e02c0 */
[----:B------:R-:W-:Y:S01]  /*f8c0*/  ISETP.GE.U32.AND P0, PT, R241, 0x7ffffef8, PT ;  /* 0x7ffffef8f100780c */ /* 0x000fe20003f06070 */
[----:B------:R-:W4:Y:S01]  /*f8d0*/  LDL.LU.64 R192, [R1+0x110] ;  /* 0x0001100001c07983 */ /* 0x000f220000300a00 */
[----:B------:R-:W-:Y:S01]  /*f8e0*/  ISETP.GE.U32.AND P5, PT, R240, 0x7ffffef7, PT ;  /* 0x7ffffef7f000780c */ /* 0x000fe20003fa6070 */
[----:B------:R-:W-:Y:S01]  /*f8f0*/  VIADD R241, R2, 0xffffff5b ;  /* 0xffffff5b02f17836 */ /* 0x000fe20000000000 */
[----:B------:R-:W4:Y:S01]  /*f900*/  LDC R3, c[0x0][0x230] ;  /* 0x00008c00ff037b82 */ /* 0x000f220000000800 */
[----:B------:R-:W-:Y:S01]  /*f910*/  VIADD R240, R0, 0xffffff5a ;  /* 0xffffff5a00f07836 */ /* 0x000fe20000000000 */
[----:B------:R4:W-:Y:S02]  /*f920*/  LDGSTS.E [R5+0x10008], desc[UR60][R248.64], !P1 ;  /* 0x10008000f8057fae */ /* 0x0009e4000c92187c */
[----:B------:R-:W-:-:S02]  /*f930*/  ISETP.GE.U32.AND P6, PT, R241, 0x7ffffedc, PT ;  /* 0x7ffffedcf100780c */ /* 0x000fc40003fc6070 */
[----:B------:R-:W-:Y:S01]  /*f940*/  ISETP.GE.U32.AND P4, PT, R240, 0x7ffffedb, PT ;  /* 0x7ffffedbf000780c */ /* 0x000fe20003f86070 */
[----:B-1----:R-:W-:Y:S02]  /*f950*/  VIADD R240, R252, 0xffffff59 ;  /* 0xffffff59fcf07836 */ /* 0x002fe40000000000 */
[----:B------:R-:W-:Y:S01]  /*f960*/  IMAD.WIDE R244, R184, 0x4, R244 ;  /* 0x00000004b8f47825 */ /* 0x000fe200078e02f4 */
[----:B------:R1:W-:Y:S01]  /*f970*/  STL.64 [R1+0x8c8], R248 ;  /* 0x0008c8f801007387 */ /* 0x0003e20000100a00 */
[----:B------:R-:W4:Y:S01]  /*f980*/  LDC R2, c[0x0][0x230] ;  /* 0x00008c00ff027b82 */ /* 0x000f220000000800 */
[----:B------:R-:W-:Y:S02]  /*f990*/  ISETP.GE.U32.AND P1, PT, R240, 0x7ffffeda, PT ;  /* 0x7ffffedaf000780c */ /* 0x000fe40003f26070 */
[----:B------:R2:W-:Y:S04]  /*f9a0*/  STL.64 [R1+0x8c0], R244 ;  /* 0x0008c0f401007387 */ /* 0x0005e80000100a00 */
[----:B------:R-:W-:Y:S01]  /*f9b0*/  LDGSTS.E [R5+0x1000c], desc[UR60][R244.64], !P3 ;  /* 0x1000c000f4057fae */ /* 0x000fe2000d92187c */
[C---:B------:R-:W-:Y:S01]  /*f9c0*/  IMAD.WIDE R166, R184.reuse, 0x4, R166 ;  /* 0x00000004b8a67825 */ /* 0x040fe200078e02a6 */
[----:B------:R-:W4:Y:S04]  /*f9d0*/  LDC R0, c[0x0][0x230] ;  /* 0x00008c00ff007b82 */ /* 0x000f280000000800 */
[----:B------:R2:W-:Y:S04]  /*f9e0*/  STL.64 [R1+0x7d8], R166 ;  /* 0x0007d8a601007387 */ /* 0x0005e80000100a00 */
[----:B-1----:R-:W4:Y:S01]  /*f9f0*/  LDL.LU.64 R248, [R1+0x108] ;  /* 0x0001080001f87983 */ /* 0x002f220000300a00 */
[----:B--2---:R-:W-:-:S03]  /*fa00*/  IMAD.WIDE R178, R184, 0x4, R178 ;  /* 0x00000004b8b27825 */ /* 0x004fc600078e02b2 */
[----:B------:R-:W-:Y:S01]  /*fa10*/  LDGSTS.E [R5+0x14000], desc[UR60][R166.64], !P6 ;  /* 0x14000000a6057fae */ /* 0x000fe2000f12187c */
[----:B------:R-:W1:Y:S01]  /*fa20*/  LDC R252, c[0x0][0x230] ;  /* 0x00008c00fffc7b82 */ /* 0x000e620000000800 */
[----:B------:R-:W-:Y:S02]  /*fa30*/  IMAD.WIDE R154, R184, 0x4, R154 ;  /* 0x00000004b89a7825 */ /* 0x000fe400078e029a */
[----:B------:R-:W2:Y:S04]  /*fa40*/  LDL.LU.64 R244, [R1+0x100] ;  /* 0x0001000001f47983 */ /* 0x000ea80000300a00 */
[----:B------:R-:W-:Y:S04]  /*fa50*/  LDGSTS.E [R5+0x14004], desc[UR60][R178.64], !P4 ;  /* 0x14004000b2057fae */ /* 0x000fe8000e12187c */
[----:B------:R-:W2:Y:S04]  /*fa60*/  LDL.LU.64 R166, [R1+0xf8] ;  /* 0x0000f80001a67983 */ /* 0x000ea80000300a00 */
[----:B------:R-:W-:Y:S04]  /*fa70*/  STL.64 [R1+0x7d0], R178 ;  /* 0x0007d0b201007387 */ /* 0x000fe80000100a00 */
[----:B------:R1:W-:Y:S04]  /*fa80*/  STL.64 [R1+0x7c8], R154 ;  /* 0x0007c89a01007387 */ /* 0x0003e80000100a00 */
[----:B------:R-:W-:Y:S04]  /*fa90*/  LDGSTS.E [R5+0x14008], desc[UR60][R154.64], !P1 ;  /* 0x140080009a057fae */ /* 0x000fe8000c92187c */
[----:B-1----:R-:W2:Y:S04]  /*faa0*/  LDL.LU.64 R154, [R1+0x10] ;  /* 0x00001000019a7983 */ /* 0x002ea80000300a00 */
[----:B------:R-:W2:Y:S01]  /*fab0*/  LDL.LU.64 R178, [R1+0x8] ;  /* 0x0000080001b27983 */ /* 0x000ea20000300a00 */
[----:B------:R-:W-:Y:S01]  /*fac0*/  VIADD R241, R250, 0xffffff58 ;  /* 0xffffff58faf17836 */ /* 0x000fe20000000000 */
[----:B------:R-:W-:Y:S01]  /*fad0*/  IADD3 R240, R247, -0xc5, RZ ;  /* 0xffffff3bf7f07810 */ /* 0x000fe20007ffe0ff */
[----:B---3--:R-:W-:Y:S01]  /*fae0*/  IMAD.WIDE R204, R184, 0x4, R204 ;  /* 0x00000004b8cc7825 */ /* 0x008fe200078e02cc */
[----:B------:R-:W1:Y:S02]  /*faf0*/  LDC R250, c[0x0][0x230] ;  /* 0x00008c00fffa7b82 */ /* 0x000e640000000800 */
[----:B------:R-:W-:-:S02]  /*fb00*/  ISETP.GE.U32.AND P3, PT, R241, 0x7ffffed9, PT ;  /* 0x7ffffed9f100780c */ /* 0x000fc40003f66070 */
[----:B------:R-:W-:Y:S01]  /*fb10*/  ISETP.GE.U32.AND P6, PT, R240, 0x7ffffebc, PT ;  /* 0x7ffffebcf000780c */ /* 0x000fe20003fc6070 */
[----:B------:R3:W-:Y:S03]  /*fb20*/  STL.64 [R1+0x7c0], R204 ;  /* 0x0007c0cc01007387 */ /* 0x0007e60000100a00 */
[----:B------:R-:W1:Y:S01]  /*fb30*/  LDC R247, c[0x0][0x230] ;  /* 0x00008c00fff77b82 */ /* 0x000e620000000800 */
[----:B----4-:R-:W-:-:S06]  /*fb40*/  IMAD.WIDE R192, R184, 0x4, R192 ;  /* 0x00000004b8c07825 */ /* 0x010fcc00078e02c0 */
[----:B------:R-:W-:Y:S04]  /*fb50*/  LDGSTS.E [R5+0x1400c], desc[UR60][R204.64], !P3 ;  /* 0x1400c000cc057fae */ /* 0x000fe8000d92187c */
[----:B------:R-:W-:Y:S04]  /*fb60*/  LDGSTS.E [R5+0x18000], desc[UR60][R192.64], !P6 ;  /* 0x18000000c0057fae */ /* 0x000fe8000f12187c */
[----:B---3--:R-:W3:Y:S04]  /*fb70*/  LDL.LU.64 R204, [R1+0xd90] ;  /* 0x000d900001cc7983 */ /* 0x008ee80000300a00 */
[----:B------:R4:W-:Y:S01]  /*fb80*/  STL.64 [R1+0x6e0], R192 ;  /* 0x0006e0c001007387 */ /* 0x0009e20000100a00 */
[----:B------:R-:W-:-:S02]  /*fb90*/  VIADD R241, R246, 0xffffff3a ;  /* 0xffffff3af6f17836 */ /* 0x000fc40000000000 */
[----:B------:R-:W-:Y:S01]  /*fba0*/  VIADD R240, R3, 0xffffff39 ;  /* 0xffffff3903f07836 */ /* 0x000fe20000000000 */
[----:B------:R-:W2:Y:S01]  /*fbb0*/  LDC R246, c[0x0][0x230] ;  /* 0x00008c00fff67b82 */ /* 0x000ea20000000800 */
[----:B----4-:R-:W4:Y:S01]  /*fbc0*/  LDL.LU.64 R192, [R1] ;  /* 0x0000000001c07983 */ /* 0x010f220000300a00 */
[----:B------:R-:W-:Y:S01]  /*fbd0*/  ISETP.GE.U32.AND P4, PT, R241, 0x7ffffebb, PT ;  /* 0x7ffffebbf100780c */ /* 0x000fe20003f86070 */
[----:B------:R-:W-:Y:S01]  /*fbe0*/  VIADD R241, R2, 0xffffff38 ;  /* 0xffffff3802f17836 */ /* 0x000fe20000000000 */
[----:B------:R-:W-:Y:S01]  /*fbf0*/  ISETP.GE.U32.AND P1, PT, R240, 0x7ffffeba, PT ;  /* 0x7ffffebaf000780c */ /* 0x000fe20003f26070 */
[----:B------:R-:W-:-:S03]  /*fc00*/  IMAD.WIDE R248, R184, 0x4, R248 ;  /* 0x00000004b8f87825 */ /* 0x000fc600078e02f8 */
[----:B------:R-:W4:Y:S01]  /*fc10*/  LDC R3, c[0x0][0x230] ;  /* 0x00008c00ff037b82 */ /* 0x000f220000000800 */
[----:B------:R-:W-:Y:S01]  /*fc20*/  ISETP.GE.U32.AND P3, PT, R241, 0x7ffffeb9, PT ;  /* 0x7ffffeb9f100780c */ /* 0x000fe20003f66070 */
[----:B------:R-:W-:Y:S01]  /*fc30*/  VIADD R240, R0, 0xffffff1b ;  /* 0xffffff1b00f07836 */ /* 0x000fe20000000000 */
[----:B------:R1:W-:Y:S02]  /*fc40*/  STL.64 [R1+0x6d8], R248 ;  /* 0x0006d8f801007387 */ /* 0x0003e40000100a00 */
[----:B-1----:R-:W-:-:S03]  /*fc50*/  VIADD R241, R250, 0xffffff19 ;  /* 0xffffff19faf17836 */ /* 0x002fc60000000000 */
[----:B------:R-:W1:Y:S01]  /*fc60*/  LDC R2, c[0x0][0x230] ;  /* 0x00008c00ff027b82 */ /* 0x000e620000000800 */
[----:B------:R1:W-:Y:S01]  /*fc70*/  LDGSTS.E [R5+0x18004], desc[UR60][R248.64], !P4 ;  /* 0x18004000f8057fae */ /* 0x0003e2000e12187c */
[----:B------:R-:W-:Y:S02]  /*fc80*/  ISETP.GE.U32.AND P6, PT, R240, 0x7ffffe9c, PT ;  /* 0x7ffffe9cf000780c */ /* 0x000fe40003fc6070 */
[----:B------:R-:W-:-:S04]  /*fc90*/  IADD3 R240, R252, -0xe6, RZ ;  /* 0xffffff1afcf07810 */ /* 0x000fc80007ffe0ff */
[----:B------:R-:W-:Y:S01]  /*fca0*/  ISETP.GE.U32.AND P4, PT, R240, 0x7ffffe9b, PT ;  /* 0x7ffffe9bf000780c */ /* 0x000fe20003f86070 */
[----:B------:R-:W-:Y:S01]  /*fcb0*/  VIADD R240, R247, 0xffffff18 ;  /* 0xffffff18f7f07836 */ /* 0x000fe20000000000 */
[----:B------:R-:W4:Y:S08]  /*fcc0*/  LDC R0, c[0x0][0x230] ;  /* 0x00008c00ff007b82 */ /* 0x000f300000000800 */
[----:B------:R-:W4:Y:S08]  /*fcd0*/  LDC R252, c[0x0][0x230] ;  /* 0x00008c00fffc7b82 */ /* 0x000f300000000800 */
[----:B-1----:R-:W1:Y:S08]  /*fce0*/  LDC R249, c[0x0][0x230] ;  /* 0x00008c00fff97b82 */ /* 0x002e700000000800 */
[----:B------:R-:W1:Y:S01]  /*fcf0*/  LDC R248, c[0x0][0x230] ;  /* 0x00008c00fff87b82 */ /* 0x000e620000000800 */
[----:B--2---:R-:W-:-:S04]  /*fd00*/  IMAD.WIDE R244, R184, 0x4, R244 ;  /* 0x00000004b8f47825 */ /* 0x004fc800078e02f4 */
[C---:B------:R-:W-:Y:S01]  /*fd10*/  IMAD.WIDE R166, R184.reuse, 0x4, R166 ;  /* 0x00000004b8a67825 */ /* 0x040fe200078e02a6 */
[----:B------:R2:W-:Y:S04]  /*fd20*/  STL.64 [R1+0x6d0], R244 ;  /* 0x0006d0f401007387 */ /* 0x0005e80000100a00 */
[----:B------:R2:W-:Y:S04]  /*fd30*/  LDGSTS.E [R5+0x18008], desc[UR60][R244.64], !P1 ;  /* 0x18008000f4057fae */ /* 0x0005e8000c92187c */
[----:B------:R1:W-:Y:S04]  /*fd40*/  STL.64 [R1+0x6c8], R166 ;  /* 0x0006c8a601007387 */ /* 0x0003e80000100a00 */
[----:B------:R-:W-:Y:S01]  /*fd50*/  LDGSTS.E [R5+0x1800c], desc[UR60][R166.64], !P3 ;  /* 0x1800c000a6057fae */ /* 0x000fe2000d92187c */
[----:B--2---:R-:W-:-:S03]  /*fd60*/  IMAD.WIDE R244, R184, 0x4, R154 ;  /* 0x00000004b8f47825 */ /* 0x004fc600078e029a */
[----:B-1----:R-:W2:Y:S04]  /*fd70*/  LDL.LU.64 R166, [R1+0x2f0] ;  /* 0x0002f00001a67983 */ /* 0x002ea80000300a00 */
[----:B------:R-:W3:Y:S04]  /*fd80*/  LDL.LU.64 R154, [R1+0x2e8] ;  /* 0x0002e800019a7983 */ /* 0x000ee80000300a00 */
[----:B------:R-:W3:Y:S01]  /*fd90*/  LDL.LU.64 R250, [R1+0x2e0] ;  /* 0x0002e00001fa7983 */ /* 0x000ee20000300a00 */
[----:B------:R-:W-:Y:S01]  /*fda0*/  IMAD.WIDE R178, R184, 0x4, R178 ;  /* 0x00000004b8b27825 */ /* 0x000fe200078e02b2 */
[----:B------:R-:W-:-:S02]  /*fdb0*/  ISETP.GE.U32.AND P1, PT, R241, 0x7ffffe9a, PT ;  /* 0x7ffffe9af100780c */ /* 0x000fc40003f26070 */
[----:B------:R1:W-:Y:S01]  /*fdc0*/  STL.64 [R1+0x5f0], R244 ;  /* 0x0005f0f401007387 */ /* 0x0003e20000100a00 */
[----:B------:R-:W-:-:S03]  /*fdd0*/  VIADD R241, R246, 0xffffff75 ;  /* 0xffffff75f6f17836 */ /* 0x000fc60000000000 */
[----:B------:R1:W-:Y:S04]  /*fde0*/  STL.64 [R1+0x5e8], R178 ;  /* 0x0005e8b201007387 */ /* 0x0003e80000100a00 */
[----:B------:R-:W-:Y:S04]  /*fdf0*/  LDGSTS.E [R5+0x1c000], desc[UR60][R244.64], !P6 ;  /* 0x1c000000f4057fae */ /* 0x000fe8000f12187c */
[----:B------:R-:W3:Y:S01]  /*fe00*/  LDL.LU.64 R246, [R1+0x2d8] ;  /* 0x0002d80001f67983 */ /* 0x000ee20000300a00 */
[----:B------:R-:W-:-:S03]  /*fe10*/  ISETP.GE.U32.AND P3, PT, R240, 0x7ffffe99, PT ;  /* 0x7ffffe99f000780c */ /* 0x000fc60003f66070 */
[----:B------:R1:W-:Y:S04]  /*fe20*/  LDGSTS.E [R5+0x1c004], desc[UR60][R178.64], !P4 ;  /* 0x1c004000b2057fae */ /* 0x0003e8000e12187c */
[----:B-1----:R-:W3:Y:S01]  /*fe30*/  LDL.LU.64 R244, [R1+0x1f0] ;  /* 0x0001f00001f47983 */ /* 0x002ee20000300a00 */
[----:B------:R-:W-:-:S04]  /*fe40*/  IMAD.WIDE R178, R184, 0x4, R58 ;  /* 0x00000004b8b27825 */ /* 0x000fc800078e023a */
[----:B----4-:R-:W-:-:S05]  /*fe50*/  IMAD.WIDE R192, R184, 0x4, R192 ;  /* 0x00000004b8c07825 */ /* 0x010fca00078e02c0 */
[----:B------:R1:W-:Y:S04]  /*fe60*/  STL.64 [R1+0x5e0], R192 ;  /* 0x0005e0c001007387 */ /* 0x0003e80000100a00 */
[----:B------:R-:W-:Y:S04]  /*fe70*/  LDGSTS.E [R5+0x1c008], desc[UR60][R192.64], !P1 ;  /* 0x1c008000c0057fae */ /* 0x000fe8000c92187c */
[----:B------:R4:W-:Y:S04]  /*fe80*/  LDGSTS.E [R5+0x1c00c], desc[UR60][R178.64], !P3 ;  /* 0x1c00c000b2057fae */ /* 0x0009e8000d92187c */
[----:B-1----:R-:W3:Y:S04]  /*fe90*/  LDL.LU.64 R192, [R1+0xd88] ;  /* 0x000d880001c07983 */ /* 0x002ee80000300a00 */
[----:B------:R1:W-:Y:S04]  /*fea0*/  STL.64 [R1+0x5d8], R178 ;  /* 0x0005d8b201007387 */ /* 0x0003e80000100a00 */
[----:B-1----:R-:W3:Y:S04]  /*feb0*/  LDL.LU.64 R178, [R1+0x1e8] ;  /* 0x0001e80001b27983 */ /* 0x002ee80000300a00 */
[----:B------:R4:W-:Y:S02]  /*fec0*/  STL.64 [R1+0xc28], R4 ;  /* 0x000c280401007387 */ /* 0x0009e40000100a00 */
[----:B----4-:R-:W1:Y:S01]  /*fed0*/  LDC R5, c[0x0][0x230] ;  /* 0x00008c00ff057b82 */ /* 0x010e620000000800 */
[----:B------:R-:W-:-:S02]  /*fee0*/  VIADD R240, R3, 0xffffff74 ;  /* 0xffffff7403f07836 */ /* 0x000fc40000000000 */
[----:B------:R-:W-:-:S03]  /*fef0*/  VIADD R58, R0, 0xffffff72 ;  /* 0xffffff72003a7836 */ /* 0x000fc60000000000 */
[----:B------:R-:W-:Y:S02]  /*ff00*/  ISETP.GE.U32.AND P4, PT, R240, 0x7ffffef5, PT ;  /* 0x7ffffef5f000780c */ /* 0x000fe40003f86070 */
[----:B------:R-:W-:Y:S01]  /*ff10*/  IADD3 R240, R2, -0x8d, RZ ;  /* 0xffffff7302f07810 */ /* 0x000fe20007ffe0ff */
[----:B------:R-:W4:Y:S01]  /*ff20*/  LDC R3, c[0x0][0x230] ;  /* 0x00008c00ff037b82 */ /* 0x000f220000000800 */
[----:B------:R-:W-:Y:S02]  /*ff30*/  ISETP.GE.U32.AND P6, PT, R241, 0x7ffffef6, PT ;  /* 0x7ffffef6f100780c */ /* 0x000fe40003fc6070 */
[----:B------:R-:W-:Y:S02]  /*ff40*/  ISETP.GE.U32.AND P1, PT, R240, 0x7ffffef4, PT ;  /* 0x7ffffef4f000780c */ /* 0x000fe40003f26070 */
[----:B------:R-:W-:Y:S01]  /*ff50*/  ISETP.GE.U32.AND P3, PT, R58, 0x7ffffef3, PT ;  /* 0x7ffffef33a00780c */ /* 0x000fe20003f66070 */
[----:B------:R-:W-:Y:S02]  /*ff60*/  VIADD R58, R252, 0xffffff57 ;  /* 0xffffff57fc3a7836 */ /* 0x000fe40000000000 */
[----:B------:R-:W4:Y:S01]  /*ff70*/  LDC R2, c[0x0][0x230] ;  /* 0x00008c00ff027b82 */ /* 0x000f220000000800 */
[----:B-1----:R-:W-:-:S07]  /*ff80*/  VIADD R59, R5, 0xffffff56 ;  /* 0xffffff56053b7836 */ /* 0x002fce0000000000 */
[----:B------:R-:W1:Y:S08]  /*ff90*/  LDC R0, c[0x0][0x230] ;  /* 0x00008c00ff007b82 */ /* 0x000e700000000800 */
[----:B------:R-:W1:Y:S01]  /*ffa0*/  LDC R252, c[0x0][0x230] ;  /* 0x00008c00fffc7b82 */ /* 0x000e620000000800 */
[C---:B--2---:R-:W-:Y:S02]  /*ffb0*/  IMAD.WIDE R240, R184.reuse, 0x4, R166 ;  /* 0x00000004b8f07825 */ /* 0x044fe400078e02a6 */
[----:B------:R-:W2:Y:S02]  /*ffc0*/  LDL.LU.64 R166, [R1+0x1e0] ;  /* 0x0001e00001a67983 */ /* 0x000ea40000300a00 */
[----:B---3--:R-:W-:-:S04]  /*ffd0*/  IMAD.WIDE R154, R184, 0x4, R154 ;  /* 0x00000004b89a7825 */ /* 0x008fc800078e029a */
[----:B------:R-:W-:Y:S01]  /*ffe0*/  IMAD.WIDE R4, R184, 0x4, R250 ;  /* 0x00000004b8047825 */ /* 0x000fe200078e02fa */
[----:B------:R3:W-:Y:S04]  /*fff0*/  STL.64 [R1+0x8b8], R240 ;  /* 0x0008b8f001007387 */ /* 0x0007e80000100a00 */
[----:B------:R3:W-:Y:S01]  /*10000*/  LDGSTS.E [R6+0x10000], desc[UR60][R240.64], !P0 ;  /* 0x10000000f0067fae */ /* 0x0007e2000c12187c */
[----:B------:R-:W-:-:S03]  /*10010*/  ISETP.GE.U32.AND P0, PT, R58, 0x7ffffed8, PT ;  /* 0x7ffffed83a00780c */ /* 0x000fc60003f06070 */
[----:B------:R4:W-:Y:S04]  /*10020*/  STL.64 [R1+0x8b0], R154 ;  /* 0x0008b09a01007387 */ /* 0x0009e80000100a00 */
[----:B------:R1:W-:Y:S04]  /*10030*/  STL.64 [R1+0x8a8], R4 ;  /* 0x0008a80401007387 */ /* 0x0003e80000100a00 */
[----:B------:R2:W-:Y:S01]  /*10040*/  LDGSTS.E [R6+0x10004], desc[UR60][R154.64], !P5 ;  /* 0x100040009a067fae */ /* 0x0005e2000e92187c */
[C---:B------:R-:W-:Y:S01]  /*10050*/  IMAD.WIDE R246, R184.reuse, 0x4, R246 ;  /* 0x00000004b8f67825 */ /* 0x040fe200078e02f6 */
[----:B---3--:R-:W3:Y:S02]  /*10060*/  LDC R240, c[0x0][0x230] ;  /* 0x00008c00fff07b82 */ /* 0x008ee40000000800 */
[----:B------:R3:W-:Y:S01]  /*10070*/  LDGSTS.E [R6+0x10008], desc[UR60][R4.64], !P6 ;  /* 0x1000800004067fae */ /* 0x0007e2000f12187c */
[----:B------:R-:W-:-:S03]  /*10080*/  IMAD.WIDE R244, R184, 0x4, R244 ;  /* 0x00000004b8f47825 */ /* 0x000fc600078e02f4 */
[----:B------:R3:W-:Y:S02]  /*10090*/  LDGSTS.E [R6+0x1000c], desc[UR60][R246.64], !P4 ;  /* 0x1000c000f6067fae */ /* 0x0007e4000e12187c */
[----:B------:R-:W3:Y:S02]  /*100a0*/  LDC R241, c[0x0][0x230] ;  /* 0x00008c00fff17b82 */ /* 0x000ee40000000800 */
[----:B----4-:R-:W4:Y:S04]  /*100b0*/  LDL.LU.64 R154, [R1+0x1d8] ;  /* 0x0001d800019a7983 */ /* 0x010f280000300a00 */
[----:B------:R-:W4:Y:S04]  /*100c0*/  LDL.LU.64 R250, [R1+0xf0] ;  /* 0x0000f00001fa7983 */ /* 0x000f280000300a00 */
[----:B-1----:R-:W4:Y:S04]  /*100d0*/  LDL.LU.64 R4, [R1+0xe8] ;  /* 0x0000e80001047983 */ /* 0x002f280000300a00 */
[----:B------:R1:W-:Y:S04]  /*100e0*/  STL.64 [R1+0x8a0], R246 ;  /* 0x0008a0f601007387 */ /* 0x0003e80000100a00 */
[----:B------:R1:W-:Y:S04]  /*100f0*/  STL.64 [R1+0x7b8], R244 ;  /* 0x0007b8f401007387 */ /* 0x0003e80000100a00 */
[----:B------:R-:W-:Y:S04]  /*10100*/  LDGSTS.E [R6+0x14000], desc[UR60][R244.64], !P0 ;  /* 0x14000000f4067fae */ /* 0x000fe8000c12187c */
[----:B-1----:R-:W4:Y:S04]  /*10110*/  LDL.LU.64 R246, [R1+0xe0] ;  /* 0x0000e00001f67983 */ /* 0x002f280000300a00 */
[----:B------:R-:W4:Y:S01]  /*10120*/  LDL.LU.64 R244, [R1+0xd8] ;  /* 0x0000d80001f47983 */ /* 0x000f220000300a00 */
[----:B------:R-:W-:Y:S01]  /*10130*/  VIADD R58, R249, 0xffffff55 ;  /* 0xffffff55f93a7836 */ /* 0x000fe20000000000 */
[----:B------:R-:W-:-:S02]  /*10140*/  ISETP.GE.U32.AND P5, PT, R59, 0x7ffffed7, PT ;  /* 0x7ffffed73b00780c */ /* 0x000fc40003fa6070 */
[----:B------:R-:W-:Y:S02]  /*10150*/  IADD3 R59, R248, -0xac, RZ ;  /* 0xffffff54f83b7810 */ /* 0x000fe40007ffe0ff */
[----:B------:R-:W-:Y:S01]  /*10160*/  ISETP.GE.U32.AND P6, PT, R58, 0x7ffffed6, PT ;  /* 0x7ffffed63a00780c */ /* 0x000fe20003fc6070 */
[----:B------:R-:W-:Y:S01]  /*10170*/  VIADD R58, R3, 0xffffff37 ;  /* 0xffffff37033a7836 */ /* 0x000fe20000000000 */
[----:B------:R-:W-:Y:S01]  /*10180*/  ISETP.GE.U32.AND P4, PT, R59, 0x7ffffed5, PT ;  /* 0x7ffffed53b00780c */ /* 0x000fe20003f86070 */
[----:B------:R-:W-:Y:S01]  /*10190*/  VIADD R59, R2, 0xffffff36 ;  /* 0xffffff36023b7836 */ /* 0x000fe20000000000 */
[----:B------:R-:W1:Y:S02]  /*101a0*/  LDC R3, c[0x0][0x230] ;  /* 0x00008c00ff037b82 */ /* 0x000e640000000800 */
[----:B------:R-:W-:Y:S01]  /*101b0*/  ISETP.GE.U32.AND P0, PT, R58, 0x7ffffeb8, PT ;  /* 0x7ffffeb83a00780c */ /* 0x000fe20003f06070 */
[----:B------:R-:W-:Y:S02]  /*101c0*/  VIADD R58, R0, 0xffffff35 ;  /* 0xffffff35003a7836 */ /* 0x000fe40000000000 */
[----:B------:R-:W-:-:S03]  /*101d0*/  IMAD.WIDE R178, R184, 0x4, R178 ;  /* 0x00000004b8b27825 */ /* 0x000fc600078e02b2 */
[----:B------:R-:W1:Y:S02]  /*101e0*/  LDC R2, c[0x0][0x230] ;  /* 0x00008c00ff027b82 */ /* 0x000e640000000800 */
[----:B------:R-:W-:Y:S01]  /*101f0*/  LDGSTS.E [R6+0x14004], desc[UR60][R178.64], !P5 ;  /* 0x14004000b2067fae */ /* 0x000fe2000e92187c */
[----:B------:R-:W-:Y:S02]  /*10200*/  ISETP.GE.U32.AND P5, PT, R59, 0x7ffffeb7, PT ;  /* 0x7ffffeb73b00780c */ /* 0x000fe40003fa6070 */
[----:B---3--:R-:W-:Y:S01]  /*10210*/  IADD3 R59, R241, -0xe9, RZ ;  /* 0xffffff17f13b7810 */ /* 0x008fe20007ffe0ff */
[----:B------:R3:W-:Y:S02]  /*10220*/  STL.64 [R1+0x7b0], R178 ;  /* 0x0007b0b201007387 */ /* 0x0007e40000100a00 */
[----:B------:R-:W1:Y:S08]  /*10230*/  LDC R248, c[0x0][0x230] ;  /* 0x00008c00fff87b82 */ /* 0x000e700000000800 */
[----:B------:R-:W1:Y:S01]  /*10240*/  LDC R0, c[0x0][0x230] ;  /* 0x00008c00ff007b82 */ /* 0x000e620000000800 */
[----:B---3--:R-:W3:Y:S01]  /*10250*/  LDL.LU.64 R178, [R1+0xd80] ;  /* 0x000d800001b27983 */ /* 0x008ee20000300a00 */
[----:B--2---:R-:W-:-:S05]  /*10260*/  IMAD.WIDE R166, R184, 0x4, R166 ;  /* 0x00000004b8a67825 */ /* 0x004fca00078e02a6 */
[----:B------:R-:W-:Y:S01]  /*10270*/  LDGSTS.E [R6+0x14008], desc[UR60][R166.64], !P6 ;  /* 0x14008000a6067fae */ /* 0x000fe2000f12187c */
[----:B------:R-:W-:Y:S01]  /*10280*/  ISETP.GE.U32.AND P6, PT, R58, 0x7ffffeb6, PT ;  /* 0x7ffffeb63a00780c */ /* 0x000fe20003fc6070 */
[----:B------:R-:W-:Y:S02]  /*10290*/  VIADD R58, R240, 0xffffff34 ;  /* 0xffffff34f03a7836 */ /* 0x000fe40000000000 */
[----:B------:R2:W-:Y:S04]  /*102a0*/  STL.64 [R1+0x7a8], R166 ;  /* 0x0007a8a601007387 */ /* 0x0005e80000100a00 */
[----:B--2---:R-:W2:Y:S01]  /*102b0*/  LDL.LU.64 R166, [R1+0xd78] ;  /* 0x000d780001a67983 */ /* 0x004ea20000300a00 */
[----:B----4-:R-:W-:-:S04]  /*102c0*/  IMAD.WIDE R154, R184, 0x4, R154 ;  /* 0x00000004b89a7825 */ /* 0x010fc800078e029a */
[----:B------:R-:W-:Y:S02]  /*102d0*/  IMAD.MOV.U32 R240, RZ, RZ, R154 ;  /* 0x000000fffff07224 */ /* 0x000fe400078e009a */
[----:B------:R-:W-:Y:S02]  /*102e0*/  IMAD.MOV.U32 R241, RZ, RZ, R155 ;  /* 0x000000fffff17224 */ /* 0x000fe400078e009b */
[C---:B------:R-:W-:Y:S01]  /*102f0*/  IMAD.WIDE R250, R184.reuse, 0x4, R250 ;  /* 0x00000004b8fa7825 */ /* 0x040fe200078e02fa */
[----:B------:R4:W-:Y:S03]  /*10300*/  STL.64 [R1+0x7a0], R154 ;  /* 0x0007a09a01007387 */ /* 0x0009e60000100a00 */
[----:B------:R-:W-:Y:S01]  /*10310*/  IMAD.WIDE R4, R184, 0x4, R4 ;  /* 0x00000004b8047825 */ /* 0x000fe200078e0204 */
[----:B------:R1:W-:Y:S01]  /*10320*/  LDGSTS.E [R6+0x1400c], desc[UR60][R240.64], !P4 ;  /* 0x1400c000f0067fae */ /* 0x0003e2000e12187c */
[----:B------:R-:W-:-:S03]  /*10330*/  ISETP.GE.U32.AND P4, PT, R58, 0x7ffffeb5, PT ;  /* 0x7ffffeb53a00780c */ /* 0x000fc60003f86070 */
[----:B------:R-:W-:Y:S04]  /*10340*/  LDGSTS.E [R6+0x18000], desc[UR60][R250.64], !P0 ;  /* 0x18000000fa067fae */ /* 0x000fe8000c12187c */
[----:B----4-:R-:W4:Y:S04]  /*10350*/  LDL.LU.64 R154, [R1+0xd70] ;  /* 0x000d7000019a7983 */ /* 0x010f280000300a00 */
[----:B------:R-:W-:Y:S01]  /*10360*/  STL.64 [R1+0x6c0], R250 ;  /* 0x0006c0fa01007387 */ /* 0x000fe20000100a00 */
[----:B------:R-:W-:Y:S01]  /*10370*/  IMAD.WIDE R246, R184, 0x4, R246 ;  /* 0x00000004b8f67825 */ /* 0x000fe200078e02f6 */
[----:B-1----:R-:W1:Y:S02]  /*10380*/  LDC R240, c[0x0][0x230] ;  /* 0x00008c00fff07b82 */ /* 0x002e640000000800 */
[----:B------:R1:W-:Y:S01]  /*10390*/  STL.64 [R1+0x6b8], R4 ;  /* 0x0006b80401007387 */ /* 0x0003e20000100a00 */
[----:B------:R-:W-:-:S03]  /*103a0*/  VIADD R58, R252, 0xffffff16 ;  /* 0xffffff16fc3a7836 */ /* 0x000fc60000000000 */
[----:B------:R-:W-:Y:S01]  /*103b0*/  LDGSTS.E [R6+0x18004], desc[UR60][R4.64], !P5 ;  /* 0x1800400004067fae */ /* 0x000fe2000e92187c */
[----:B------:R-:W-:Y:S01]  /*103c0*/  IMAD.WIDE R244, R184, 0x4, R244 ;  /* 0x00000004b8f47825 */ /* 0x000fe200078e02f4 */
[----:B------:R-:W-:Y:S01]  /*103d0*/  ISETP.GE.U32.AND P5, PT, R58, 0x7ffffe97, PT ;  /* 0x7ffffe973a00780c */ /* 0x000fe20003fa6070 */
[----:B------:R-:W3:Y:S01]  /*103e0*/  LDC R241, c[0x0][0x230] ;  /* 0x00008c00fff17b82 */ /* 0x000ee20000000800 */
[----:B------:R1:W-:Y:S01]  /*103f0*/  LDGSTS.E [R6+0x18008], desc[UR60][R246.64], !P6 ;  /* 0x18008000f6067fae */ /* 0x0003e2000f12187c */
[----:B------:R-:W-:-:S06]  /*10400*/  ISETP.GE.U32.AND P0, PT, R59, 0x7ffffe98, PT ;  /* 0x7ffffe983b00780c */ /* 0x000fcc0003f06070 */
[----:B------:R-:W2:Y:S01]  /*10410*/  LDC R252, c[0x0][0x230] ;  /* 0x00008c00fffc7b82 */ /* 0x000ea20000000800 */
[----:B-1----:R-:W2:Y:S01]  /*10420*/  LDL.LU.64 R4, [R1+0x2d0] ;  /* 0x0002d00001047983 */ /* 0x002ea20000300a00 */
[----:B------:R-:W-:-:S03]  /*10430*/  IADD3 R58, R3, -0xeb, RZ ;  /* 0xffffff15033a7810 */ /* 0x000fc60007ffe0ff */
[----:B------:R1:W-:Y:S04]  /*10440*/  STL.64 [R1+0x6b0], R246 ;  /* 0x0006b0f601007387 */ /* 0x0003e80000100a00 */
[----:B------:R1:W-:Y:S04]  /*10450*/  STL.64 [R1+0x6a8], R244 ;  /* 0x0006a8f401007387 */ /* 0x0003e80000100a00 */
[----:B------:R-:W4:Y:S01]  /*10460*/  LDL.LU.64 R250, [R1+0x2c8] ;  /* 0x0002c80001fa7983 */ /* 0x000f220000300a00 */
[----:B-1----:R-:W-:-:S03]  /*10470*/  IMAD.WIDE R246, R184, 0x4, R56 ;  /* 0x00000004b8f67825 */ /* 0x002fc600078e0238 */
[----:B------:R1:W-:Y:S01]  /*10480*/  LDGSTS.E [R6+0x1800c], desc[UR60][R244.64], !P4 ;  /* 0x1800c000f4067fae */ /* 0x0003e2000e12187c */
[----:B------:R-:W4:Y:S01]  /*10490*/  LDC R57, c[0x0][0x230] ;  /* 0x00008c00ff397b82 */ /* 0x000f220000000800 */
[----:B------:R-:W-:Y:S01]  /*104a0*/  VIADD R56, R2, 0xffffff14 ;  /* 0xffffff1402387836 */ /* 0x000fe20000000000 */
[----:B------:R-:W-:Y:S01]  /*104b0*/  ISETP.GE.U32.AND P4, PT, R58, 0x7ffffe96, PT ;  /* 0x7ffffe963a00780c */ /* 0x000fe20003f86070 */
[----:B------:R-:W4:Y:S01]  /*104c0*/  LDL.LU.64 R2, [R1+0x2c0] ;  /* 0x0002c00001027983 */ /* 0x000f220000300a00 */
[----:B------:R-:W-:Y:S02]  /*104d0*/  VIADD R59, R248, 0xffffff71 ;  /* 0xffffff71f83b7836 */ /* 0x000fe40000000000 */
[----:B-1----:R-:W-:Y:S01]  /*104e0*/  IMAD.WIDE R244, R184, 0x4, R54 ;  /* 0x00000004b8f47825 */ /* 0x002fe200078e0236 */
[----:B------:R1:W-:Y:S04]  /*104f0*/  STL.64 [R1+0x5d0], R246 ;  /* 0x0005d0f601007387 */ /* 0x0003e80000100a00 */
[----:B------:R-:W-:Y:S01]  /*10500*/  LDGSTS.E [R6+0x1c000], desc[UR60][R246.64], !P0 ;  /* 0x1c000000f6067fae */ /* 0x000fe2000c12187c */
[----:B------:R-:W-:Y:S01]  /*10510*/  ISETP.GE.U32.AND P0, PT, R56, 0x7ffffe95, PT ;  /* 0x7ffffe953800780c */ /* 0x000fe20003f06070 */
[----:B------:R-:W4:Y:S02]  /*10520*/  LDC R58, c[0x0][0x230] ;  /* 0x00008c00ff3a7b82 */ /* 0x000f240000000800 */
[----:B------:R3:W-:Y:S04]  /*10530*/  STL.64 [R1+0x5c8], R244 ;  /* 0x0005c8f401007387 */ /* 0x0007e80000100a00 */
[----:B------:R3:W-:Y:S01]  /*10540*/  LDGSTS.E [R6+0x1c004], desc[UR60][R244.64], !P5 ;  /* 0x1c004000f4067fae */ /* 0x0007e2000e92187c */
[----:B------:R-:W-:Y:S01]  /*10550*/  ISETP.GE.U32.AND P6, PT, R59, 0x7ffffef2, PT ;  /* 0x7ffffef23b00780c */ /* 0x000fe20003fc6070 */
[----:B------:R-:W4:Y:S02]  /*10560*/  LDC R55, c[0x0][0x230] ;  /* 0x00008c00ff377b82 */ /* 0x000f240000000800 */
[----:B------:R-:W4:Y:S04]  /*10570*/  LDL.LU.64 R248, [R1+0x2b8] ;  /* 0x0002b80001f87983 */ /* 0x000f280000300a00 */
[----:B-1----:R-:W4:Y:S02]  /*10580*/  LDL.LU.64 R246, [R1+0x1d0] ;  /* 0x0001d00001f67983 */ /* 0x002f240000300a00 */
[----:B------:R-:W1:Y:S01]  /*10590*/  LDC R59, c[0x0][0x230] ;  /* 0x00008c00ff3b7b82 */ /* 0x000e620000000800 */
[----:B---3--:R-:W-:-:S04]  /*105a0*/  IMAD.WIDE R244, R184, 0x4, R52 ;  /* 0x00000004b8f47825 */ /* 0x008fc800078e0234 */
[----:B------:R-:W-:Y:S01]  /*105b0*/  VIADD R52, R240, 0xffffff6f ;  /* 0xffffff6ff0347836 */ /* 0x000fe20000000000 */
[----:B------:R3:W-:Y:S01]  /*105c0*/  STL.64 [R1+0x5c0], R244 ;  /* 0x0005c0f401007387 */ /* 0x0007e20000100a00 */
[----:B------:R-:W-:Y:S01]  /*105d0*/  VIADD R53, R241, 0xffffff6e ;  /* 0xffffff6ef1357836 */ /* 0x000fe20000000000 */
[----:B------:R-:W-:Y:S01]  /*105e0*/  MOV R240, R244 ;  /* 0x000000f400f07202 */ /* 0x000fe20000000f00 */
[----:B------:R-:W-:Y:S01]  /*105f0*/  IMAD.MOV.U32 R241, RZ, RZ, R245 ;  /* 0x000000fffff17224 */ /* 0x000fe200078e00f5 */
[----:B------:R-:W1:Y:S04]  /*10600*/  LDC R56, c[0x0][0x230] ;  /* 0x00008c00ff387b82 */ /* 0x000e680000000800 */
[----:B------:R-:W-:Y:S01]  /*10610*/  LDGSTS.E [R6+0x1c008], desc[UR60][R240.64], !P4 ;  /* 0x1c008000f0067fae */ /* 0x000fe2000e12187c */
[----:B---3--:R-:W-:-:S05]  /*10620*/  IMAD.WIDE R244, R184, 0x4, R50 ;  /* 0x00000004b8f47825 */ /* 0x008fca00078e0232 */
[----:B------:R3:W-:Y:S04]  /*10630*/  STL.64 [R1+0x5b8], R244 ;  /* 0x0005b8f401007387 */ /* 0x0007e80000100a00 */
[----:B------:R1:W-:Y:S01]  /*10640*/  LDGSTS.E [R6+0x1c00c], desc[UR60][R244.64], !P0 ;  /* 0x1c00c000f4067fae */ /* 0x0003e2000c12187c */
[----:B--2---:R-:W-:-:S05]  /*10650*/  IMAD.WIDE R4, R184, 0x4, R4 ;  /* 0x00000004b8047825 */ /* 0x004fca00078e0204 */
[----:B------:R2:W-:Y:S04]  /*10660*/  STL.64 [R1+0x898], R4 ;  /* 0x0008980401007387 */ /* 0x0005e80000100a00 */
[----:B---3--:R-:W3:Y:S01]  /*10670*/  LDL.LU.64 R244, [R1+0x1c8] ;  /* 0x0001c80001f47983 */ /* 0x008ee20000300a00 */
[----:B----4-:R-:W-:-:S03]  /*10680*/  IMAD.WIDE R250, R184, 0x4, R250 ;  /* 0x00000004b8fa7825 */ /* 0x010fc600078e02fa */
[----:B------:R4:W-:Y:S04]  /*10690*/  LDGSTS.E [R7+0x10000], desc[UR60][R4.64], !P1 ;  /* 0x1000000004077fae */ /* 0x0009e8000c92187c */
[----:B------:R-:W4:Y:S04]  /*106a0*/  LDL.LU.64 R240, [R1+0x1c0] ;  /* 0x0001c00001f07983 */ /* 0x000f280000300a00 */
[----:B------:R-:W-:Y:S01]  /*106b0*/  LDGSTS.E [R7+0x10004], desc[UR60][R250.64], !P3 ;  /* 0x10004000fa077fae */ /* 0x000fe2000d92187c */
[----:B------:R-:W-:-:S03]  /*106c0*/  IMAD.WIDE R2, R184, 0x4, R2 ;  /* 0x00000004b8027825 */ /* 0x000fc600078e0202 */
[----:B--2---:R-:W2:Y:S04]  /*106d0*/  LDL.LU.64 R4, [R1+0x1b8] ;  /* 0x0001b80001047983 */ /* 0x004ea80000300a00 */
[----:B------:R-:W-:Y:S04]  /*106e0*/  STL.64 [R1+0x890], R250 ;  /* 0x000890fa01007387 */ /* 0x000fe80000100a00 */
[----:B------:R1:W-:Y:S04]  /*106f0*/  STL.64 [R1+0x888], R2 ;  /* 0x0008880201007387 */ /* 0x0003e80000100a00 */
[----:B------:R-:W-:Y:S04]  /*10700*/  LDGSTS.E [R7+0x10008], desc[UR60][R2.64], !P6 ;  /* 0x1000800002077fae */ /* 0x000fe8000f12187c */
[----:B-1----:R-:W2:Y:S04]  /*10710*/  LDL.LU.64 R2, [R1+0xd0] ;  /* 0x0000d00001027983 */ /* 0x002ea80000300a00 */
[----:B------:R-:W2:Y:S01]  /*10720*/  LDL.LU.64 R250, [R1+0xc8] ;  /* 0x0000c80001fa7983 */ /* 0x000ea20000300a00 */
[----:B------:R-:W-:-:S02]  /*10730*/  VIADD R54, R0, 0xffffff70 ;  /* 0xffffff7000367836 */ /* 0x000fc40000000000 */
[----:B------:R-:W-:Y:S02]  /*10740*/  VIADD R50, R252, 0xffffff53 ;  /* 0xffffff53fc327836 */ /* 0x000fe40000000000 */
[----:B------:R-:W-:Y:S01]  /*10750*/  VIADD R51, R58, 0xffffff52 ;  /* 0xffffff523a337836 */ /* 0x000fe20000000000 */
[----:B------:R-:W-:Y:S01]  /*10760*/  ISETP.GE.U32.AND P5, PT, R54, 0x7ffffef1, PT ;  /* 0x7ffffef13600780c */ /* 0x000fe20003fa6070 */
[----:B------:R-:W-:Y:S01]  /*10770*/  IMAD.WIDE R248, R184, 0x4, R248 ;  /* 0x00000004b8f87825 */ /* 0x000fe200078e02f8 */
[----:B------:R-:W-:Y:S01]  /*10780*/  ISETP.GE.U32.AND P1, PT, R50, 0x7ffffed4, PT ;  /* 0x7ffffed43200780c */ /* 0x000fe20003f26070 */
[----:B------:R-:W1:Y:S02]  /*10790*/  LDC R54, c[0x0][0x230] ;  /* 0x00008c00ff367b82 */ /* 0x000e640000000800 */
[----:B------:R-:W-:Y:S01]  /*107a0*/  IMAD.WIDE R246, R184, 0x4, R246 ;  /* 0x00000004b8f67825 */ /* 0x000fe200078e02f6 */
[----:B------:R-:W-:-:S03]  /*107b0*/  ISETP.GE.U32.AND P3, PT, R51, 0x7ffffed3, PT ;  /* 0x7ffffed33300780c */ /* 0x000fc60003f66070 */
[----:B------:R-:W-:Y:S01]  /*107c0*/  VIADD R50, R55, 0xffffff51 ;  /* 0xffffff5137327836 */ /* 0x000fe20000000000 */
[----:B------:R-:W-:Y:S01]  /*107d0*/  IADD3 R51, R57, -0xb0, RZ ;  /* 0xffffff5039337810 */ /* 0x000fe20007ffe0ff */
[----:B------:R1:W-:Y:S01]  /*107e0*/  STL.64 [R1+0x880], R248 ;  /* 0x000880f801007387 */ /* 0x0003e20000100a00 */
[----:B------:R-:W-:Y:S01]  /*107f0*/  ISETP.GE.U32.AND P4, PT, R52, 0x7ffffef0, PT ;  /* 0x7ffffef03400780c */ /* 0x000fe20003f86070 */
[----:B------:R-:W2:Y:S01]  /*10800*/  LDC R55, c[0x0][0x230] ;  /* 0x00008c00ff377b82 */ /* 0x000ea20000000800 */
[----:B------:R-:W-:Y:S01]  /*10810*/  ISETP.GE.U32.AND P6, PT, R50, 0x7ffffed2, PT ;  /* 0x7ffffed23200780c */ /* 0x000fe20003fc6070 */
[----:B------:R-:W-:Y:S01]  /*10820*/  LDGSTS.E [R7+0x1000c], desc[UR60][R248.64], !P5 ;  /* 0x1000c000f8077fae */ /* 0x000fe2000e92187c */
[----:B------:R-:W-:-:S03]  /*10830*/  ISETP.GE.U32.AND P5, PT, R51, 0x7ffffed1, PT ;  /* 0x7ffffed13300780c */ /* 0x000fc60003fa6070 */
[----:B------:R1:W-:Y:S01]  /*10840*/  STL.64 [R1+0x798], R246 ;  /* 0x000798f601007387 */ /* 0x0003e20000100a00 */
[----:B------:R-:W-:Y:S01]  /*10850*/  VIADD R50, R59, 0xffffff33 ;  /* 0xffffff333b327836 */ /* 0x000fe20000000000 */
[----:B------:R-:W2:Y:S02]  /*10860*/  LDC R52, c[0x0][0x230] ;  /* 0x00008c00ff347b82 */ /* 0x000ea40000000800 */
[----:B------:R-:W-:Y:S04]  /*10870*/  LDGSTS.E [R7+0x14000], desc[UR60][R246.64], !P1 ;  /* 0x14000000f6077fae */ /* 0x000fe8000c92187c */
[----:B-1----:R-:W2:Y:S01]  /*10880*/  LDL.LU.64 R248, [R1+0xc0] ;  /* 0x0000c00001f87983 */ /* 0x002ea20000300a00 */
[----:B------:R-:W-:Y:S01]  /*10890*/  ISETP.GE.U32.AND P1, PT, R50, 0x7ffffeb4, PT ;  /* 0x7ffffeb43200780c */ /* 0x000fe20003f26070 */
[----:B------:R-:W1:Y:S02]  /*108a0*/  LDC R57, c[0x0][0x230] ;  /* 0x00008c00ff397b82 */ /* 0x000e640000000800 */
[----:B------:R-:W2:Y:S01]  /*108b0*/  LDL.LU.64 R246, [R1+0xb8] ;  /* 0x0000b80001f67983 */ /* 0x000ea20000300a00 */
[----:B------:R-:W-:-:S05]  /*108c0*/  ISETP.GE.U32.AND P0, PT, R53, 0x7ffffeef, PT ;  /* 0x7ffffeef3500780c */ /* 0x000fca0003f06070 */
[----:B------:R-:W1:Y:S08]  /*108d0*/  LDC R58, c[0x0][0x230] ;  /* 0x00008c00ff3a7b82 */ /* 0x000e700000000800 */
[----:B------:R-:W1:Y:S01]  /*108e0*/  LDC R53, c[0x0][0x230] ;  /* 0x00008c00ff357b82 */ /* 0x000e620000000800 */
[----:B---3--:R-:W-:-:S07]  /*108f0*/  IMAD.WIDE R244, R184, 0x4, R244 ;  /* 0x00000004b8f47825 */ /* 0x008fce00078e02f4 */
[----:B------:R-:W3:Y:S01]  /*10900*/  LDC R252, c[0x0][0x230] ;  /* 0x00008c00fffc7b82 */ /* 0x000ee20000000800 */
[----:B------:R1:W-:Y:S01]  /*10910*/  STL.64 [R1+0x790], R244 ;  /* 0x000790f401007387 */ /* 0x0003e20000100a00 */
[----:B----4-:R-:W-:-:S03]  /*10920*/  IMAD.WIDE R240, R184, 0x4, R240 ;  /* 0x00000004b8f07825 */ /* 0x010fc600078e02f0 */
[----:B------:R-:W-:Y:S04]  /*10930*/  LDGSTS.E [R7+0x14004], desc[UR60][R244.64], !P3 ;  /* 0x14004000f4077fae */ /* 0x000fe8000d92187c */
[----:B------:R-:W-:Y:S01]  /*10940*/  LDGSTS.E [R7+0x14008], desc[UR60][R240.64], !P6 ;  /* 0x14008000f0077fae */ /* 0x000fe2000f12187c */
[----:B--2---:R-:W-:-:S03]  /*10950*/  IMAD.WIDE R4, R184, 0x4, R4 ;  /* 0x00000004b8047825 */ /* 0x004fc600078e0204 */
[----:B-1----:R-:W2:Y:S04]  /*10960*/  LDL.LU.64 R244, [R1+0xd68] ;  /* 0x000d680001f47983 */ /* 0x002ea80000300a00 */
[----:B------:R-:W-:Y:S04]  /*10970*/  STL.64 [R1+0x788], R240 ;  /* 0x000788f001007387 */ /* 0x000fe80000100a00 */
[----:B------:R1:W-:Y:S04]  /*10980*/  STL.64 [R1+0x780], R4 ;  /* 0x0007800401007387 */ /* 0x0003e80000100a00 */
[----:B------:R1:W-:Y:S02]  /*10990*/  LDGSTS.E [R7+0x1400c], desc[UR60][R4.64], !P5 ;  /* 0x1400c00004077fae */ /* 0x0003e4000e92187c */
[----:B-1----:R-:W-:-:S04]  /*109a0*/  IMAD.WIDE R4, R184, 0x4, R2 ;  /* 0x00000004b8047825 */ /* 0x002fc800078e0202 */
[----:B------:R-:W-:Y:S01]  /*109b0*/  IMAD.WIDE R2, R184, 0x4, R250 ;  /* 0x00000004b8027825 */ /* 0x000fe200078e02fa */
[----:B------:R1:W-:Y:S04]  /*109c0*/  STL.64 [R1+0x6a0], R4 ;  /* 0x0006a00401007387 */ /* 0x0003e80000100a00 */
[----:B------:R-:W-:Y:S04]  /*109d0*/  LDGSTS.E [R7+0x18000], desc[UR60][R4.64], !P1 ;  /* 0x1800000004077fae */ /* 0x000fe8000c92187c */
[----:B------:R4:W-:Y:S04]  /*109e0*/  STL.64 [R1+0x698], R2 ;  /* 0x0006980201007387 */ /* 0x0009e80000100a00 */
[----:B-1----:R-:W3:Y:S01]  /*109f0*/  LDL.LU.64 R4, [R1+0x2b0] ;  /* 0x0002b00001047983 */ /* 0x002ee20000300a00 */
[----:B------:R-:W-:-:S02]  /*10a00*/  VIADD R50, R52, 0xffffff32 ;  /* 0xffffff3234327836 */ /* 0x000fc40000000000 */
[----:B------:R-:W-:Y:S01]  /*10a10*/  VIADD R51, R53, 0xffffff31 ;  /* 0xffffff3135337836 */ /* 0x000fe20000000000 */
[----:B------:R-:W1:Y:S02]  /*10a20*/  LDC R52, c[0x0][0x230] ;  /* 0x00008c00ff347b82 */ /* 0x000e640000000800 */
[----:B------:R-:W-:Y:S01]  /*10a30*/  ISETP.GE.U32.AND P3, PT, R50, 0x7ffffeb3, PT ;  /* 0x7ffffeb33200780c */ /* 0x000fe20003f66070 */
[----:B------:R-:W-:-:S05]  /*10a40*/  VIADD R50, R54, 0xffffff30 ;  /* 0xffffff3036327836 */ /* 0x000fca0000000000 */
[----:B------:R-:W1:Y:S01]  /*10a50*/  LDC R53, c[0x0][0x230] ;  /* 0x00008c00ff357b82 */ /* 0x000e620000000800 */
[----:B------:R-:W-:Y:S02]  /*10a60*/  ISETP.GE.U32.AND P6, PT, R51, 0x7ffffeb2, PT ;  /* 0x7ffffeb23300780c */ /* 0x000fe40003fc6070 */
[----:B------:R-:W-:Y:S01]  /*10a70*/  ISETP.GE.U32.AND P5, PT, R50, 0x7ffffeb1, PT ;  /* 0x7ffffeb13200780c */ /* 0x000fe20003fa6070 */
[----:B------:R-:W-:Y:S01]  /*10a80*/  VIADD R50, R55, 0xffffff13 ;  /* 0xffffff1337327836 */ /* 0x000fe20000000000 */
[----:B------:R-:W-:Y:S01]  /*10a90*/  IADD3 R51, R56, -0x93, RZ ;  /* 0xffffff6d38337810 */ /* 0x000fe20007ffe0ff */
[----:B------:R-:W-:Y:S01]  /*10aa0*/  IMAD.WIDE R240, R184, 0x4, R248 ;  /* 0x00000004b8f07825 */ /* 0x000fe200078e02f8 */
[----:B------:R4:W-:Y:S01]  /*10ab0*/  LDGSTS.E [R7+0x18004], desc[UR60][R2.64], !P3 ;  /* 0x1800400002077fae */ /* 0x0009e2000d92187c */
[----:B------:R-:W3:Y:S01]  /*10ac0*/  LDC R55, c[0x0][0x230] ;  /* 0x00008c00ff377b82 */ /* 0x000ee20000000800 */
[----:B------:R-:W-:Y:S01]  /*10ad0*/  ISETP.GE.U32.AND P1, PT, R51, 0x7ffffeee, PT ;  /* 0x7ffffeee3300780c */ /* 0x000fe20003f26070 */
[----:B------:R-:W-:Y:S01]  /*10ae0*/  VIADD R51, R57, 0xffffff12 ;  /* 0xffffff1239337836 */ /* 0x000fe20000000000 */
[----:B------:R-:W-:Y:S01]  /*10af0*/  ISETP.GE.U32.AND P3, PT, R50, 0x7ffffe94, PT ;  /* 0x7ffffe943200780c */ /* 0x000fe20003f66070 */
[----:B------:R-:W-:-:S02]  /*10b00*/  VIADD R50, R58, 0xffffff11 ;  /* 0xffffff113a327836 */ /* 0x000fc40000000000 */
[----:B------:R3:W-:Y:S02]  /*10b10*/  LDGSTS.E [R7+0x18008], desc[UR60][R240.64], !P6 ;  /* 0x18008000f0077fae */ /* 0x0007e4000f12187c */
[----:B------:R-:W2:Y:S01]  /*10b20*/  LDC R54, c[0x0][0x230] ;  /* 0x00008c00ff367b82 */ /* 0x000ea20000000800 */
[----:B----4-:R-:W-:Y:S01]  /*10b30*/  IMAD.WIDE R2, R184, 0x4, R246 ;  /* 0x00000004b8027825 */ /* 0x010fe200078e02f6 */
[----:B------:R-:W-:-:S04]  /*10b40*/  ISETP.GE.U32.AND P6, PT, R51, 0x7ffffe93, PT ;  /* 0x7ffffe933300780c */ /* 0x000fc80003fc6070 */
[----:B------:R-:W-:Y:S01]  /*10b50*/  LDGSTS.E [R7+0x1800c], desc[UR60][R2.64], !P5 ;  /* 0x1800c00002077fae */ /* 0x000fe2000e92187c */
[----:B------:R-:W-:Y:S01]  /*10b60*/  ISETP.GE.U32.AND P5, PT, R50, 0x7ffffe92, PT ;  /* 0x7ffffe923200780c */ /* 0x000fe20003fa6070 */
[C---:B------:R-:W-:Y:S01]  /*10b70*/  IMAD.WIDE R248, R184.reuse, 0x4, R48 ;  /* 0x00000004b8f87825 */ /* 0x040fe200078e0230 */
[----:B-1----:R-:W-:Y:S01]  /*10b80*/  IADD3 R48, R53, -0xf0, RZ ;  /* 0xffffff1035307810 */ /* 0x002fe20007ffe0ff */
[----:B------:R1:W-:Y:S01]  /*10b90*/  STL.64 [R1+0x690], R240 ;  /* 0x000690f001007387 */ /* 0x0003e20000100a00 */
[----:B------:R-:W4:Y:S01]  /*10ba0*/  LDC R56, c[0x0][0x230] ;  /* 0x00008c00ff387b82 */ /* 0x000f220000000800 */
[----:B------:R-:W-:Y:S02]  /*10bb0*/  IMAD.WIDE R246, R184, 0x4, R46 ;  /* 0x00000004b8f67825 */ /* 0x000fe400078e022e */
[----:B------:R1:W-:Y:S04]  /*10bc0*/  STL.64 [R1+0x688], R2 ;  /* 0x0006880201007387 */ /* 0x0003e80000100a00 */
[----:B------:R-:W-:Y:S01]  /*10bd0*/  LDGSTS.E [R7+0x1c000], desc[UR60][R248.64], !P3 ;  /* 0x1c000000f8077fae */ /* 0x000fe2000d92187c */
[----:B------:R-:W-:Y:S01]  /*10be0*/  ISETP.GE.U32.AND P3, PT, R48, 0x7ffffe91, PT ;  /* 0x7ffffe913000780c */ /* 0x000fe20003f66070 */
[----:B---3--:R-:W-:-:S02]  /*10bf0*/  IMAD.WIDE R4, R184, 0x4, R4 ;  /* 0x00000004b8047825 */ /* 0x008fc400078e0204 */
[----:B------:R-:W3:Y:S01]  /*10c00*/  LDL.LU.64 R250, [R1+0x2a8] ;  /* 0x0002a80001fa7983 */ /* 0x000ee20000300a00 */
[----:B------:R-:W4:Y:S01]  /*10c10*/  LDC R50, c[0x0][0x230] ;  /* 0x00008c00ff327b82 */ /* 0x000f220000000800 */
[----:B-1----:R-:W-:Y:S02]  /*10c20*/  IMAD.WIDE R240, R184, 0x4, R44 ;  /* 0x00000004b8f07825 */ /* 0x002fe400078e022c */
[----:B------:R-:W2:Y:S04]  /*10c30*/  LDL.LU.64 R2, [R1+0x2a0] ;  /* 0x0002a00001027983 */ /* 0x000ea80000300a00 */
[----:B------:R1:W-:Y:S01]  /*10c40*/  STL.64 [R1+0x5b0], R248 ;  /* 0x0005b0f801007387 */ /* 0x0003e20000100a00 */
[----:B------:R-:W-:Y:S01]  /*10c50*/  VIADD R49, R52, 0xffffff6c ;  /* 0xffffff6c34317836 */ /* 0x000fe20000000000 */
[----:B------:R-:W4:Y:S02]  /*10c60*/  LDC R51, c[0x0][0x230] ;  /* 0x00008c00ff337b82 */ /* 0x000f240000000800 */
[----:B------:R1:W-:Y:S04]  /*10c70*/  STL.64 [R1+0x5a8], R246 ;  /* 0x0005a8f601007387 */ /* 0x0003e80000100a00 */
[----:B------:R-:W-:Y:S02]  /*10c80*/  LDGSTS.E [R7+0x1c004], desc[UR60][R246.64], !P6 ;  /* 0x1c004000f6077fae */ /* 0x000fe4000f12187c */
[----:B------:R-:W4:Y:S02]  /*10c90*/  LDC R45, c[0x0][0x230] ;  /* 0x00008c00ff2d7b82 */ /* 0x000f240000000800 */
[----:B------:R1:W-:Y:S04]  /*10ca0*/  STL.64 [R1+0x5a0], R240 ;  /* 0x0005a0f001007387 */ /* 0x0003e80000100a00 */
[----:B------:R1:W-:Y:S02]  /*10cb0*/  LDGSTS.E [R7+0x1c008], desc[UR60][R240.64], !P5 ;  /* 0x1c008000f0077fae */ /* 0x0003e4000e92187c */
[----:B------:R-:W4:Y:S02]  /*10cc0*/  LDC R46, c[0x0][0x230] ;  /* 0x00008c00ff2e7b82 */ /* 0x000f240000000800 */
[----:B-1----:R-:W4:Y:S04]  /*10cd0*/  LDL.LU.64 R248, [R1+0x298] ;  /* 0x0002980001f87983 */ /* 0x002f280000300a00 */
[----:B------:R-:W4:Y:S02]  /*10ce0*/  LDL.LU.64 R246, [R1+0x1b0] ;  /* 0x0001b00001f67983 */ /* 0x000f240000300a00 */
[----:B------:R-:W1:Y:S01]  /*10cf0*/  LDC R48, c[0x0][0x230] ;  /* 0x00008c00ff307b82 */ /* 0x000e620000000800 */
[----:B------:R-:W-:-:S05]  /*10d00*/  IMAD.WIDE R240, R184, 0x4, R42 ;  /* 0x00000004b8f07825 */ /* 0x000fca00078e022a */
[----:B------:R-:W-:Y:S02]  /*10d10*/  STL.64 [R1+0x598], R240 ;  /* 0x000598f001007387 */ /* 0x000fe40000100a00 */
[----:B------:R-:W1:Y:S02]  /*10d20*/  LDC R47, c[0x0][0x230] ;  /* 0x00008c00ff2f7b82 */ /* 0x000e640000000800 */
[----:B------:R-:W-:Y:S04]  /*10d30*/  STL.64 [R1+0x878], R4 ;  /* 0x0008780401007387 */ /* 0x000fe80000100a00 */
[----:B------:R1:W-:Y:S04]  /*10d40*/  LDGSTS.E [R7+0x1c00c], desc[UR60][R240.64], !P3 ;  /* 0x1c00c000f0077fae */ /* 0x0003e8000d92187c */
[----:B------:R3:W-:Y:S01]  /*10d50*/  STL.64 [R1+0xc30], R6 ;  /* 0x000c300601007387 */ /* 0x0007e20000100a00 */
[----:B------:R-:W-:Y:S01]  /*10d60*/  VIADD R42, R55, 0xffffff4f ;  /* 0xffffff4f372a7836 */ /* 0x000fe20000000000 */
[----:B------:R-:W-:Y:S01]  /*10d70*/  ISETP.GE.U32.AND P6, PT, R49, 0x7ffffeed, PT ;  /* 0x7ffffeed3100780c */ /* 0x000fe20003fc6070 */
[C---:B---3--:R-:W-:Y:S01]  /*10d80*/  IMAD.WIDE R250, R184.reuse, 0x4, R250 ;  /* 0x00000004b8fa7825 */ /* 0x048fe200078e02fa */
[----:B------:R-:W1:Y:S01]  /*10d90*/  LDL.LU.64 R6, [R1+0x1a8] ;  /* 0x0001a80001067983 */ /* 0x000e620000300a00 */
[----:B------:R-:W3:Y:S02]  /*10da0*/  LDC R49, c[0x0][0x230] ;  /* 0x00008c00ff317b82 */ /* 0x000ee40000000800 */
[----:B--2---:R-:W-:Y:S01]  /*10db0*/  IMAD.WIDE R2, R184, 0x4, R2 ;  /* 0x00000004b8027825 */ /* 0x004fe200078e0202 */
[----:B------:R2:W-:Y:S04]  /*10dc0*/  LDGSTS.E [R8+0x10000], desc[UR60][R4.64], !P4 ;  /* 0x1000000004087fae */ /* 0x0005e8000e12187c */
[----:B------:R-:W3:Y:S01]  /*10dd0*/  LDL.LU.64 R240, [R1+0x1a0] ;  /* 0x0001a00001f07983 */ /* 0x000ee20000300a00 */
[----:B------:R-:W-:Y:S01]  /*10de0*/  ISETP.GE.U32.AND P4, PT, R42, 0x7ffffed0, PT ;  /* 0x7ffffed02a00780c */ /* 0x000fe20003f86070 */
[----:B----4-:R-:W-:-:S02]  /*10df0*/  IMAD.WIDE R248, R184, 0x4, R248 ;  /* 0x00000004b8f87825 */ /* 0x010fc400078e02f8 */
[----:B------:R-:W2:Y:S01]  /*10e00*/  LDL.LU.64 R4, [R1+0x198] ;  /* 0x0001980001047983 */ /* 0x000ea20000300a00 */
[----:B------:R-:W4:Y:S03]  /*10e10*/  LDC R55, c[0x0][0x230] ;  /* 0x00008c00ff377b82 */ /* 0x000f260000000800 */
[----:B------:R-:W-:Y:S04]  /*10e20*/  STL.64 [R1+0x870], R250 ;  /* 0x000870fa01007387 */ /* 0x000fe80000100a00 */
[----:B------:R-:W-:Y:S04]  /*10e30*/  LDGSTS.E [R8+0x10004], desc[UR60][R250.64], !P0 ;  /* 0x10004000fa087fae */ /* 0x000fe8000c12187c */
[----:B------:R4:W-:Y:S04]  /*10e40*/  STL.64 [R1+0x868], R2 ;  /* 0x0008680201007387 */ /* 0x0009e80000100a00 */
[----:B------:R-:W-:Y:S01]  /*10e50*/  LDGSTS.E [R8+0x10008], desc[UR60][R2.64], !P1 ;  /* 0x1000800002087fae */ /* 0x000fe2000c92187c */
[----:B------:R-:W-:-:S03]  /*10e60*/  IMAD.WIDE R246, R184, 0x4, R246 ;  /* 0x00000004b8f67825 */ /* 0x000fc600078e02f6 */
[----:B------:R-:W-:Y:S04]  /*10e70*/  LDGSTS.E [R8+0x1000c], desc[UR60][R248.64], !P6 ;  /* 0x1000c000f8087fae */ /* 0x000fe8000f12187c */
[----:B------:R-:W-:Y:S04]  /*10e80*/  LDGSTS.E [R8+0x14000], desc[UR60][R246.64], !P4 ;  /* 0x14000000f6087fae */ /* 0x000fe8000e12187c */
[----:B----4-:R-:W4:Y:S04]  /*10e90*/  LDL.LU.64 R2, [R1+0xb0] ;  /* 0x0000b00001027983 */ /* 0x010f280000300a00 */
[----:B------:R-:W4:Y:S04]  /*10ea0*/  LDL.LU.64 R250, [R1+0xa8] ;  /* 0x0000a80001fa7983 */ /* 0x000f280000300a00 */
[----:B------:R1:W-:Y:S04]  /*10eb0*/  STL.64 [R1+0x860], R248 ;  /* 0x000860f801007387 */ /* 0x0003e80000100a00 */
[----:B-1----:R-:W4:Y:S04]  /*10ec0*/  LDL.LU.64 R248, [R1+0xa0] ;  /* 0x0000a00001f87983 */ /* 0x002f280000300a00 */
[----:B------:R1:W-:Y:S01]  /*10ed0*/  STL.64 [R1+0x778], R246 ;  /* 0x000778f601007387 */ /* 0x0003e20000100a00 */
[----:B------:R-:W-:-:S05]  /*10ee0*/  IMAD.WIDE R6, R184, 0x4, R6 ;  /* 0x00000004b8067825 */ /* 0x000fca00078e0206 */
[----:B------:R3:W-:Y:S04]  /*10ef0*/  STL.64 [R1+0x770], R6 ;  /* 0x0007700601007387 */ /* 0x0007e80000100a00 */
[----:B-1----:R-:W4:Y:S01]  /*10f00*/  LDL.LU.64 R246, [R1+0x98] ;  /* 0x0000980001f67983 */ /* 0x002f220000300a00 */
[----:B------:R-:W-:Y:S02]  /*10f10*/  VIADD R44, R54, 0xffffff6b ;  /* 0xffffff6b362c7836 */ /* 0x000fe40000000000 */
[----:B------:R-:W-:Y:S01]  /*10f20*/  VIADD R43, R56, 0xffffff6a ;  /* 0xffffff6a382b7836 */ /* 0x000fe20000000000 */
[----:B------:R-:W-:Y:S01]  /*10f30*/  IADD3 R42, R51, -0xb3, RZ ;  /* 0xffffff4d332a7810 */ /* 0x000fe20007ffe0ff */
[----:B------:R-:W1:Y:S01]  /*10f40*/  LDC R54, c[0x0][0x230] ;  /* 0x00008c00ff367b82 */ /* 0x000e620000000800 */
[----:B------:R-:W-:-:S07]  /*10f50*/  ISETP.GE.U32.AND P5, PT, R44, 0x7ffffeec, PT ;  /* 0x7ffffeec2c00780c */ /* 0x000fce0003fa6070 */
[----:B------:R-:W3:Y:S01]  /*10f60*/  LDC R44, c[0x0][0x230] ;  /* 0x00008c00ff2c7b82 */ /* 0x000ee20000000800 */
[----:B------:R-:W-:Y:S01]  /*10f70*/  ISETP.GE.U32.AND P3, PT, R43, 0x7ffffeeb, PT ;  /* 0x7ffffeeb2b00780c */ /* 0x000fe20003f66070 */
[----:B------:R-:W-:Y:S01]  /*10f80*/  VIADD R43, R50, 0xffffff4e ;  /* 0xffffff4e322b7836 */ /* 0x000fe20000000000 */
[----:B------:R-:W-:-:S04]  /*10f90*/  ISETP.GE.U32.AND P1, PT, R42, 0x7ffffece, PT ;  /* 0x7ffffece2a00780c */ /* 0x000fc80003f26070 */
[----:B------:R-:W-:Y:S01]  /*10fa0*/  ISETP.GE.U32.AND P0, PT, R43, 0x7ffffecf, PT ;  /* 0x7ffffecf2b00780c */ /* 0x000fe20003f06070 */
[----:B------:R-:W1:Y:S01]  /*10fb0*/  LDC R50, c[0x0][0x230] ;  /* 0x00008c00ff327b82 */ /* 0x000e620000000800 */
[----:B------:R-:W-:Y:S02]  /*10fc0*/  VIADD R43, R45, 0xffffff2f ;  /* 0xffffff2f2d2b7836 */ /* 0x000fe40000000000 */
[----:B--2---:R-:W-:-:S05]  /*10fd0*/  IMAD.WIDE R4, R184, 0x4, R4 ;  /* 0x00000004b8047825 */ /* 0x004fca00078e0204 */
[----:B------:R-:W2:Y:S01]  /*10fe0*/  LDC R51, c[0x0][0x230] ;  /* 0x00008c00ff337b82 */ /* 0x000ea20000000800 */
[----:B---3--:R-:W-:Y:S01]  /*10ff0*/  VIADD R42, R44, 0xffffff4c ;  /* 0xffffff4c2c2a7836 */ /* 0x008fe20000000000 */
[----:B------:R-:W-:Y:S02]  /*11000*/  ISETP.GE.U32.AND P4, PT, R43, 0x7ffffeb0, PT ;  /* 0x7ffffeb02b00780c */ /* 0x000fe40003f86070 */
[----:B------:R3:W-:Y:S04]  /*11010*/  LDGSTS.E [R8+0x14004], desc[UR60][R6.64], !P0 ;  /* 0x1400400006087fae */ /* 0x0007e8000c12187c */
[----:B------:R-:W2:Y:S01]  /*11020*/  LDC R45, c[0x0][0x230] ;  /* 0x00008c00ff2d7b82 */ /* 0x000ea20000000800 */
[----:B------:R-:W-:Y:S01]  /*11030*/  ISETP.GE.U32.AND P6, PT, R42, 0x7ffffecd, PT ;  /* 0x7ffffecd2a00780c */ /* 0x000fe20003fc6070 */
[----:B------:R-:W-:-:S02]  /*11040*/  VIADD R42, R46, 0xffffff2e ;  /* 0xffffff2e2e2a7836 */ /* 0x000fc40000000000 */
[----:B------:R-:W-:-:S04]  /*11050*/  VIADD R43, R48, 0xffffff2d ;  /* 0xffffff2d302b7836 */ /* 0x000fc80000000000 */
[----:B------:R-:W2:Y:S01]  /*11060*/  LDC R44, c[0x0][0x230] ;  /* 0x00008c00ff2c7b82 */ /* 0x000ea20000000800 */
[----:B---3--:R-:W-:Y:S01]  /*11070*/  IMAD.WIDE R6, R184, 0x4, R240 ;  /* 0x00000004b8067825 */ /* 0x008fe200078e02f0 */
[----:B------:R-:W-:-:S04]  /*11080*/  ISETP.GE.U32.AND P0, PT, R42, 0x7ffffeaf, PT ;  /* 0x7ffffeaf2a00780c */ /* 0x000fc80003f06070 */
[----:B------:R-:W-:Y:S01]  /*11090*/  STL.64 [R1+0x768], R6 ;  /* 0x0007680601007387 */ /* 0x000fe20000100a00 */
[----:B------:R-:W-:Y:S01]  /*110a0*/  IADD3 R42, R47, -0xd4, RZ ;  /* 0xffffff2c2f2a7810 */ /* 0x000fe20007ffe0ff */
[----:B------:R-:W3:Y:S02]  /*110b0*/  LDC R46, c[0x0][0x230] ;  /* 0x00008c00ff2e7b82 */ /* 0x000ee40000000800 */
[----:B------:R-:W-:Y:S01]  /*110c0*/  LDGSTS.E [R8+0x14008], desc[UR60][R6.64], !P1 ;  /* 0x1400800006087fae */ /* 0x000fe2000c92187c */
[----:B------:R-:W-:Y:S01]  /*110d0*/  ISETP.GE.U32.AND P1, PT, R43, 0x7ffffeae, PT ;  /* 0x7ffffeae2b00780c */ /* 0x000fe20003f26070 */
[----:B------:R-:W-:Y:S02]  /*110e0*/  VIADD R43, R49, 0xffffff0f ;  /* 0xffffff0f312b7836 */ /* 0x000fe40000000000 */
[----:B------:R4:W-:Y:S02]  /*110f0*/  STL.64 [R1+0x760], R4 ;  /* 0x0007600401007387 */ /* 0x0009e40000100a00 */
[----:B------:R-:W3:Y:S02]  /*11100*/  LDC R48, c[0x0][0x230] ;  /* 0x00008c00ff307b82 */ /* 0x000ee40000000800 */
[----:B------:R4:W-:Y:S01]  /*11110*/  LDGSTS.E [R8+0x1400c], desc[UR60][R4.64], !P6 ;  /* 0x1400c00004087fae */ /* 0x0009e2000f12187c */
[----:B------:R-:W-:Y:S01]  /*11120*/  ISETP.GE.U32.AND P6, PT, R42, 0x7ffffead, PT ;  /* 0x7ffffead2a00780c */ /* 0x000fe20003fc6070 */
[----:B-1----:R-:W-:-:S02]  /*11130*/  VIADD R42, R50, 0xffffff0e ;  /* 0xffffff0e322a7836 */ /* 0x002fc40000000000 */
[C---:B----4-:R-:W-:Y:S02]  /*11140*/  IMAD.WIDE R240, R184.reuse, 0x4, R248 ;  /* 0x00000004b8f07825 */ /* 0x050fe400078e02f8 */
[----:B------:R-:W1:Y:S02]  /*11150*/  LDC R50, c[0x0][0x230] ;  /* 0x00008c00ff327b82 */ /* 0x000e640000000800 */
[----:B------:R-:W-:-:S06]  /*11160*/  IMAD.WIDE R4, R184, 0x4, R2 ;  /* 0x00000004b8047825 */ /* 0x000fcc00078e0202 */
[----:B------:R-:W4:Y:S01]  /*11170*/  LDC R49, c[0x0][0x230] ;  /* 0x00008c00ff317b82 */ /* 0x000f220000000800 */
[----:B------:R-:W-:Y:S01]  /*11180*/  IMAD.WIDE R2, R184, 0x4, R250 ;  /* 0x00000004b8027825 */ /* 0x000fe200078e02fa */
[----:B------:R-:W-:Y:S01]  /*11190*/  LDGSTS.E [R8+0x18000], desc[UR60][R4.64], !P4 ;  /* 0x1800000004087fae */ /* 0x000fe2000e12187c */
[----:B------:R-:W-:-:S03]  /*111a0*/  ISETP.GE.U32.AND P4, PT, R43, 0x7ffffe90, PT ;  /* 0x7ffffe902b00780c */ /* 0x000fc60003f86070 */
[----:B------:R2:W-:Y:S02]  /*111b0*/  STL.64 [R1+0x680], R4 ;  /* 0x0006800401007387 */ /* 0x0005e40000100a00 */
[----:B------:R-:W4:Y:S02]  /*111c0*/  LDC R47, c[0x0][0x230] ;  /* 0x00008c00ff2f7b82 */ /* 0x000f240000000800 */
[----:B------:R3:W-:Y:S04]  /*111d0*/  STL.64 [R1+0x678], R2 ;  /* 0x0006780201007387 */ /* 0x0007e80000100a00 */
[----:B------:R3:W-:Y:S04]  /*111e0*/  LDGSTS.E [R8+0x18004], desc[UR60][R2.64], !P0 ;  /* 0x1800400002087fae */ /* 0x0007e8000c12187c */
[----:B--2---:R-:W2:Y:S01]  /*111f0*/  LDL.LU.64 R4, [R1+0x290] ;  /* 0x0002900001047983 */ /* 0x004ea20000300a00 */
[----:B------:R-:W-:Y:S01]  /*11200*/  ISETP.GE.U32.AND P0, PT, R42, 0x7ffffe8f, PT ;  /* 0x7ffffe8f2a00780c */ /* 0x000fe20003f06070 */
[----:B------:R-:W-:-:S02]  /*11210*/  VIADD R42, R45, 0xffffff0d ;  /* 0xffffff0d2d2a7836 */ /* 0x000fc40000000000 */
[----:B------:R1:W-:Y:S01]  /*11220*/  STL.64 [R1+0x670], R240 ;  /* 0x000670f001007387 */ /* 0x0003e20000100a00 */
[----:B---3--:R-:W-:-:S03]  /*11230*/  IMAD.WIDE R2, R184, 0x4, R40 ;  /* 0x00000004b8027825 */ /* 0x008fc600078e0228 */
[----:B------:R1:W-:Y:S01]  /*11240*/  LDGSTS.E [R8+0x18008], desc[UR60][R240.64], !P1 ;  /* 0x18008000f0087fae */ /* 0x0003e2000c92187c */
[----:B------:R-:W-:Y:S01]  /*11250*/  ISETP.GE.U32.AND P1, PT, R42, 0x7ffffe8e, PT ;  /* 0x7ffffe8e2a00780c */ /* 0x000fe20003f26070 */
[----:B------:R-:W3:Y:S01]  /*11260*/  LDC R41, c[0x0][0x230] ;  /* 0x00008c00ff297b82 */ /* 0x000ee20000000800 */
[----:B------:R-:W-:Y:S01]  /*11270*/  IMAD.WIDE R6, R184, 0x4, R246 ;  /* 0x00000004b8067825 */ /* 0x000fe200078e02f6 */
[----:B------:R-:W-:-:S06]  /*11280*/  IADD3 R40, R46, -0xf4, RZ ;  /* 0xffffff0c2e287810 */ /* 0x000fcc0007ffe0ff */
[----:B------:R-:W3:Y:S01]  /*11290*/  LDC R42, c[0x0][0x230] ;  /* 0x00008c00ff2a7b82 */ /* 0x000ee20000000800 */
[----:B------:R4:W-:Y:S04]  /*112a0*/  STL.64 [R1+0x668], R6 ;  /* 0x0006680601007387 */ /* 0x0009e80000100a00 */
[----:B------:R4:W-:Y:S01]  /*112b0*/  LDGSTS.E [R8+0x1800c], desc[UR60][R6.64], !P6 ;  /* 0x1800c00006087fae */ /* 0x0009e2000f12187c */
[----:B-1----:R-:W-:Y:S02]  /*112c0*/  IMAD.WIDE R240, R184, 0x4, R38 ;  /* 0x00000004b8f07825 */ /* 0x002fe400078e0226 */
[----:B------:R-:W1:Y:S01]  /*112d0*/  LDC R46, c[0x0][0x230] ;  /* 0x00008c00ff2e7b82 */ /* 0x000e620000000800 */
[----:B------:R4:W-:Y:S04]  /*112e0*/  STL.64 [R1+0x1c0], R2 ;  /* 0x0001c00201007387 */ /* 0x0009e80000100a00 */
[----:B------:R-:W-:Y:S01]  /*112f0*/  LDGSTS.E [R8+0x1c000], desc[UR60][R2.64], !P4 ;  /* 0x1c00000002087fae */ /* 0x000fe2000e12187c */
[----:B------:R-:W-:-:S02]  /*11300*/  VIADD R43, R44, 0xffffff69 ;  /* 0xffffff692c2b7836 */ /* 0x000fc40000000000 */
[----:B------:R-:W1:Y:S01]  /*11310*/  LDC R39, c[0x0][0x230] ;  /* 0x00008c00ff277b82 */ /* 0x000e620000000800 */
[----:B----4-:R-:W-:Y:S01]  /*11320*/  IMAD.WIDE R6, R184, 0x4, R36 ;  /* 0x00000004b8067825 */ /* 0x010fe200078e0224 */
[----:B------:R4:W-:Y:S04]  /*11330*/  LDGSTS.E [R8+0x1c004], desc[UR60][R240.64], !P0 ;  /* 0x1c004000f0087fae */ /* 0x0009e8000c12187c */
[----:B------:R3:W-:Y:S04]  /*11340*/  LDGSTS.E [R8+0x1c008], desc[UR60][R6.64], !P1 ;  /* 0x1c00800006087fae */ /* 0x0007e8000c92187c */
[----:B------:R-:W3:Y:S01]  /*11350*/  LDL.LU.64 R2, [R1+0x288] ;  /* 0x0002880001027983 */ /* 0x000ee20000300a00 */
[----:B------:R-:W-:Y:S01]  /*11360*/  ISETP.GE.U32.AND P4, PT, R40, 0x7ffffe8d, PT ;  /* 0x7ffffe8d2800780c */ /* 0x000fe20003f86070 */
[----:B------:R-:W-:Y:S01]  /*11370*/  VIADD R38, R48, 0xffffff68 ;  /* 0xffffff6830267836 */ /* 0x000fe20000000000 */
[----:B------:R-:W-:Y:S01]  /*11380*/  ISETP.GE.U32.AND P6, PT, R43, 0x7ffffeea, PT ;  /* 0x7ffffeea2b00780c */ /* 0x000fe20003fc6070 */
[----:B------:R-:W3:Y:S01]  /*11390*/  LDL.LU.64 R250, [R1+0x280] ;  /* 0x0002800001fa7983 */ /* 0x000ee20000300a00 */
[----:B------:R-:W1:Y:S03]  /*113a0*/  LDC R40, c[0x0][0x230] ;  /* 0x00008c00ff287b82 */ /* 0x000e660000000800 */
[----:B------:R-:W3:Y:S04]  /*113b0*/  LDL.LU.64 R248, [R1+0x278] ;  /* 0x0002780001f87983 */ /* 0x000ee80000300a00 */
[----:B------:R-:W-:Y:S01]  /*113c0*/  STL.64 [R1+0x1b0], R240 ;  /* 0x0001b0f001007387 */ /* 0x000fe20000100a00 */
[----:B------:R-:W-:Y:S01]  /*113d0*/  ISETP.GE.U32.AND P0, PT, R38, 0x7ffffee9, PT ;  /* 0x7ffffee92600780c */ /* 0x000fe20003f06070 */
[----:B------:R-:W1:Y:S02]  /*113e0*/  LDC R37, c[0x0][0x230] ;  /* 0x00008c00ff257b82 */ /* 0x000e640000000800 */
[----:B------:R4:W-:Y:S04]  /*113f0*/  STL.64 [R1+0x1a8], R6 ;  /* 0x0001a80601007387 */ /* 0x0009e80000100a00 */
[----:B------:R-:W3:Y:S02]  /*11400*/  LDL.LU.64 R246, [R1+0x190] ;  /* 0x0001900001f67983 */ /* 0x000ee40000300a00 */
[----:B------:R-:W1:Y:S02]  /*11410*/  LDC R38, c[0x0][0x230] ;  /* 0x00008c00ff267b82 */ /* 0x000e640000000800 */
[----:B----4-:R-:W4:Y:S01]  /*11420*/  LDL.LU.64 R6, [R1+0x188] ;  /* 0x0001880001067983 */ /* 0x010f220000300a00 */
[----:B------:R-:W-:-:S05]  /*11430*/  IMAD.WIDE R240, R184, 0x4, R34 ;  /* 0x00000004b8f07825 */ /* 0x000fca00078e0222 */
[----:B------:R-:W1:Y:S01]  /*11440*/  LDC R43, c[0x0][0x230] ;  /* 0x00008c00ff2b7b82 */ /* 0x000e620000000800 */
[----:B------:R2:W-:Y:S04]  /*11450*/  STL.64 [R1+0x1a0], R240 ;  /* 0x0001a0f001007387 */ /* 0x0005e80000100a00 */
[----:B------:R-:W-:Y:S01]  /*11460*/  LDGSTS.E [R8+0x1c00c], desc[UR60][R240.64], !P4 ;  /* 0x1c00c000f0087fae */ /* 0x000fe2000e12187c */
[----:B------:R-:W-:Y:S02]  /*11470*/  VIADD R34, R50, 0xffffff4b ;  /* 0xffffff4b32227836 */ /* 0x000fe40000000000 */
[----:B------:R-:W1:Y:S01]  /*11480*/  LDC R48, c[0x0][0x230] ;  /* 0x00008c00ff307b82 */ /* 0x000e620000000800 */
[----:B--2---:R-:W-:-:S07]  /*11490*/  IMAD.WIDE R4, R184, 0x4, R4 ;  /* 0x00000004b8047825 */ /* 0x004fce00078e0204 */
[----:B------:R-:W2:Y:S01]  /*114a0*/  LDC R50, c[0x0][0x230] ;  /* 0x00008c00ff327b82 */ /* 0x000ea20000000800 */
[----:B------:R1:W-:Y:S04]  /*114b0*/  STL.64 [R1+0x858], R4 ;  /* 0x0008580401007387 */ /* 0x0003e80000100a00 */
[----:B------:R-:W2:Y:S04]  /*114c0*/  LDL.LU.64 R240, [R1+0x180] ;  /* 0x0001800001f07983 */ /* 0x000ea80000300a00 */
[----:B------:R-:W-:Y:S01]  /*114d0*/  LDGSTS.E [R9+0x10000], desc[UR60][R4.64], !P5 ;  /* 0x1000000004097fae */ /* 0x000fe2000e92187c */
[----:B------:R-:W-:-:S03]  /*114e0*/  ISETP.GE.U32.AND P5, PT, R34, 0x7ffffecc, PT ;  /* 0x7ffffecc2200780c */ /* 0x000fc60003fa6070 */
[----:B-1----:R-:W2:Y:S01]  /*114f0*/  LDL.LU.64 R4, [R1+0x178] ;  /* 0x0001780001047983 */ /* 0x002ea20000300a00 */
[----:B---3--:R-:W-:-:S04]  /*11500*/  IMAD.WIDE R2, R184, 0x4, R2 ;  /* 0x00000004b8027825 */ /* 0x008fc800078e0202 */
[C---:B------:R-:W-:Y:S01]  /*11510*/  IMAD.WIDE R250, R184.reuse, 0x4, R250 ;  /* 0x00000004b8fa7825 */ /* 0x040fe200078e02fa */
[----:B------:R1:W-:Y:S03]  /*11520*/  STL.64 [R1+0x850], R2 ;  /* 0x0008500201007387 */ /* 0x0003e60000100a00 */
[C---:B------:R-:W-:Y:S01]  /*11530*/  IMAD.WIDE R248, R184.reuse, 0x4, R248 ;  /* 0x00000004b8f87825 */ /* 0x040fe200078e02f8 */
[----:B------:R-:W-:Y:S04]  /*11540*/  LDGSTS.E [R9+0x10004], desc[UR60][R2.64], !P3 ;  /* 0x1000400002097fae */ /* 0x000fe8000d92187c */
[----:B------:R-:W-:Y:S04]  /*11550*/  LDGSTS.E [R9+0x10008], desc[UR60][R250.64], !P6 ;  /* 0x10008000fa097fae */ /* 0x000fe8000f12187c */
[----:B------:R-:W-:Y:S04]  /*11560*/  LDGSTS.E [R9+0x1000c], desc[UR60][R248.64], !P0 ;  /* 0x1000c000f8097fae */ /* 0x000fe8000c12187c */
[----:B-1----:R-:W3:Y:S04]  /*11570*/  LDL.LU.64 R2, [R1+0x90] ;  /* 0x0000900001027983 */ /* 0x002ee80000300a00 */
[----:B------:R1:W-:Y:S04]  /*11580*/  STL.64 [R1+0x848], R250 ;  /* 0x000848fa01007387 */ /* 0x0003e80000100a00 */
[----:B------:R1:W-:Y:S01]  /*11590*/  STL.64 [R1+0x840], R248 ;  /* 0x000840f801007387 */ /* 0x0003e20000100a00 */
[----:B------:R-:W-:-:S04]  /*115a0*/  IMAD.WIDE R246, R184, 0x4, R246 ;  /* 0x00000004b8f67825 */ /* 0x000fc800078e02f6 */
[----:B----4-:R-:W-:Y:S01]  /*115b0*/  IMAD.WIDE R6, R184, 0x4, R6 ;  /* 0x00000004b8067825 */ /* 0x010fe200078e0206 */
[----:B------:R-:W-:Y:S04]  /*115c0*/  LDGSTS.E [R9+0x14000], desc[UR60][R246.64], !P5 ;  /* 0x14000000f6097fae */ /* 0x000fe8000e92187c */
[----:B-1----:R-:W4:Y:S04]  /*115d0*/  LDL.LU.64 R250, [R1+0x88] ;  /* 0x0000880001fa7983 */ /* 0x002f280000300a00 */
[----:B------:R-:W4:Y:S04]  /*115e0*/  LDL.LU.64 R248, [R1+0x80] ;  /* 0x0000800001f87983 */ /* 0x000f280000300a00 */
[----:B------:R1:W-:Y:S04]  /*115f0*/  STL.64 [R1+0x758], R246 ;  /* 0x000758f601007387 */ /* 0x0003e80000100a00 */
[----:B------:R2:W-:Y:S04]  /*11600*/  STL.64 [R1+0x750], R6 ;  /* 0x0007500601007387 */ /* 0x0005e80000100a00 */
[----:B-1----:R-:W4:Y:S01]  /*11610*/  LDL.LU.64 R246, [R1+0x78] ;  /* 0x0000780001f67983 */ /* 0x002f220000300a00 */
[----:B------:R-:W-:Y:S01]  /*11620*/  VIADD R35, R49, 0xffffff66 ;  /* 0xffffff6631237836 */ /* 0x000fe20000000000 */
[----:B------:R-:W-:Y:S01]  /*11630*/  IADD3 R34, R40, -0xb6, RZ ;  /* 0xffffff4a28227810 */ /* 0x000fe20007ffe0ff */
[----:B------:R-:W-:Y:S01]  /*11640*/  VIADD R36, R47, 0xffffff67 ;  /* 0xffffff672f247836 */ /* 0x000fe20000000000 */
[----:B------:R-:W1:Y:S02]  /*11650*/  LDC R40, c[0x0][0x230] ;  /* 0x00008c00ff287b82 */ /* 0x000e640000000800 */
[----:B------:R-:W-:Y:S01]  /*11660*/  ISETP.GE.U32.AND P4, PT, R35, 0x7ffffee7, PT ;  /* 0x7ffffee72300780c */ /* 0x000fe20003f86070 */
[----:B------:R-:W-:Y:S01]  /*11670*/  VIADD R35, R41, 0xffffff49 ;  /* 0xffffff4929237836 */ /* 0x000fe20000000000 */
[----:B------:R-:W-:-:S02]  /*11680*/  ISETP.GE.U32.AND P3, PT, R34, 0x7ffffecb, PT ;  /* 0x7ffffecb2200780c */ /* 0x000fc40003f66070 */
[----:B------:R-:W-:Y:S01]  /*11690*/  ISETP.GE.U32.AND P1, PT, R36, 0x7ffffee8, PT ;  /* 0x7ffffee82400780c */ /* 0x000fe20003f26070 */
[----:B------:R-:W-:Y:S01]  /*116a0*/  VIADD R34, R37, 0xffffff48 ;  /* 0xffffff4825227836 */ /* 0x000fe20000000000 */
[----:B------:R-:W-:Y:S01]  /*116b0*/  ISETP.GE.U32.AND P6, PT, R35, 0x7ffffeca, PT ;  /* 0x7ffffeca2300780c */ /* 0x000fe20003fc6070 */
[----:B------:R-:W1:Y:S01]  /*116c0*/  LDC R36, c[0x0][0x230] ;  /* 0x00008c00ff247b82 */ /* 0x000e620000000800 */
[----:B------:R-:W-:Y:S02]  /*116d0*/  VIADD R35, R38, 0xffffff2b ;  /* 0xffffff2b26237836 */ /* 0x000fe40000000000 */
[----:B------:R-:W-:Y:S01]  /*116e0*/  ISETP.GE.U32.AND P0, PT, R34, 0x7ffffec9, PT ;  /* 0x7ffffec92200780c */ /* 0x000fe20003f06070 */
[----:B------:R-:W-:-:S04]  /*116f0*/  VIADD R34, R39, 0xffffff2a ;  /* 0xffffff2a27227836 */ /* 0x000fc80000000000 */
[----:B------:R-:W1:Y:S01]  /*11700*/  LDC R37, c[0x0][0x230] ;  /* 0x00008c00ff257b82 */ /* 0x000e620000000800 */
[----:B------:R2:W-:Y:S01]  /*11710*/  LDGSTS.E [R9+0x14004], desc[UR60][R6.64], !P3 ;  /* 0x1400400006097fae */ /* 0x0005e2000d92187c */
[----:B------:R-:W-:Y:S02]  /*11720*/  ISETP.GE.U32.AND P5, PT, R35, 0x7ffffeac, PT ;  /* 0x7ffffeac2300780c */ /* 0x000fe40003fa6070 */
[----:B------:R-:W-:-:S04]  /*11730*/  IADD3 R35, R42, -0xd7, RZ ;  /* 0xffffff292a237810 */ /* 0x000fc80007ffe0ff */
[----:B------:R-:W4:Y:S01]  /*11740*/  LDC R38, c[0x0][0x230] ;  /* 0x00008c00ff267b82 */ /* 0x000f220000000800 */
[----:B--2---:R-:W-:Y:S01]  /*11750*/  IMAD.WIDE R6, R184, 0x4, R240 ;  /* 0x00000004b8067825 */ /* 0x004fe200078e02f0 */
[----:B------:R-:W-:-:S06]  /*11760*/  ISETP.GE.U32.AND P3, PT, R34, 0x7ffffeab, PT ;  /* 0x7ffffeab2200780c */ /* 0x000fcc0003f66070 */
[----:B------:R-:W2:Y:S01]  /*11770*/  LDC R39, c[0x0][0x230] ;  /* 0x00008c00ff277b82 */ /* 0x000ea20000000800 */
[----:B------:R-:W-:Y:S01]  /*11780*/  IMAD.WIDE R4, R184, 0x4, R4 ;  /* 0x00000004b8047825 */ /* 0x000fe200078e0204 */
[----:B------:R3:W-:Y:S01]  /*11790*/  LDGSTS.E [R9+0x14008], desc[UR60][R6.64], !P6 ;  /* 0x1400800006097fae */ /* 0x0007e2000f12187c */
[----:B------:R-:W-:Y:S02]  /*117a0*/  ISETP.GE.U32.AND P6, PT, R35, 0x7ffffeaa, PT ;  /* 0x7ffffeaa2300780c */ /* 0x000fe40003fc6070 */
[----:B------:R-:W-:Y:S01]  /*117b0*/  VIADD R34, R43, 0xffffff28 ;  /* 0xffffff282b227836 */ /* 0x000fe20000000000 */
[----:B------:R3:W-:Y:S02]  /*117c0*/  STL.64 [R1+0x748], R6 ;  /* 0x0007480601007387 */ /* 0x0007e40000100a00 */
[----:B------:R-:W2:Y:S02]  /*117d0*/  LDC R41, c[0x0][0x230] ;  /* 0x00008c00ff297b82 */ /* 0x000ea40000000800 */
[----:B------:R4:W-:Y:S04]  /*117e0*/  STL.64 [R1+0x740], R4 ;  /* 0x0007400401007387 */ /* 0x0009e80000100a00 */
[----:B------:R4:W-:Y:S01]  /*117f0*/  LDGSTS.E [R9+0x1400c], desc[UR60][R4.64], !P0 ;  /* 0x1400c00004097fae */ /* 0x0009e2000c12187c */
[----:B------:R-:W-:Y:S01]  /*11800*/  ISETP.GE.U32.AND P0, PT, R34, 0x7ffffea9, PT ;  /* 0x7ffffea92200780c */ /* 0x000fe20003f06070 */
[----:B-1----:R-:W-:Y:S01]  /*11810*/  VIADD R34, R36, 0xffffff0b ;  /* 0xffffff0b24227836 */ /* 0x002fe20000000000 */
[----:B------:R-:W1:Y:S01]  /*11820*/  LDC R42, c[0x0][0x230] ;  /* 0x00008c00ff2a7b82 */ /* 0x000e620000000800 */
[----:B------:R-:W-:-:S07]  /*11830*/  VIADD R35, R37, 0xffffff0a ;  /* 0xffffff0a25237836 */ /* 0x000fce0000000000 */
[----:B------:R-:W1:Y:S08]  /*11840*/  LDC R36, c[0x0][0x230] ;  /* 0x00008c00ff247b82 */ /* 0x000e700000000800 */
[----:B------:R-:W1:Y:S08]  /*11850*/  LDC R37, c[0x0][0x230] ;  /* 0x00008c00ff257b82 */ /* 0x000e700000000800 */
[----:B------:R-:W1:Y:S01]  /*11860*/  LDC R47, c[0x0][0x230] ;  /* 0x00008c00ff2f7b82 */ /* 0x000e620000000800 */
[----:B---3--:R-:W-:-:S05]  /*11870*/  IMAD.WIDE R6, R184, 0x4, R2 ;  /* 0x00000004b8067825 */ /* 0x008fca00078e0202 */
[----:B------:R3:W-:Y:S04]  /*11880*/  STL.64 [R1+0x660], R6 ;  /* 0x0006600601007387 */ /* 0x0007e80000100a00 */
[----:B------:R3:W-:Y:S01]  /*11890*/  LDGSTS.E [R9+0x18000], desc[UR60][R6.64], !P5 ;  /* 0x1800000006097fae */ /* 0x0007e2000e92187c */
[----:B----4-:R-:W-:-:S04]  /*118a0*/  IMAD.WIDE R4, R184, 0x4, R250 ;  /* 0x00000004b8047825 */ /* 0x010fc800078e02fa */
[----:B------:R-:W-:Y:S01]  /*118b0*/  IMAD.WIDE R2, R184, 0x4, R248 ;  /* 0x00000004b8027825 */ /* 0x000fe200078e02f8 */
[----:B------:R4:W-:Y:S01]  /*118c0*/  STL.64 [R1+0x640], R4 ;  /* 0x0006400401007387 */ /* 0x0009e20000100a00 */
[----:B------:R-:W-:-:S03]  /*118d0*/  ISETP.GE.U32.AND P5, PT, R34, 0x7ffffe8c, PT ;  /* 0x7ffffe8c2200780c */ /* 0x000fc60003fa6070 */
[----:B------:R2:W-:Y:S04]  /*118e0*/  STL.64 [R1+0x638], R2 ;  /* 0x0006380201007387 */ /* 0x0005e80000100a00 */
[----:B------:R-:W-:Y:S01]  /*118f0*/  LDGSTS.E [R9+0x18004], desc[UR60][R4.64], !P3 ;  /* 0x1800400004097fae */ /* 0x000fe2000d92187c */
[----:B------:R-:W-:-:S03]  /*11900*/  VIADD R34, R38, 0xffffff09 ;  /* 0xffffff0926227836 */ /* 0x000fc60000000000 */
[----:B------:R-:W-:Y:S01]  /*11910*/  LDGSTS.E [R9+0x18008], desc[UR60][R2.64], !P6 ;  /* 0x1800800002097fae */ /* 0x000fe2000f12187c */
[----:B---3--:R-:W-:-:S03]  /*11920*/  IMAD.WIDE R6, R184, 0x4, R32 ;  /* 0x00000004b8067825 */ /* 0x008fc600078e0220 */
[----:B----4-:R-:W3:Y:S01]  /*11930*/  LDL.LU.64 R4, [R1+0x270] ;  /* 0x0002700001047983 */ /* 0x010ee20000300a00 */
[----:B------:R-:W-:Y:S01]  /*11940*/  IMAD.WIDE R240, R184, 0x4, R246 ;  /* 0x00000004b8f07825 */ /* 0x000fe200078e02f6 */
[----:B------:R-:W-:Y:S01]  /*11950*/  ISETP.GE.U32.AND P3, PT, R35, 0x7ffffe8b, PT ;  /* 0x7ffffe8b2300780c */ /* 0x000fe20003f66070 */
[----:B------:R-:W4:Y:S01]  /*11960*/  LDC R33, c[0x0][0x230] ;  /* 0x00008c00ff217b82 */ /* 0x000f220000000800 */
[----:B--2---:R-:W2:Y:S01]  /*11970*/  LDL.LU.64 R2, [R1+0x268] ;  /* 0x0002680001027983 */ /* 0x004ea20000300a00 */
[----:B------:R-:W-:-:S03]  /*11980*/  ISETP.GE.U32.AND P6, PT, R34, 0x7ffffe8a, PT ;  /* 0x7ffffe8a2200780c */ /* 0x000fc60003fc6070 */
[----:B------:R1:W-:Y:S01]  /*11990*/  STL.64 [R1+0x630], R240 ;  /* 0x000630f001007387 */ /* 0x0003e20000100a00 */
[----:B------:R-:W-:Y:S02]  /*119a0*/  VIADD R32, R39, 0xffffff08 ;  /* 0xffffff0827207836 */ /* 0x000fe40000000000 */
[----:B------:R-:W4:Y:S01]  /*119b0*/  LDC R35, c[0x0][0x230] ;  /* 0x00008c00ff237b82 */ /* 0x000f220000000800 */
[----:B------:R1:W-:Y:S04]  /*119c0*/  STL.64 [R1+0x180], R6 ;  /* 0x0001800601007387 */ /* 0x0003e80000100a00 */
[----:B------:R-:W4:Y:S04]  /*119d0*/  LDL.LU.64 R248, [R1+0x260] ;  /* 0x0002600001f87983 */ /* 0x000f280000300a00 */
[----:B------:R-:W4:Y:S04]  /*119e0*/  LDL.LU.64 R250, [R1+0x258] ;  /* 0x0002580001fa7983 */ /* 0x000f280000300a00 */
[----:B------:R1:W-:Y:S04]  /*119f0*/  LDGSTS.E [R9+0x1800c], desc[UR60][R240.64], !P0 ;  /* 0x1800c000f0097fae */ /* 0x0003e8000c12187c */
[----:B------:R1:W-:Y:S02]  /*11a00*/  LDGSTS.E [R9+0x1c000], desc[UR60][R6.64], !P5 ;  /* 0x1c00000006097fae */ /* 0x0003e4000e92187c */
[----:B-1----:R-:W-:-:S04]  /*11a10*/  IMAD.WIDE R240, R184, 0x4, R30 ;  /* 0x00000004b8f07825 */ /* 0x002fc800078e021e */
[----:B------:R-:W-:Y:S01]  /*11a20*/  IMAD.WIDE R6, R184, 0x4, R28 ;  /* 0x00000004b8067825 */ /* 0x000fe200078e021c */
[----:B------:R1:W-:Y:S01]  /*11a30*/  STL.64 [R1+0x178], R240 ;  /* 0x000178f001007387 */ /* 0x0003e20000100a00 */
[----:B------:R-:W-:Y:S01]  /*11a40*/  ISETP.GE.U32.AND P5, PT, R32, 0x7ffffe89, PT ;  /* 0x7ffffe892000780c */ /* 0x000fe20003fa6070 */
[----:B------:R-:W4:Y:S02]  /*11a50*/  LDC R31, c[0x0][0x230] ;  /* 0x00008c00ff1f7b82 */ /* 0x000f240000000800 */
[----:B------:R1:W-:Y:S04]  /*11a60*/  LDGSTS.E [R9+0x1c004], desc[UR60][R240.64], !P3 ;  /* 0x1c004000f0097fae */ /* 0x0003e8000d92187c */
[----:B------:R1:W-:Y:S01]  /*11a70*/  STL.64 [R1+0x130], R6 ;  /* 0x0001300601007387 */ /* 0x0003e20000100a00 */
[----:B------:R-:W-:Y:S01]  /*11a80*/  IADD3 R34, R40, -0x9b, RZ ;  /* 0xffffff6528227810 */ /* 0x000fe20007ffe0ff */
[----:B------:R-:W-:Y:S01]  /*11a90*/  VIADD R30, R41, 0xffffff64 ;  /* 0xffffff64291e7836 */ /* 0x000fe20000000000 */
[----:B------:R-:W4:Y:S01]  /*11aa0*/  LDC R32, c[0x0][0x230] ;  /* 0x00008c00ff207b82 */ /* 0x000f220000000800 */
[----:B------:R-:W-:Y:S01]  /*11ab0*/  LDGSTS.E [R9+0x1c008], desc[UR60][R6.64], !P6 ;  /* 0x1c00800006097fae */ /* 0x000fe2000f12187c */
[----:B-1----:R-:W-:Y:S01]  /*11ac0*/  IMAD.WIDE R240, R184, 0x4, R26 ;  /* 0x00000004b8f07825 */ /* 0x002fe200078e021a */
[----:B------:R-:W-:-:S02]  /*11ad0*/  ISETP.GE.U32.AND P0, PT, R34, 0x7ffffee6, PT ;  /* 0x7ffffee62200780c */ /* 0x000fc40003f06070 */
[----:B------:R-:W-:-:S03]  /*11ae0*/  ISETP.GE.U32.AND P3, PT, R30, 0x7ffffee5, PT ;  /* 0x7ffffee51e00780c */ /* 0x000fc60003f66070 */
[----:B------:R-:W1:Y:S01]  /*11af0*/  LDC R34, c[0x0][0x230] ;  /* 0x00008c00ff227b82 */ /* 0x000e620000000800 */
[----:B------:R4:W-:Y:S04]  /*11b00*/  LDGSTS.E [R9+0x1c00c], desc[UR60][R240.64], !P5 ;  /* 0x1c00c000f0097fae */ /* 0x0009e8000e92187c */
[----:B------:R-:W4:Y:S01]  /*11b10*/  LDL.LU.64 R6, [R1+0x170] ;  /* 0x0001700001067983 */ /* 0x000f220000300a00 */
[----:B---3--:R-:W-:-:S03]  /*11b20*/  IMAD.WIDE R4, R184, 0x4, R4 ;  /* 0x00000004b8047825 */ /* 0x008fc600078e0204 */
[----:B------:R-:W3:Y:S01]  /*11b30*/  LDL.LU.64 R246, [R1+0x168] ;  /* 0x0001680001f67983 */ /* 0x000ee20000300a00 */
[----:B------:R-:W1:Y:S01]  /*11b40*/  LDC R29, c[0x0][0x230] ;  /* 0x00008c00ff1d7b82 */ /* 0x000e620000000800 */
[C---:B--2---:R-:W-:Y:S02]  /*11b50*/  IMAD.WIDE R2, R184.reuse, 0x4, R2 ;  /* 0x00000004b8027825 */ /* 0x044fe400078e0202 */
[----:B------:R2:W-:Y:S04]  /*11b60*/  STL.64 [R1+0x100], R240 ;  /* 0x000100f001007387 */ /* 0x0005e80000100a00 */
[----:B------:R2:W-:Y:S01]  /*11b70*/  STL.64 [R1+0xc38], R8 ;  /* 0x000c380801007387 */ /* 0x0005e20000100a00 */
[----:B----4-:R-:W-:-:S03]  /*11b80*/  IMAD.WIDE R248, R184, 0x4, R248 ;  /* 0x00000004b8f87825 */ /* 0x010fc600078e02f8 */
[----:B------:R4:W-:Y:S01]  /*11b90*/  STL.64 [R1+0x838], R4 ;  /* 0x0008380401007387 */ /* 0x0009e20000100a00 */
[----:B------:R-:W-:-:S03]  /*11ba0*/  VIADD R28, R42, 0xffffff63 ;  /* 0xffffff632a1c7836 */ /* 0x000fc60000000000 */
[----:B------:R4:W-:Y:S01]  /*11bb0*/  STL.64 [R1+0x830], R2 ;  /* 0x0008300201007387 */ /* 0x0009e20000100a00 */
[----:B------:R-:W-:Y:S01]  /*11bc0*/  VIADD R26, R35, 0xffffff62 ;  /* 0xffffff62231a7836 */ /* 0x000fe20000000000 */
[----:B------:R-:W-:Y:S01]  /*11bd0*/  IADD3 R27, R36, -0xb9, RZ ;  /* 0xffffff47241b7810 */ /* 0x000fe20007ffe0ff */
[----:B------:R-:W1:Y:S01]  /*11be0*/  LDC R30, c[0x0][0x230] ;  /* 0x00008c00ff1e7b82 */ /* 0x000e620000000800 */
[----:B--2---:R-:W2:Y:S01]  /*11bf0*/  LDL.LU.64 R240, [R1+0x160] ;  /* 0x0001600001f07983 */ /* 0x004ea20000300a00 */
[----:B------:R-:W-:-:S03]  /*11c00*/  IMAD.WIDE R8, R184, 0x4, R250 ;  /* 0x00000004b8087825 */ /* 0x000fc600078e02fa */
[----:B------:R-:W-:Y:S01]  /*11c10*/  LDGSTS.E [R242+0x10000], desc[UR60][R4.64], !P1 ;  /* 0x1000000004f27fae */ /* 0x000fe2000c92187c */
[----:B------:R-:W-:Y:S02]  /*11c20*/  ISETP.GE.U32.AND P6, PT, R28, 0x7ffffee4, PT ;  /* 0x7ffffee41c00780c */ /* 0x000fe40003fc6070 */
[----:B------:R-:W1:Y:S01]  /*11c30*/  LDC R28, c[0x0][0x230] ;  /* 0x00008c00ff1c7b82 */ /* 0x000e620000000800 */
[----:B------:R-:W-:Y:S04]  /*11c40*/  LDGSTS.E [R242+0x10004], desc[UR60][R2.64], !P4 ;  /* 0x1000400002f27fae */ /* 0x000fe8000e12187c */
[----:B------:R-:W-:Y:S01]  /*11c50*/  LDGSTS.E [R242+0x10008], desc[UR60][R248.64], !P0 ;  /* 0x10008000f8f27fae */ /* 0x000fe2000c12187c */
[----:B------:R-:W-:Y:S02]  /*11c60*/  ISETP.GE.U32.AND P5, PT, R26, 0x7ffffee3, PT ;  /* 0x7ffffee31a00780c */ /* 0x000fe40003fa6070 */
[----:B------:R-:W2:Y:S01]  /*11c70*/  LDC R36, c[0x0][0x230] ;  /* 0x00008c00ff247b82 */ /* 0x000ea20000000800 */
[----:B----4-:R-:W4:Y:S04]  /*11c80*/  LDL.LU.64 R4, [R1+0x158] ;  /* 0x0001580001047983 */ /* 0x010f280000300a00 */
[----:B------:R-:W4:Y:S03]  /*11c90*/  LDL.LU.64 R2, [R1+0x70] ;  /* 0x0000700001027983 */ /* 0x000f260000300a00 */
[----:B------:R-:W4:Y:S01]  /*11ca0*/  LDC R41, c[0x0][0x230] ;  /* 0x00008c00ff297b82 */ /* 0x000f220000000800 */
[----:B------:R1:W-:Y:S04]  /*11cb0*/  STL.64 [R1+0x828], R248 ;  /* 0x000828f801007387 */ /* 0x0003e80000100a00 */
[----:B------:R1:W-:Y:S03]  /*11cc0*/  STL.64 [R1+0x820], R8 ;  /* 0x0008200801007387 */ /* 0x0003e60000100a00 */
[----:B------:R-:W4:Y:S01]  /*11cd0*/  LDC R40, c[0x0][0x230] ;  /* 0x00008c00ff287b82 */ /* 0x000f220000000800 */
[----:B------:R-:W4:Y:S04]  /*11ce0*/  LDL.LU.64 R250, [R1+0x68] ;  /* 0x0000680001fa7983 */ /* 0x000f280000300a00 */
[----:B-1----:R-:W4:Y:S04]  /*11cf0*/  LDL.LU.64 R248, [R1+0x60] ;  /* 0x0000600001f87983 */ /* 0x002f280000300a00 */
[----:B------:R1:W-:Y:S02]  /*11d00*/  LDGSTS.E [R242+0x1000c], desc[UR60][R8.64], !P3 ;  /* 0x1000c00008f27fae */ /* 0x0003e4000d92187c */
[----:B-1----:R-:W-:-:S04]  /*11d10*/  IMAD.WIDE R8, R184, 0x4, R6 ;  /* 0x00000004b8087825 */ /* 0x002fc800078e0206 */
[----:B---3--:R-:W-:Y:S02]  /*11d20*/  IMAD.WIDE R6, R184, 0x4, R246 ;  /* 0x00000004b8067825 */ /* 0x008fe400078e02f6 */
[----:B------:R-:W3:Y:S02]  /*11d30*/  LDL.LU.64 R246, [R1+0x58] ;  /* 0x0000580001f67983 */ /* 0x000ee40000300a00 */
[----:B------:R-:W-:Y:S01]  /*11d40*/  VIADD R26, R33, 0xffffff46 ;  /* 0xffffff46211a7836 */ /* 0x000fe20000000000 */
[----:B------:R-:W-:Y:S01]  /*11d50*/  ISETP.GE.U32.AND P1, PT, R27, 0x7ffffec8, PT ;  /* 0x7ffffec81b00780c */ /* 0x000fe20003f26070 */
[----:B------:R-:W-:Y:S01]  /*11d60*/  VIADD R27, R32, 0xffffff45 ;  /* 0xffffff45201b7836 */ /* 0x000fe20000000000 */
[----:B------:R-:W-:Y:S01]  /*11d70*/  STL.64 [R1+0x738], R8 ;  /* 0x0007380801007387 */ /* 0x000fe20000100a00 */
[----:B------:R-:W1:Y:S01]  /*11d80*/  LDC R32, c[0x0][0x230] ;  /* 0x00008c00ff207b82 */ /* 0x000e620000000800 */
[----:B------:R-:W-:Y:S01]  /*11d90*/  ISETP.GE.U32.AND P4, PT, R26, 0x7ffffec7, PT ;  /* 0x7ffffec71a00780c */ /* 0x000fe20003f86070 */
[----:B------:R-:W-:Y:S01]  /*11da0*/  VIADD R26, R31, 0xffffff44 ;  /* 0xffffff441f1a7836 */ /* 0x000fe20000000000 */
[----:B------:R-:W-:Y:S01]  /*11db0*/  ISETP.GE.U32.AND P0, PT, R27, 0x7ffffec6, PT ;  /* 0x7ffffec61b00780c */ /* 0x000fe20003f06070 */
[----:B------:R-:W-:-:S03]  /*11dc0*/  VIADD R27, R34, 0xffffff27 ;  /* 0xffffff27221b7836 */ /* 0x000fc60000000000 */
[----:B------:R-:W-:Y:S01]  /*11dd0*/  ISETP.GE.U32.AND P3, PT, R26, 0x7ffffec5, PT ;  /* 0x7ffffec51a00780c */ /* 0x000fe20003f66070 */
[----:B------:R-:W1:Y:S01]  /*11de0*/  LDC R31, c[0x0][0x230] ;  /* 0x00008c00ff1f7b82 */ /* 0x000e620000000800 */
[----:B------:R-:W-:Y:S01]  /*11df0*/  IADD3 R26, R37, -0xda, RZ ;  /* 0xffffff26251a7810 */ /* 0x000fe20007ffe0ff */
[----:B------:R-:W-:Y:S01]  /*11e00*/  LDGSTS.E [R242+0x14000], desc[UR60][R8.64], !P1 ;  /* 0x1400000008f27fae */ /* 0x000fe2000c92187c */
[----:B------:R-:W-:-:S03]  /*11e10*/  ISETP.GE.U32.AND P1, PT, R27, 0x7ffffea8, PT ;  /* 0x7ffffea81b00780c */ /* 0x000fc60003f26070 */
[----:B------:R2:W-:Y:S02]  /*11e20*/  STL.64 [R1+0x730], R6 ;  /* 0x0007300601007387 */ /* 0x0005e40000100a00 */
[----:B------:R-:W1:Y:S02]  /*11e30*/  LDC R34, c[0x0][0x230] ;  /* 0x00008c00ff227b82 */ /* 0x000e640000000800 */
[----:B------:R2:W-:Y:S01]  /*11e40*/  LDGSTS.E [R242+0x14004], desc[UR60][R6.64], !P4 ;  /* 0x1400400006f27fae */ /* 0x0005e2000e12187c */
[----:B------:R-:W-:Y:S01]  /*11e50*/  ISETP.GE.U32.AND P4, PT, R26, 0x7ffffea7, PT ;  /* 0x7ffffea71a00780c */ /* 0x000fe20003f86070 */
[----:B------:R-:W-:Y:S02]  /*11e60*/  VIADD R26, R28, 0xffffff25 ;  /* 0xffffff251c1a7836 */ /* 0x000fe40000000000 */
[----:B------:R-:W-:Y:S02]  /*11e70*/  VIADD R27, R29, 0xffffff24 ;  /* 0xffffff241d1b7836 */ /* 0x000fe40000000000 */
[----:B------:R-:W3:Y:S01]  /*11e80*/  LDC R33, c[0x0][0x230] ;  /* 0x00008c00ff217b82 */ /* 0x000ee20000000800 */
[----:B--2---:R-:W-:-:S07]  /*11e90*/  IMAD.WIDE R6, R184, 0x4, R240 ;  /* 0x00000004b8067825 */ /* 0x004fce00078e02f0 */
[----:B------:R-:W2:Y:S01]  /*11ea0*/  LDC R28, c[0x0][0x230] ;  /* 0x00008c00ff1c7b82 */ /* 0x000ea20000000800 */
[----:B----4-:R-:W-:Y:S01]  /*11eb0*/  IMAD.WIDE R4, R184, 0x4, R4 ;  /* 0x00000004b8047825 */ /* 0x010fe200078e0204 */
[----:B------:R-:W-:Y:S01]  /*11ec0*/  LDGSTS.E [R242+0x14008], desc[UR60][R6.64], !P0 ;  /* 0x1400800006f27fae */ /* 0x000fe2000c12187c */
[----:B------:R-:W-:Y:S02]  /*11ed0*/  ISETP.GE.U32.AND P0, PT, R26, 0x7ffffea6, PT ;  /* 0x7ffffea61a00780c */ /* 0x000fe40003f06070 */
[----:B------:R-:W-:Y:S01]  /*11ee0*/  IMAD.WIDE R2, R184, 0x4, R2 ;  /* 0x00000004b8027825 */ /* 0x000fe200078e0202 */
[----:B------:R-:W-:Y:S02]  /*11ef0*/  STL.64 [R1+0x728], R6 ;  /* 0x0007280601007387 */ /* 0x000fe40000100a00 */
[----:B------:R-:W4:Y:S01]  /*11f00*/  LDC R29, c[0x0][0x230] ;  /* 0x00008c00ff1d7b82 */ /* 0x000f220000000800 */
[----:B------:R-:W-:Y:S01]  /*11f10*/  VIADD R26, R30, 0xffffff07 ;  /* 0xffffff071e1a7836 */ /* 0x000fe20000000000 */
[----:B------:R1:W-:Y:S01]  /*11f20*/  LDGSTS.E [R242+0x1400c], desc[UR60][R4.64], !P3 ;  /* 0x1400c00004f27fae */ /* 0x0003e2000d92187c */
[----:B------:R-:W-:-:S03]  /*11f30*/  ISETP.GE.U32.AND P3, PT, R27, 0x7ffffea5, PT ;  /* 0x7ffffea51b00780c */ /* 0x000fc60003f66070 */
[----:B------:R1:W-:Y:S02]  /*11f40*/  STL.64 [R1+0x720], R4 ;  /* 0x0007200401007387 */ /* 0x0003e40000100a00 */
[----:B------:R-:W4:Y:S02]  /*11f50*/  LDC R30, c[0x0][0x230] ;  /* 0x00008c00ff1e7b82 */ /* 0x000f240000000800 */
[----:B------:R1:W-:Y:S01]  /*11f60*/  LDGSTS.E [R242+0x18000], desc[UR60][R2.64], !P1 ;  /* 0x1800000002f27fae */ /* 0x0003e2000c92187c */
[----:B------:R-:W-:-:S03]  /*11f70*/  ISETP.GE.U32.AND P1, PT, R26, 0x7ffffe88, PT ;  /* 0x7ffffe881a00780c */ /* 0x000fc60003f26070 */
[----:B------:R1:W-:Y:S02]  /*11f80*/  STL.64 [R1+0x628], R2 ;  /* 0x0006280201007387 */ /* 0x0003e40000100a00 */
[----:B-1----:R-:W-:Y:S01]  /*11f90*/  VIADD R27, R32, 0xffffff06 ;  /* 0xffffff06201b7836 */ /* 0x002fe20000000000 */
[----:B------:R-:W1:Y:S01]  /*11fa0*/  LDC R37, c[0x0][0x230] ;  /* 0x00008c00ff257b82 */ /* 0x000e620000000800 */
[----:B------:R-:W-:Y:S01]  /*11fb0*/  IMAD.WIDE R4, R184, 0x4, R250 ;  /* 0x00000004b8047825 */ /* 0x000fe200078e02fa */
[----:B------:R-:W-:-:S03]  /*11fc0*/  IADD3 R26, R31, -0xfb, RZ ;  /* 0xffffff051f1a7810 */ /* 0x000fc60007ffe0ff */
[----:B------:R-:W-:Y:S01]  /*11fd0*/  IMAD.WIDE R2, R184, 0x4, R248 ;  /* 0x00000004b8027825 */ /* 0x000fe200078e02f8 */
[----:B------:R2:W-:Y:S02]  /*11fe0*/  STL.64 [R1+0x168], R4 ;  /* 0x0001680401007387 */ /* 0x0005e40000100a00 */
[----:B------:R-:W1:Y:S02]  /*11ff0*/  LDC R31, c[0x0][0x230] ;  /* 0x00008c00ff1f7b82 */ /* 0x000e640000000800 */
[----:B------:R2:W-:Y:S01]  /*12000*/  LDGSTS.E [R242+0x18004], desc[UR60][R4.64], !P4 ;  /* 0x1800400004f27fae */ /* 0x0005e2000e12187c */
[----:B------:R-:W-:-:S03]  /*12010*/  ISETP.GE.U32.AND P4, PT, R27, 0x7ffffe87, PT ;  /* 0x7ffffe871b00780c */ /* 0x000fc60003f86070 */
[----:B------:R2:W-:Y:S02]  /*12020*/  STL.64 [R1+0x160], R2 ;  /* 0x0001600201007387 */ /* 0x0005e40000100a00 */
[----:B------:R-:W4:Y:S02]  /*12030*/  LDC R27, c[0x0][0x230] ;  /* 0x00008c00ff1b7b82 */ /* 0x000f240000000800 */
[----:B------:R-:W-:Y:S01]  /*12040*/  LDGSTS.E [R242+0x18008], desc[UR60][R2.64], !P0 ;  /* 0x1800800002f27fae */ /* 0x000fe2000c12187c */
[----:B--2---:R-:W-:-:S03]  /*12050*/  IMAD.WIDE R4, R184, 0x4, R24 ;  /* 0x00000004b8047825 */ /* 0x004fc600078e0218 */
[----:B------:R-:W2:Y:S01]  /*12060*/  LDL.LU.64 R240, [R1+0x250] ;  /* 0x0002500001f07983 */ /* 0x000ea20000300a00 */
[----:B------:R-:W-:Y:S01]  /*12070*/  ISETP.GE.U32.AND P0, PT, R26, 0x7ffffe86, PT ;  /* 0x7ffffe861a00780c */ /* 0x000fe20003f06070 */
[----:B------:R-:W1:Y:S01]  /*12080*/  LDC R25, c[0x0][0x230] ;  /* 0x00008c00ff197b82 */ /* 0x000e620000000800 */
[----:B------:R-:W-:Y:S01]  /*12090*/  VIADD R24, R34, 0xffffff04 ;  /* 0xffffff0422187836 */ /* 0x000fe20000000000 */
[----:B------:R-:W4:Y:S01]  /*120a0*/  LDL.LU.64 R2, [R1+0x248] ;  /* 0x0002480001027983 */ /* 0x000f220000300a00 */
[----:B---3--:R-:W-:-:S05]  /*120b0*/  IMAD.WIDE R6, R184, 0x4, R246 ;  /* 0x00000004b8067825 */ /* 0x008fca00078e02f6 */
[----:B------:R-:W3:Y:S01]  /*120c0*/  LDC R32, c[0x0][0x230] ;  /* 0x00008c00ff207b82 */ /* 0x000ee20000000800 */
[----:B------:R1:W-:Y:S04]  /*120d0*/  STL.64 [R1+0x158], R6 ;  /* 0x0001580601007387 */ /* 0x0003e80000100a00 */
[----:B------:R1:W-:Y:S01]  /*120e0*/  STL.64 [R1+0x110], R4 ;  /* 0x0001100401007387 */ /* 0x0003e20000100a00 */
[----:B------:R-:W-:Y:S02]  /*120f0*/  VIADD R26, R33, 0xffffff61 ;  /* 0xffffff61211a7836 */ /* 0x000fe40000000000 */
[----:B------:R-:W3:Y:S01]  /*12100*/  LDC R34, c[0x0][0x230] ;  /* 0x00008c00ff227b82 */ /* 0x000ee20000000800 */
[----:B------:R1:W-:Y:S04]  /*12110*/  LDGSTS.E [R242+0x1800c], desc[UR60][R6.64], !P3 ;  /* 0x1800c00006f27fae */ /* 0x0003e8000d92187c */
[----:B------:R-:W3:Y:S03]  /*12120*/  LDL.LU.64 R248, [R1+0x240] ;  /* 0x0002400001f87983 */ /* 0x000ee60000300a00 */
[----:B------:R-:W3:Y:S01]  /*12130*/  LDC R33, c[0x0][0x230] ;  /* 0x00008c00ff217b82 */ /* 0x000ee20000000800 */
[----:B------:R1:W-:Y:S01]  /*12140*/  LDGSTS.E [R242+0x1c000], desc[UR60][R4.64], !P1 ;  /* 0x1c00000004f27fae */ /* 0x0003e2000c92187c */
[----:B------:R-:W-:-:S03]  /*12150*/  ISETP.GE.U32.AND P1, PT, R24, 0x7ffffe85, PT ;  /* 0x7ffffe851800780c */ /* 0x000fc60003f26070 */
[----:B------:R-:W3:Y:S01]  /*12160*/  LDL.LU.64 R250, [R1+0x238] ;  /* 0x0002380001fa7983 */ /* 0x000ee20000300a00 */
[----:B-1----:R-:W-:Y:S01]  /*12170*/  IMAD.WIDE R6, R184, 0x4, R20 ;  /* 0x00000004b8067825 */ /* 0x002fe200078e0214 */
[----:B------:R-:W-:Y:S01]  /*12180*/  ISETP.GE.U32.AND P3, PT, R26, 0x7ffffee2, PT ;  /* 0x7ffffee21a00780c */ /* 0x000fe20003f66070 */
[----:B------:R-:W1:Y:S02]  /*12190*/  LDC R24, c[0x0][0x230] ;  /* 0x00008c00ff187b82 */ /* 0x000e640000000800 */
[----:B------:R-:W-:-:S06]  /*121a0*/  IMAD.WIDE R4, R184, 0x4, R22 ;  /* 0x00000004b8047825 */ /* 0x000fcc00078e0216 */
[----:B------:R-:W1:Y:S01]  /*121b0*/  LDC R26, c[0x0][0x230] ;  /* 0x00008c00ff1a7b82 */ /* 0x000e620000000800 */
[----:B------:R2:W-:Y:S04]  /*121c0*/  STL.64 [R1+0x118], R4 ;  /* 0x0001180401007387 */ /* 0x0005e80000100a00 */
[----:B------:R2:W-:Y:S02]  /*121d0*/  LDGSTS.E [R242+0x1c004], desc[UR60][R4.64], !P4 ;  /* 0x1c00400004f27fae */ /* 0x0005e4000e12187c */
[C---:B--2---:R-:W-:Y:S02]  /*121e0*/  IMAD.WIDE R8, R184.reuse, 0x4, R240 ;  /* 0x00000004b8087825 */ /* 0x044fe400078e02f0 */
[----:B------:R2:W-:Y:S01]  /*121f0*/  STL.64 [R1+0x120], R6 ;  /* 0x0001200601007387 */ /* 0x0005e20000100a00 */
[----:B------:R-:W1:Y:S01]  /*12200*/  LDC R23, c[0x0][0x230] ;  /* 0x00008c00ff177b82 */ /* 0x000e620000000800 */
[----:B------:R-:W-:-:S02]  /*12210*/  IMAD.WIDE R4, R184, 0x4, R18 ;  /* 0x00000004b8047825 */ /* 0x000fc400078e0212 */
[----:B------:R-:W-:Y:S04]  /*12220*/  LDGSTS.E [R242+0x1c008], desc[UR60][R6.64], !P0 ;  /* 0x1c00800006f27fae */ /* 0x000fe8000c12187c */
[----:B------:R-:W-:Y:S01]  /*12230*/  LDGSTS.E [R242+0x1c00c], desc[UR60][R4.64], !P1 ;  /* 0x1c00c00004f27fae */ /* 0x000fe2000c92187c */
[----:B------:R-:W-:Y:S01]  /*12240*/  VIADD R22, R28, 0xffffff60 ;  /* 0xffffff601c167836 */ /* 0x000fe20000000000 */
[----:B------:R-:W1:Y:S01]  /*12250*/  LDC R21, c[0x0][0x230] ;  /* 0x00008c00ff157b82 */ /* 0x000e620000000800 */
[----:B----4-:R-:W-:Y:S01]  /*12260*/  IMAD.WIDE R2, R184, 0x4, R2 ;  /* 0x00000004b8027825 */ /* 0x010fe200078e0202 */
[----:B------:R4:W-:Y:S04]  /*12270*/  LDGSTS.E [R243+0x10000], desc[UR60][R8.64], !P6 ;  /* 0x1000000008f37fae */ /* 0x0009e8000f12187c */
[----:B--2---:R-:W2:Y:S04]  /*12280*/  LDL.LU.64 R6, [R1+0x150] ;  /* 0x0001500001067983 */ /* 0x004ea80000300a00 */
[----:B------:R4:W-:Y:S01]  /*12290*/  STL.64 [R1+0x128], R4 ;  /* 0x0001280401007387 */ /* 0x0009e20000100a00 */
[----:B------:R-:W-:Y:S01]  /*122a0*/  ISETP.GE.U32.AND P4, PT, R22, 0x7ffffee1, PT ;  /* 0x7ffffee11600780c */ /* 0x000fe20003f86070 */
[----:B---3--:R-:W-:-:S02]  /*122b0*/  IMAD.WIDE R248, R184, 0x4, R248 ;  /* 0x00000004b8f87825 */ /* 0x008fc400078e02f8 */
[----:B----4-:R-:W3:Y:S01]  /*122c0*/  LDL.LU.64 R4, [R1+0x148] ;  /* 0x0001480001047983 */ /* 0x010ee20000300a00 */
[----:B------:R-:W-:Y:S01]  /*122d0*/  IADD3 R18, R27, -0xbe, RZ ;  /* 0xffffff421b127810 */ /* 0x000fe20007ffe0ff */
[----:B------:R-:W4:Y:S02]  /*122e0*/  LDC R22, c[0x0][0x230] ;  /* 0x00008c00ff167b82 */ /* 0x000f240000000800 */
[----:B------:R-:W4:Y:S04]  /*122f0*/  LDL.LU.64 R246, [R1+0x140] ;  /* 0x0001400001f67983 */ /* 0x000f280000300a00 */
[----:B------:R1:W-:Y:S01]  /*12300*/  STL.64 [R1+0x818], R8 ;  /* 0x0008180801007387 */ /* 0x0003e20000100a00 */
[----:B------:R-:W-:Y:S01]  /*12310*/  VIADD R20, R29, 0xffffff43 ;  /* 0xffffff431d147836 */ /* 0x000fe20000000000 */
[----:B------:R-:W4:Y:S02]  /*12320*/  LDC R27, c[0x0][0x230] ;  /* 0x00008c00ff1b7b82 */ /* 0x000f240000000800 */
[----:B------:R1:W-:Y:S04]  /*12330*/  STL.64 [R1+0x810], R2 ;  /* 0x0008100201007387 */ /* 0x0003e80000100a00 */
[----:B------:R-:W4:Y:S04]  /*12340*/  LDL.LU.64 R240, [R1+0x138] ;  /* 0x0001380001f07983 */ /* 0x000f280000300a00 */
[----:B------:R-:W-:Y:S01]  /*12350*/  LDGSTS.E [R243+0x10004], desc[UR60][R2.64], !P5 ;  /* 0x1000400002f37fae */ /* 0x000fe2000e92187c */
[----:B-1----:R-:W-:-:S03]  /*12360*/  IMAD.WIDE R8, R184, 0x4, R250 ;  /* 0x00000004b8087825 */ /* 0x002fc600078e02fa */
[----:B------:R1:W-:Y:S04]  /*12370*/  STL.64 [R1+0x808], R248 ;  /* 0x000808f801007387 */ /* 0x0003e80000100a00 */
[----:B------:R-:W-:Y:S04]  /*12380*/  LDGSTS.E [R243+0x10008], desc[UR60][R248.64], !P3 ;  /* 0x10008000f8f37fae */ /* 0x000fe8000d92187c */
[----:B------:R-:W4:Y:S04]  /*12390*/  LDL.LU.64 R2, [R1+0x50] ;  /* 0x0000500001027983 */ /* 0x000f280000300a00 */
[----:B------:R2:W-:Y:S04]  /*123a0*/  STL.64 [R1+0x800], R8 ;  /* 0x0008000801007387 */ /* 0x0005e80000100a00 */
[----:B------:R2:W-:Y:S04]  /*123b0*/  LDGSTS.E [R243+0x1000c], desc[UR60][R8.64], !P4 ;  /* 0x1000c00008f37fae */ /* 0x0005e8000e12187c */
[----:B------:R-:W4:Y:S04]  /*123c0*/  LDL R0, [R1+0x64c] ;  /* 0x00064c0001007983 */ /* 0x000f280000100800 */
[----:B------:R-:W4:Y:S04]  /*123d0*/  LDL.LU.64 R250, [R1+0x48] ;  /* 0x0000480001fa7983 */ /* 0x000f280000300a00 */
[----:B-1----:R-:W4:Y:S01]  /*123e0*/  LDL.LU.64 R248, [R1+0x40] ;  /* 0x0000400001f87983 */ /* 0x002f220000300a00 */
[----:B--2---:R-:W-:-:S05]  /*123f0*/  IMAD.WIDE R8, R184, 0x4, R6 ;  /* 0x00000004b8087825 */ /* 0x004fca00078e0206 */
[----:B------:R-:W-:Y:S01]  /*12400*/  STL.64 [R1+0x150], R8 ;  /* 0x0001500801007387 */ /* 0x000fe20000100a00 */
[----:B---3--:R-:W-:-:S04]  /*12410*/  IMAD.WIDE R6, R184, 0x4, R4 ;  /* 0x00000004b8067825 */ /* 0x008fc800078e0204 */
[----:B----4-:R-:W-:Y:S02]  /*12420*/  IMAD.WIDE R4, R184, 0x4, R246 ;  /* 0x00000004b8047825 */ /* 0x010fe400078e02f6 */
[----:B------:R-:W2:Y:S02]  /*12430*/  LDL.LU.64 R246, [R1+0x38] ;  /* 0x0000380001f67983 */ /* 0x000ea40000300a00 */
[----:B------:R-:W-:Y:S01]  /*12440*/  VIADD R19, R30, 0xffffff41 ;  /* 0xffffff411e137836 */ /* 0x000fe20000000000 */
[----:B------:R-:W-:Y:S02]  /*12450*/  ISETP.GE.U32.AND P0, PT, R20, 0x7ffffec4, PT ;  /* 0x7ffffec41400780c */ /* 0x000fe40003f06070 */
[----:B------:R-:W-:Y:S01]  /*12460*/  ISETP.GE.U32.AND P1, PT, R18, 0x7ffffec3, PT ;  /* 0x7ffffec31200780c */ /* 0x000fe20003f26070 */
[----:B------:R-:W-:Y:S01]  /*12470*/  STL.64 [R1+0x718], R6 ;  /* 0x0007180601007387 */ /* 0x000fe20000100a00 */
[----:B------:R-:W-:Y:S01]  /*12480*/  ISETP.GE.U32.AND P6, PT, R19, 0x7ffffec2, PT ;  /* 0x7ffffec21300780c */ /* 0x000fe20003fc6070 */
[----:B------:R-:W1:Y:S02]  /*12490*/  LDC R20, c[0x0][0x230] ;  /* 0x00008c00ff147b82 */ /* 0x000e640000000800 */
[----:B------:R3:W-:Y:S06]  /*124a0*/  STL.64 [R1+0x710], R4 ;  /* 0x0007100401007387 */ /* 0x0007ec0000100a00 */
[----:B------:R-:W-:Y:S04]  /*124b0*/  LDGSTS.E [R243+0x14000], desc[UR60][R8.64], !P0 ;  /* 0x1400000008f37fae */ /* 0x000fe8000c12187c */
[----:B------:R-:W-:Y:S04]  /*124c0*/  LDGSTS.E [R243+0x14004], desc[UR60][R6.64], !P1 ;  /* 0x1400400006f37fae */ /* 0x000fe8000c92187c */
[----:B------:R3:W-:Y:S02]  /*124d0*/  LDGSTS.E [R243+0x14008], desc[UR60][R4.64], !P6 ;  /* 0x1400800004f37fae */ /* 0x0007e4000f12187c */
[----:B---3--:R-:W3:Y:S01]  /*124e0*/  S2R R5, SR_TID.X ;  /* 0x0000000000057919 */ /* 0x008ee20000002100 */
[----:B------:R-:W-:-:S02]  /*124f0*/  VIADD R18, R25, 0xffffff40 ;  /* 0xffffff4019127836 */ /* 0x000fc40000000000 */
[----:B------:R-:W-:Y:S01]  /*12500*/  VIADD R19, R26, 0xffffff23 ;  /* 0xffffff231a137836 */ /* 0x000fe20000000000 */
[----:B------:R-:W4:Y:S02]  /*12510*/  LDC R25, c[0x0][0x230] ;  /* 0x00008c00ff197b82 */ /* 0x000f240000000800 */
[----:B------:R-:W-:Y:S01]  /*12520*/  ISETP.GE.U32.AND P5, PT, R18, 0x7ffffec1, PT ;  /* 0x7ffffec11200780c */ /* 0x000fe20003fa6070 */
[----:B------:R-:W-:Y:S01]  /*12530*/  VIADD R18, R31, 0xffffff22 ;  /* 0xffffff221f127836 */ /* 0x000fe20000000000 */
[----:B------:R-:W-:Y:S01]  /*12540*/  ISETP.GE.U32.AND P3, PT, R19, 0x7ffffea4, PT ;  /* 0x7ffffea41300780c */ /* 0x000fe20003f66070 */
[----:B------:R-:W-:-:S03]  /*12550*/  VIADD R19, R24, 0xffffff20 ;  /* 0xffffff2018137836 */ /* 0x000fc60000000000 */
[----:B------:R-:W-:Y:S01]  /*12560*/  ISETP.GE.U32.AND P4, PT, R18, 0x7ffffea3, PT ;  /* 0x7ffffea31200780c */ /* 0x000fe20003f86070 */
[----:B------:R-:W-:Y:S01]  /*12570*/  IMAD.WIDE R6, R184, 0x4, R240 ;  /* 0x00000004b8067825 */ /* 0x000fe200078e02f0 */
[----:B------:R-:W-:Y:S01]  /*12580*/  IADD3 R18, R22, -0xdf, RZ ;  /* 0xffffff2116127810 */ /* 0x000fe20007ffe0ff */
[----:B------:R-:W2:Y:S01]  /*12590*/  LDC R26, c[0x0][0x230] ;  /* 0x00008c00ff1a7b82 */ /* 0x000ea20000000800 */
[----:B------:R-:W-:Y:S01]  /*125a0*/  ISETP.GE.U32.AND P1, PT, R19, 0x7ffffea1, PT ;  /* 0x7ffffea11300780c */ /* 0x000fe20003f26070 */
[----:B-1----:R-:W-:Y:S02]  /*125b0*/  VIADD R19, R20, 0xffffff00 ;  /* 0xffffff0014137836 */ /* 0x002fe40000000000 */
[----:B------:R-:W-:Y:S01]  /*125c0*/  IMAD.WIDE R2, R184, 0x4, R2 ;  /* 0x00000004b8027825 */ /* 0x000fe200078e0202 */
[----:B------:R-:W-:Y:S03]  /*125d0*/  LDGSTS.E [R243+0x1400c], desc[UR60][R6.64], !P5 ;  /* 0x1400c00006f37fae */ /* 0x000fe6000e92187c */
[----:B------:R-:W1:Y:S01]  /*125e0*/  LDC R22, c[0x0][0x230] ;  /* 0x00008c00ff167b82 */ /* 0x000e620000000800 */
[----:B------:R-:W-:Y:S01]  /*125f0*/  ISETP.GE.U32.AND P0, PT, R18, 0x7ffffea2, PT ;  /* 0x7ffffea21200780c */ /* 0x000fe20003f06070 */
[----:B------:R-:W-:Y:S01]  /*12600*/  VIADD R18, R23, 0xffffff03 ;  /* 0xffffff0317127836 */ /* 0x000fe20000000000 */
[----:B------:R4:W-:Y:S01]  /*12610*/  LDGSTS.E [R243+0x18000], desc[UR60][R2.64], !P3 ;  /* 0x1800000002f37fae */ /* 0x0009e2000d92187c */
[----:B---3--:R-:W-:-:S03]  /*12620*/  LOP3.LUT R5, R5, 0x7f, RZ, 0xc0, !PT ;  /* 0x0000007f05057812 */ /* 0x008fc600078ec0ff */
[----:B------:R-:W-:Y:S01]  /*12630*/  STL.64 [R1+0x708], R6 ;  /* 0x0007080601007387 */ /* 0x000fe20000100a00 */
[----:B------:R-:W-:Y:S01]  /*12640*/  VIADD R21, R21, 0xffffff02 ;  /* 0xffffff0215157836 */ /* 0x000fe20000000000 */
[----:B----4-:R-:W-:Y:S01]  /*12650*/  IADD3 R20, R25, -0xff, RZ ;  /* 0xffffff0119147810 */ /* 0x010fe20007ffe0ff */
[----:B------:R-:W3:Y:S01]  /*12660*/  LDC R23, c[0x0][0x230] ;  /* 0x00008c00ff177b82 */ /* 0x000ee20000000800 */
[----:B------:R-:W-:Y:S01]  /*12670*/  ISETP.GE.AND P5, PT, R5, R19, PT ;  /* 0x000000130500720c */ /* 0x000fe20003fa6270 */
[----:B------:R-:W-:Y:S01]  /*12680*/  IMAD.WIDE R4, R184, 0x4, R250 ;  /* 0x00000004b8047825 */ /* 0x000fe200078e02fa */
[----:B------:R-:W-:Y:S02]  /*12690*/  ISETP.GE.U32.AND P6, PT, R18, 0x7ffffe84, PT ;  /* 0x7ffffe841200780c */ /* 0x000fe40003fc6070 */
[----:B------:R-:W-:Y:S02]  /*126a0*/  ISETP.GT.AND P3, PT, R0, 0x17f, PT ;  /* 0x0000017f0000780c */ /* 0x000fe40003f64270 */
[----:B------:R-:W-:Y:S01]  /*126b0*/  SEL R18, RZ, 0x4, P5 ;  /* 0x00000004ff127807 */ /* 0x000fe20002800000 */
[----:B------:R4:W-:Y:S01]  /*126c0*/  STL.64 [R1+0x170], R2 ;  /* 0x0001700201007387 */ /* 0x0009e20000100a00 */
[----:B------:R-:W2:Y:S02]  /*126d0*/  LDC R24, c[0x0][0x230] ;  /* 0x00008c00ff187b82 */ /* 0x000ea40000000800 */
[----:B------:R-:W-:Y:S01]  /*126e0*/  SEL R18, R18, RZ, P3 ;  /* 0x000000ff12127207 */ /* 0x000fe20001800000 */
[----:B------:R-:W-:Y:S04]  /*126f0*/  STL.64 [R1+0x620], R4 ;  /* 0x0006200401007387 */ /* 0x000fe80000100a00 */
[----:B------:R-:W-:Y:S01]  /*12700*/  LDGSTS.E [R243+0x18004], desc[UR60][R4.64], !P4 ;  /* 0x1800400004f37fae */ /* 0x000fe2000e12187c */
[----:B----4-:R-:W-:Y:S01]  /*12710*/  IMAD.WIDE R2, R184, 0x4, R248 ;  /* 0x00000004b8027825 */ /* 0x010fe200078e02f8 */
[----:B------:R-:W-:-:S03]  /*12720*/  ISETP.NE.U32.AND P4, PT, R18, RZ, PT ;  /* 0x000000ff1200720c */ /* 0x000fc60003f85070 */
[----:B-1----:R-:W-:Y:S01]  /*12730*/  VIADD R18, R22, 0xfffffeff ;  /* 0xfffffeff16127836 */ /* 0x002fe20000000000 */
[----:B------:R1:W-:Y:S04]  /*12740*/  STL.64 [R1+0x618], R2 ;  /* 0x0006180201007387 */ /* 0x0003e80000100a00 */
[----:B------:R1:W-:Y:S01]  /*12750*/  LDGSTS.E [R243+0x18008], desc[UR60][R2.64], !P0 ;  /* 0x1800800002f37fae */ /* 0x0003e2000c12187c */
[----:B------:R-:W-:Y:S02]  /*12760*/  ISETP.GE.U32.AND P0, PT, R19, 0x7ffffe81, PT ;  /* 0x7ffffe811300780c */ /* 0x000fe40003f06070 */
[----:B------:R-:W4:Y:S01]  /*12770*/  LDC R19, c[0x0][0x230] ;  /* 0x00008c00ff137b82 */ /* 0x000f220000000800 */
[----:B-1----:R-:W-:-:S07]  /*12780*/  IMAD.WIDE R2, R184, 0x4, R16 ;  /* 0x00000004b8027825 */ /* 0x002fce00078e0210 */
[----:B------:R-:W1:Y:S01]  /*12790*/  LDC R17, c[0x0][0x230] ;  /* 0x00008c00ff117b82 */ /* 0x000e620000000800 */
[----:B------:R-:W-:Y:S02]  /*127a0*/  ISETP.GE.U32.AND P5, PT, R21, 0x7ffffe83, PT ;  /* 0x7ffffe831500780c */ /* 0x000fe40003fa6070 */
[----:B------:R-:W-:Y:S01]  /*127b0*/  ISETP.GE.U32.AND P3, PT, R20, 0x7ffffe82, PT ;  /* 0x7ffffe821400780c */ /* 0x000fe20003f66070 */
[----:B------:R-:W-:-:S04]  /*127c0*/  IMAD.WIDE R6, R184, 0x4, R14 ;  /* 0x00000004b8067825 */ /* 0x000fc800078e020e */
[----:B------:R-:W-:-:S04]  /*127d0*/  IMAD.SHL.U32 R0, R185, 0x80, RZ ;  /* 0x00000080b9007824 */ /* 0x000fc800078e00ff */
[----:B------:R-:W-:Y:S01]  /*127e0*/  IMAD.WIDE R248, R0, 0x4, R62 ;  /* 0x0000000400f87825 */ /* 0x000fe200078e023e */
[----:B------:R-:W-:Y:S01]  /*127f0*/  IADD3 R46, R46, -0x128, RZ ;  /* 0xfffffed82e2e7810 */ /* 0x000fe20007ffe0ff */
[----:B------:R-:W4:Y:S02]  /*12800*/  LDC R62, c[0x0][0x230] ;  /* 0x00008c00ff3e7b82 */ /* 0x000f240000000800 */
[----:B---3--:R-:W-:Y:S02]  /*12810*/  VIADD R16, R23, 0xfffffefe ;  /* 0xfffffefe17107836 */ /* 0x008fe40000000000 */
[----:B--2---:R-:W-:-:S05]  /*12820*/  IMAD.WIDE R4, R184, 0x4, R246 ;  /* 0x00000004b8047825 */ /* 0x004fca00078e02f6 */
[----:B------:R2:W-:Y:S04]  /*12830*/  STL.64 [R1+0x920], R4 ;  /* 0x0009200401007387 */ /* 0x0005e80000100a00 */
[----:B------:R2:W-:Y:S01]  /*12840*/  LDGSTS.E [R243+0x1800c], desc[UR60][R4.64], !P1 ;  /* 0x1800c00004f37fae */ /* 0x0005e2000c92187c */
[----:B------:R-:W-:Y:S02]  /*12850*/  ISETP.GE.U32.AND P1, PT, R18, 0x7ffffe80, PT ;  /* 0x7ffffe801200780c */ /* 0x000fe40003f26070 */
[----:B------:R-:W4:Y:S01]  /*12860*/  LDC R18, c[0x0][0x230] ;  /* 0x00008c00ff127b82 */ /* 0x000f220000000800 */
[----:B------:R3:W-:Y:S04]  /*12870*/  STL.64 [R1+0x918], R2 ;  /* 0x0009180201007387 */ /* 0x0007e80000100a00 */
[----:B------:R3:W-:Y:S01]  /*12880*/  LDGSTS.E [R243+0x1c000], desc[UR60][R2.64], !P6 ;  /* 0x1c00000002f37fae */ /* 0x0007e2000f12187c */
[----:B--2---:R-:W-:-:S03]  /*12890*/  IMAD.WIDE R4, R184, 0x4, R12 ;  /* 0x00000004b8047825 */ /* 0x004fc600078e020c */
[----:B------:R-:W-:Y:S01]  /*128a0*/  LDGSTS.E [R243+0x1c004], desc[UR60][R6.64], !P5 ;  /* 0x1c00400006f37fae */ /* 0x000fe2000e92187c */
[----:B------:R-:W2:Y:S03]  /*128b0*/  LDC R13, c[0x0][0x230] ;  /* 0x00008c00ff0d7b82 */ /* 0x000ea60000000800 */
[----:B------:R-:W-:Y:S01]  /*128c0*/  STL.64 [R1+0x910], R6 ;  /* 0x0009100601007387 */ /* 0x000fe20000100a00 */
[----:B---3--:R-:W-:-:S03]  /*128d0*/  IMAD.WIDE R2, R184, 0x4, R10 ;  /* 0x00000004b8027825 */ /* 0x008fc600078e020a */
[----:B------:R-:W-:Y:S01]  /*128e0*/  LDGSTS.E [R243+0x1c008], desc[UR60][R4.64], !P3 ;  /* 0x1c00800004f37fae */ /* 0x000fe2000d92187c */
[----:B------:R-:W2:Y:S08]  /*128f0*/  LDC R12, c[0x0][0x230] ;  /* 0x00008c00ff0c7b82 */ /* 0x000eb00000000800 */
[----:B------:R-:W3:Y:S01]  /*12900*/  LDC R11, c[0x0][0x230] ;  /* 0x00008c00ff0b7b82 */ /* 0x000ee20000000800 */
[----:B------:R-:W-:Y:S01]  /*12910*/  IADD3 R10, R27, -0x121, RZ ;  /* 0xfffffedf1b0a7810 */ /* 0x000fe20007ffe0ff */
[----:B------:R-:W-:Y:S04]  /*12920*/  STL.64 [R1+0x908], R4 ;  /* 0x0009080401007387 */ /* 0x000fe80000100a00 */
[----:B------:R4:W-:Y:S01]  /*12930*/  LDGSTS.E [R243+0x1c00c], desc[UR60][R2.64], !P0 ;  /* 0x1c00c00002f37fae */ /* 0x0009e2000c12187c */
[----:B------:R-:W-:Y:S01]  /*12940*/  ISETP.GE.U32.AND P0, PT, R10, 0x7ffffe60, PT ;  /* 0x7ffffe600a00780c */ /* 0x000fe20003f06070 */
[----:B-1----:R-:W-:-:S02]  /*12950*/  VIADD R10, R17, 0xfffffede ;  /* 0xfffffede110a7836 */ /* 0x002fc40000000000 */
[----:B------:R-:W-:Y:S01]  /*12960*/  IMAD.WIDE R246, R0, 0x4, R162 ;  /* 0x0000000400f67825 */ /* 0x000fe200078e02a2 */
[----:B------:R4:W-:Y:S01]  /*12970*/  STL.64 [R1+0x900], R2 ;  /* 0x0009000201007387 */ /* 0x0009e20000100a00 */
[----:B------:R-:W-:Y:S01]  /*12980*/  ISETP.GE.U32.AND P6, PT, R16, 0x7ffffe7f, PT ;  /* 0x7ffffe7f1000780c */ /* 0x000fe20003fc6070 */
[----:B------:R-:W1:Y:S02]  /*12990*/  LDC R27, c[0x0][0x230] ;  /* 0x00008c00ff1b7b82 */ /* 0x000e640000000800 */
[----:B------:R-:W-:Y:S04]  /*129a0*/  STL.64 [R1+0xc40], R242 ;  /* 0x000c40f201007387 */ /* 0x000fe80000100a00 */
[----:B------:R-:W-:Y:S01]  /*129b0*/  STL [R1+0xc48], R184 ;  /* 0x000c48b801007387 */ /* 0x000fe20000100800 */
[----:B----4-:R-:W-:-:S03]  /*129c0*/  IMAD.WIDE R2, R0, 0x4, R238 ;  /* 0x0000000400027825 */ /* 0x010fc600078e02ee */
[----:B--2---:R-:W-:Y:S04]  /*129d0*/  STL.64 [R1+0xc50], R12 ;  /* 0x000c500c01007387 */ /* 0x004fe80000100a00 */
[----:B------:R-:W-:Y:S01]  /*129e0*/  STL [R1+0x648], R0 ;  /* 0x0006480001007387 */ /* 0x000fe20000100800 */
[----:B------:R-:W-:-:S03]  /*129f0*/  IMAD.WIDE R6, R0, 0x4, R226 ;  /* 0x0000000400067825 */ /* 0x000fc600078e02e2 */
[----:B------:R-:W-:Y:S01]  /*12a00*/  STL.64 [R1+0xc58], R18 ;  /* 0x000c581201007387 */ /* 0x000fe20000100a00 */
[----:B------:R-:W-:-:S03]  /*12a10*/  IMAD.WIDE R4, R0, 0x4, R214 ;  /* 0x0000000400047825 */ /* 0x000fc600078e02d6 */
[----:B---3--:R-:W-:Y:S04]  /*12a20*/  STL.64 [R1+0xc60], R10 ;  /* 0x000c600a01007387 */ /* 0x008fe80000100a00 */
[----:B------:R2:W-:Y:S04]  /*12a30*/  STL.64 [R1+0x190], R2 ;  /* 0x0001900201007387 */ /* 0x0005e80000100a00 */
[----:B------:R3:W-:Y:S04]  /*12a40*/  STL.64 [R1+0x188], R6 ;  /* 0x0001880601007387 */ /* 0x0007e80000100a00 */
[----:B------:R4:W-:Y:S01]  /*12a50*/  STL.64 [R1+0x198], R4 ;  /* 0x0001980401007387 */ /* 0x0009e20000100a00 */
[----:B--2---:R-:W-:-:S03]  /*12a60*/  IMAD.WIDE R2, R0, 0x4, R202 ;  /* 0x0000000400027825 */ /* 0x004fc600078e02ca */
[----:B------:R-:W0:Y:S01]  /*12a70*/  LDGDEPBAR ;  /* 0x00000000000079af */ /* 0x000e220000000000 */
[----:B---3--:R-:W-:-:S03]  /*12a80*/  IMAD.WIDE R6, R0, 0x4, R190 ;  /* 0x0000000400067825 */ /* 0x008fc600078e02be */
[----:B------:R2:W-:Y:S01]  /*12a90*/  STL.64 [R1+0x590], R2 ;  /* 0x0005900201007387 */ /* 0x0005e20000100a00 */
[----:B----4-:R-:W-:-:S03]  /*12aa0*/  IMAD.WIDE R4, R0, 0x4, R176 ;  /* 0x0000000400047825 */ /* 0x010fc600078e02b0 */
[----:B------:R3:W-:Y:S04]  /*12ab0*/  STL.64 [R1+0x588], R6 ;  /* 0x0005880601007387 */ /* 0x0007e80000100a00 */
[----:B------:R4:W-:Y:S01]  /*12ac0*/  STL.64 [R1+0x580], R4 ;  /* 0x0005800401007387 */ /* 0x0009e20000100a00 */
[----:B--2---:R-:W-:-:S04]  /*12ad0*/  IMAD.WIDE R2, R0, 0x4, R164 ;  /* 0x0000000400027825 */ /* 0x004fc800078e02a4 */
[C---:B---3--:R-:W-:Y:S01]  /*12ae0*/  IMAD.WIDE R6, R0.reuse, 0x4, R152 ;  /* 0x0000000400067825 */ /* 0x048fe200078e0298 */
[----:B------:R2:W-:Y:S03]  /*12af0*/  STL.64 [R1+0x578], R2 ;  /* 0x0005780201007387 */ /* 0x0005e60000100a00 */
[C---:B----4-:R-:W-:Y:S01]  /*12b00*/  IMAD.WIDE R4, R0.reuse, 0x4, R140 ;  /* 0x0000000400047825 */ /* 0x050fe200078e028c */
[----:B------:R3:W-:Y:S04]  /*12b10*/  STL.64 [R1+0x570], R6 ;  /* 0x0005700601007387 */ /* 0x0007e80000100a00 */
[----:B------:R4:W-:Y:S01]  /*12b20*/  STL.64 [R1+0x568], R4 ;  /* 0x0005680401007387 */ /* 0x0009e20000100a00 */
[----:B--2---:R-:W-:-:S04]  /*12b30*/  IMAD.WIDE R2, R0, 0x4, R128 ;  /* 0x0000000400027825 */ /* 0x004fc800078e0280 */
[C---:B---3--:R-:W-:Y:S01]  /*12b40*/  IMAD.WIDE R6, R0.reuse, 0x4, R118 ;  /* 0x0000000400067825 */ /* 0x048fe200078e0276 */
[----:B------:R2:W-:Y:S01]  /*12b50*/  STL.64 [R1+0x560], R2 ;  /* 0x0005600201007387 */ /* 0x0005e20000100a00 */
[----:B------:R-:W-:Y:S01]  /*12b60*/  IADD3 R55, R55, -0x165, RZ ;  /* 0xfffffe9b37377810 */ /* 0x000fe20007ffe0ff */
[----:B------:R-:W3:Y:S01]  /*12b70*/  LDC R118, c[0x0][0x230] ;  /* 0x00008c00ff767b82 */ /* 0x000ee20000000800 */
[C---:B----4-:R-:W-:Y:S01]  /*12b80*/  IMAD.WIDE R4, R0.reuse, 0x4, R108 ;  /* 0x0000000400047825 */ /* 0x050fe200078e026c */
[----:B------:R4:W-:Y:S04]  /*12b90*/  STL.64 [R1+0x558], R6 ;  /* 0x0005580601007387 */ /* 0x0009e80000100a00 */
[----:B------:R1:W-:Y:S01]  /*12ba0*/  STL.64 [R1+0x550], R4 ;  /* 0x0005500401007387 */ /* 0x0003e20000100a00 */
[----:B--2---:R-:W-:-:S04]  /*12bb0*/  IMAD.WIDE R2, R0, 0x4, R98 ;  /* 0x0000000400027825 */ /* 0x004fc800078e0262 */
[C---:B----4-:R-:W-:Y:S01]  /*12bc0*/  IMAD.WIDE R6, R0.reuse, 0x4, R88 ;  /* 0x0000000400067825 */ /* 0x050fe200078e0258 */
[----:B------:R2:W-:Y:S01]  /*12bd0*/  STL.64 [R1+0x548], R2 ;  /* 0x0005480201007387 */ /* 0x0005e20000100a00 */
[----:B------:R-:W4:Y:S02]  /*12be0*/  LDC R88, c[0x0][0x230] ;  /* 0x00008c00ff587b82 */ /* 0x000f240000000800 */
[----:B-1----:R-:W-:Y:S01]  /*12bf0*/  IMAD.WIDE R4, R0, 0x4, R78 ;  /* 0x0000000400047825 */ /* 0x002fe200078e024e */
[----:B------:R1:W-:Y:S04]  /*12c00*/  STL.64 [R1+0x540], R6 ;  /* 0x0005400601007387 */ /* 0x0003e80000100a00 */
[----:B------:R1:W-:Y:S01]  /*12c10*/  STL.64 [R1+0x538], R4 ;  /* 0x0005380401007387 */ /* 0x0003e20000100a00 */
[----:B------:R-:W-:Y:S01]  /*12c20*/  VIADD R14, R26, 0xfffffefd ;  /* 0xfffffefd1a0e7836 */ /* 0x000fe20000000000 */
[----:B------:R-:W3:Y:S01]  /*12c30*/  LDC R79, c[0x0][0x230] ;  /* 0x00008c00ff4f7b82 */ /* 0x000ee20000000800 */
[----:B--2---:R-:W-:-:S04]  /*12c40*/  IMAD.WIDE R2, R0, 0x4, R68 ;  /* 0x0000000400027825 */ /* 0x004fc800078e0244 */
[C---:B-1----:R-:W-:Y:S01]  /*12c50*/  IMAD.WIDE R6, R0.reuse, 0x4, R236 ;  /* 0x0000000400067825 */ /* 0x042fe200078e02ec */
[----:B------:R1:W-:Y:S02]  /*12c60*/  STL.64 [R1+0x530], R2 ;  /* 0x0005300201007387 */ /* 0x0003e40000100a00 */
[----:B------:R-:W2:Y:S01]  /*12c70*/  LDC R78, c[0x0][0x230] ;  /* 0x00008c00ff4e7b82 */ /* 0x000ea20000000800 */
[----:B------:R-:W-:Y:S01]  /*12c80*/  IMAD.WIDE R4, R0, 0x4, R224 ;  /* 0x0000000400047825 */ /* 0x000fe200078e02e0 */
[----:B------:R1:W-:Y:S04]  /*12c90*/  STL.64 [R1+0x528], R6 ;  /* 0x0005280601007387 */ /* 0x0003e80000100a00 */
[----:B------:R1:W-:Y:S01]  /*12ca0*/  STL.64 [R1+0x520], R4 ;  /* 0x0005200401007387 */ /* 0x0003e20000100a00 */
[----:B------:R-:W-:Y:S01]  /*12cb0*/  VIADD R15, R24, 0xfffffefc ;  /* 0xfffffefc180f7836 */ /* 0x000fe20000000000 */
[----:B------:R-:W-:Y:S01]  /*12cc0*/  ISETP.GE.U32.AND P5, PT, R14, 0x7ffffe7e, PT ;  /* 0x7ffffe7e0e00780c */ /* 0x000fe20003fa6070 */
[C---:B------:R-:W-:Y:S01]  /*12cd0*/  IMAD.WIDE R10, R0.reuse, 0x4, R156 ;  /* 0x00000004000a7825 */ /* 0x040fe200078e029c */
[----:B------:R-:W4:Y:S03]  /*12ce0*/  LDC R26, c[0x0][0x230] ;  /* 0x00008c00ff1a7b82 */ /* 0x000f260000000800 */
[----:B-1----:R-:W-:-:S04]  /*12cf0*/  IMAD.WIDE R2, R0, 0x4, R212 ;  /* 0x0000000400027825 */ /* 0x002fc800078e02d4 */
[C---:B------:R-:W-:Y:S01]  /*12d00*/  IMAD.WIDE R6, R0.reuse, 0x4, R200 ;  /* 0x0000000400067825 */ /* 0x040fe200078e02c8 */
[----:B------:R1:W-:Y:S01]  /*12d10*/  STL.64 [R1+0x518], R2 ;  /* 0x0005180201007387 */ /* 0x0003e20000100a00 */
[----:B------:R-:W3:Y:S02]  /*12d20*/  LDC R69, c[0x0][0x230] ;  /* 0x00008c00ff457b82 */ /* 0x000ee40000000800 */
[C---:B------:R-:W-:Y:S01]  /*12d30*/  IMAD.WIDE R4, R0.reuse, 0x4, R188 ;  /* 0x0000000400047825 */ /* 0x040fe200078e02bc */
[----:B------:R1:W-:Y:S04]  /*12d40*/  STL.64 [R1+0x510], R6 ;  /* 0x0005100601007387 */ /* 0x0003e80000100a00 */
[----:B------:R1:W-:Y:S01]  /*12d50*/  STL.64 [R1+0x508], R4 ;  /* 0x0005080401007387 */ /* 0x0003e20000100a00 */
[C---:B------:R-:W-:Y:S01]  /*12d60*/  IMAD.WIDE R18, R0.reuse, 0x4, R144 ;  /* 0x0000000400127825 */ /* 0x040fe200078e0290 */
[----:B------:R-:W-:Y:S01]  /*12d70*/  ISETP.GE.U32.AND P3, PT, R15, 0x7ffffe7d, PT ;  /* 0x7ffffe7d0f00780c */ /* 0x000fe20003f66070 */
[----:B------:R-:W2:Y:S02]  /*12d80*/  LDC R68, c[0x0][0x230] ;  /* 0x00008c00ff447b82 */ /* 0x000ea40000000800 */
[----:B-1----:R-:W-:-:S04]  /*12d90*/  IMAD.WIDE R2, R0, 0x4, R174 ;  /* 0x0000000400027825 */ /* 0x002fc800078e02ae */
[C---:B------:R-:W-:Y:S01]  /*12da0*/  IMAD.WIDE R6, R0.reuse, 0x4, R150 ;  /* 0x0000000400067825 */ /* 0x040fe200078e0296 */
[----:B------:R1:W-:Y:S01]  /*12db0*/  STL.64 [R1+0x500], R2 ;  /* 0x0005000201007387 */ /* 0x0003e20000100a00 */
[----:B------:R-:W2:Y:S02]  /*12dc0*/  LDC R89, c[0x0][0x230] ;  /* 0x00008c00ff597b82 */ /* 0x000ea40000000800 */
[C---:B------:R-:W-:Y:S01]  /*12dd0*/  IMAD.WIDE R4, R0.reuse, 0x4, R126 ;  /* 0x0000000400047825 */ /* 0x040fe200078e027e */
[----:B------:R1:W-:Y:S04]  /*12de0*/  STL.64 [R1+0x4f0], R6 ;  /* 0x0004f00601007387 */ /* 0x0003e80000100a00 */
[----:B------:R-:W-:Y:S01]  /*12df0*/  STL.64 [R1+0x4f8], R246 ;  /* 0x0004f8f601007387 */ /* 0x000fe20000100a00 */
[C---:B------:R-:W-:Y:S01]  /*12e00*/  IMAD.WIDE R12, R0.reuse, 0x4, R132 ;  /* 0x00000004000c7825 */ /* 0x040fe200078e0284 */
[----:B------:R-:W2:Y:S03]  /*12e10*/  LDC R144, c[0x0][0x230] ;  /* 0x00008c00ff907b82 */ /* 0x000ea60000000800 */
[----:B-1----:R-:W-:-:S05]  /*12e20*/  IMAD.WIDE R2, R0, 0x4, R138 ;  /* 0x0000000400027825 */ /* 0x002fca00078e028a */
[----:B------:R1:W-:Y:S01]  /*12e30*/  STL.64 [R1+0x4e8], R2 ;  /* 0x0004e80201007387 */ /* 0x0003e20000100a00 */
[C---:B------:R-:W-:Y:S01]  /*12e40*/  IMAD.WIDE R6, R0.reuse, 0x4, R106 ;  /* 0x0000000400067825 */ /* 0x040fe200078e026a */
[----:B------:R-:W2:Y:S02]  /*12e50*/  LDC R132, c[0x0][0x230] ;  /* 0x00008c00ff847b82 */ /* 0x000ea40000000800 */
[----:B------:R4:W-:Y:S01]  /*12e60*/  STL.64 [R1+0x4e0], R4 ;  /* 0x0004e00401007387 */ /* 0x0009e20000100a00 */
[----:B------:R-:W-:-:S04]  /*12e70*/  IMAD.WIDE R184, R0, 0x4, R120 ;  /* 0x0000000400b87825 */ /* 0x000fc800078e0278 */
[C---:B------:R-:W-:Y:S01]  /*12e80*/  IMAD.WIDE R242, R0.reuse, 0x4, R110 ;  /* 0x0000000400f27825 */ /* 0x040fe200078e026e */
[----:B------:R-:W2:Y:S03]  /*12e90*/  LDC R107, c[0x0][0x230] ;  /* 0x00008c00ff6b7b82 */ /* 0x000ea60000000800 */
[----:B-1----:R-:W-:-:S04]  /*12ea0*/  IMAD.WIDE R2, R0, 0x4, R116 ;  /* 0x0000000400027825 */ /* 0x002fc800078e0274 */
[C---:B----4-:R-:W-:Y:S01]  /*12eb0*/  IMAD.WIDE R4, R0.reuse, 0x4, R96 ;  /* 0x0000000400047825 */ /* 0x050fe200078e0260 */
[----:B------:R1:W-:Y:S01]  /*12ec0*/  STL.64 [R1+0x4d8], R2 ;  /* 0x0004d80201007387 */ /* 0x0003e20000100a00 */
[----:B------:R-:W4:Y:S03]  /*12ed0*/  LDC R97, c[0x0][0x230] ;  /* 0x00008c00ff617b82 */ /* 0x000f260000000800 */
[----:B------:R3:W-:Y:S04]  /*12ee0*/  STL.64 [R1+0x4d0], R6 ;  /* 0x0004d00601007387 */ /* 0x0007e80000100a00 */
[----:B------:R3:W-:Y:S01]  /*12ef0*/  STL.64 [R1+0x4c8], R4 ;  /* 0x0004c80401007387 */ /* 0x0007e20000100a00 */
[C---:B------:R-:W-:Y:S01]  /*12f00*/  IMAD.WIDE R8, R0.reuse, 0x4, R100 ;  /* 0x0000000400087825 */ /* 0x040fe200078e0264 */
[----:B------:R-:W4:Y:S03]  /*12f10*/  LDC R96, c[0x0][0x230] ;  /* 0x00008c00ff607b82 */ /* 0x000f260000000800 */
[----:B-1----:R-:W-:-:S04]  /*12f20*/  IMAD.WIDE R2, R0, 0x4, R86 ;  /* 0x0000000400027825 */ /* 0x002fc800078e0256 */
[C---:B---3--:R-:W-:Y:S01]  /*12f30*/  IMAD.WIDE R6, R0.reuse, 0x4, R76 ;  /* 0x0000000400067825 */ /* 0x048fe200078e024c */
[----:B------:R1:W-:Y:S01]  /*12f40*/  STL.64 [R1+0x4c0], R2 ;  /* 0x0004c00201007387 */ /* 0x0003e20000100a00 */
[----:B------:R-:W3:Y:S02]  /*12f50*/  LDC R76, c[0x0][0x230] ;  /* 0x00008c00ff4c7b82 */ /* 0x000ee40000000800 */
[C---:B------:R-:W-:Y:S01]  /*12f60*/  IMAD.WIDE R4, R0.reuse, 0x4, R66 ;  /* 0x0000000400047825 */ /* 0x040fe200078e0242 */
[----:B------:R1:W-:Y:S04]  /*12f70*/  STL.64 [R1+0x4b8], R6 ;  /* 0x0004b80601007387 */ /* 0x0003e80000100a00 */
[----:B------:R2:W-:Y:S01]  /*12f80*/  STL.64 [R1+0x4b0], R4 ;  /* 0x0004b00401007387 */ /* 0x0005e20000100a00 */
[C---:B------:R-:W-:Y:S01]  /*12f90*/  IMAD.WIDE R250, R0.reuse, 0x4, R70 ;  /* 0x0000000400fa7825 */ /* 0x040fe200078e0246 */
[----:B------:R-:W3:Y:S03]  /*12fa0*/  LDC R106, c[0x0][0x230] ;  /* 0x00008c00ff6a7b82 */ /* 0x000ee60000000800 */
[----:B-1----:R-:W-:-:S04]  /*12fb0*/  IMAD.WIDE R2, R0, 0x4, R234 ;  /* 0x0000000400027825 */ /* 0x002fc800078e02ea */
[C---:B------:R-:W-:Y:S01]  /*12fc0*/  IMAD.WIDE R6, R0.reuse, 0x4, R222 ;  /* 0x0000000400067825 */ /* 0x040fe200078e02de */
[----:B------:R1:W-:Y:S01]  /*12fd0*/  STL.64 [R1+0x4a8], R2 ;  /* 0x0004a80201007387 */ /* 0x0003e20000100a00 */
[----:B------:R-:W3:Y:S02]  /*12fe0*/  LDC R111, c[0x0][0x230] ;  /* 0x00008c00ff6f7b82 */ /* 0x000ee40000000800 */
[C---:B--2---:R-:W-:Y:S01]  /*12ff0*/  IMAD.WIDE R4, R0.reuse, 0x4, R210 ;  /* 0x0000000400047825 */ /* 0x044fe200078e02d2 */
[----:B------:R2:W-:Y:S04]  /*13000*/  STL.64 [R1+0x4a0], R6 ;  /* 0x0004a00601007387 */ /* 0x0005e80000100a00 */
[----:B------:R4:W-:Y:S01]  /*13010*/  STL.64 [R1+0x498], R4 ;  /* 0x0004980401007387 */ /* 0x0009e20000100a00 */
[C---:B------:R-:W-:Y:S01]  /*13020*/  IMAD.WIDE R216, R0.reuse, 0x4, R216 ;  /* 0x0000000400d87825 */ /* 0x040fe200078e02d8 */
[----:B------:R-:W3:Y:S03]  /*13030*/  LDC R110, c[0x0][0x230] ;  /* 0x00008c00ff6e7b82 */ /* 0x000ee60000000800 */
[----:B-1----:R-:W-:-:S04]  /*13040*/  IMAD.WIDE R2, R0, 0x4, R198 ;  /* 0x0000000400027825 */ /* 0x002fc800078e02c6 */
[C---:B--2---:R-:W-:Y:S01]  /*13050*/  IMAD.WIDE R6, R0.reuse, 0x4, R186 ;  /* 0x0000000400067825 */ /* 0x044fe200078e02ba */
[----:B------:R1:W-:Y:S01]  /*13060*/  STL.64 [R1+0x490], R2 ;  /* 0x0004900201007387 */ /* 0x0003e20000100a00 */
[----:B------:R-:W2:Y:S02]  /*13070*/  LDC R116, c[0x0][0x230] ;  /* 0x00008c00ff747b82 */ /* 0x000ea40000000800 */
[C---:B----4-:R-:W-:Y:S01]  /*13080*/  IMAD.WIDE R4, R0.reuse, 0x4, R172 ;  /* 0x0000000400047825 */ /* 0x050fe200078e02ac */
[----:B------:R4:W-:Y:S04]  /*13090*/  STL.64 [R1+0x488], R6 ;  /* 0x0004880601007387 */ /* 0x0009e80000100a00 */
[----:B------:R4:W-:Y:S01]  /*130a0*/  STL.64 [R1+0x480], R4 ;  /* 0x0004800401007387 */ /* 0x0009e20000100a00 */
[C---:B------:R-:W-:Y:S01]  /*130b0*/  IMAD.WIDE R204, R0.reuse, 0x4, R204 ;  /* 0x0000000400cc7825 */ /* 0x040fe200078e02cc */
[----:B------:R-:W2:Y:S03]  /*130c0*/  LDC R117, c[0x0][0x230] ;  /* 0x00008c00ff757b82 */ /* 0x000ea60000000800 */
[----:B-1----:R-:W-:-:S04]  /*130d0*/  IMAD.WIDE R2, R0, 0x4, R160 ;  /* 0x0000000400027825 */ /* 0x002fc800078e02a0 */
[C---:B----4-:R-:W-:Y:S01]  /*130e0*/  IMAD.WIDE R6, R0.reuse, 0x4, R148 ;  /* 0x0000000400067825 */ /* 0x050fe200078e0294 */
[----:B------:R1:W-:Y:S01]  /*130f0*/  STL.64 [R1+0x478], R2 ;  /* 0x0004780201007387 */ /* 0x0003e20000100a00 */
[----:B------:R-:W4:Y:S02]  /*13100*/  LDC R121, c[0x0][0x230] ;  /* 0x00008c00ff797b82 */ /* 0x000f240000000800 */
[C---:B------:R-:W-:Y:S01]  /*13110*/  IMAD.WIDE R4, R0.reuse, 0x4, R136 ;  /* 0x0000000400047825 */ /* 0x040fe200078e0288 */
[----:B------:R1:W-:Y:S04]  /*13120*/  STL.64 [R1+0x470], R6 ;  /* 0x0004700601007387 */ /* 0x0003e80000100a00 */
[----:B------:R3:W-:Y:S01]  /*13130*/  STL.64 [R1+0x468], R4 ;  /* 0x0004680401007387 */ /* 0x0007e20000100a00 */
[C---:B------:R-:W-:Y:S01]  /*13140*/  IMAD.WIDE R210, R0.reuse, 0x4, R166 ;  /* 0x0000000400d27825 */ /* 0x040fe200078e02a6 */
[----:B------:R-:W4:Y:S03]  /*13150*/  LDC R120, c[0x0][0x230] ;  /* 0x00008c00ff787b82 */ /* 0x000f260000000800 */
[----:B-1----:R-:W-:-:S04]  /*13160*/  IMAD.WIDE R2, R0, 0x4, R124 ;  /* 0x0000000400027825 */ /* 0x002fc800078e027c */
[C---:B------:R-:W-:Y:S01]  /*13170*/  IMAD.WIDE R6, R0.reuse, 0x4, R114 ;  /* 0x0000000400067825 */ /* 0x040fe200078e0272 */
[----:B------:R1:W-:Y:S01]  /*13180*/  STL.64 [R1+0x328], R2 ;  /* 0x0003280201007387 */ /* 0x0003e20000100a00 */
[----:B------:R-:W4:Y:S02]  /*13190*/  LDC R124, c[0x0][0x230] ;  /* 0x00008c00ff7c7b82 */ /* 0x000f240000000800 */
[C---:B---3--:R-:W-:Y:S01]  /*131a0*/  IMAD.WIDE R4, R0.reuse, 0x4, R104 ;  /* 0x0000000400047825 */ /* 0x048fe200078e0268 */
        /* <DEDUP_REMOVED lines=8> */
[C---:B--2---:R-:W-:Y:S01]  /*13230*/  IMAD.WIDE R4, R0.reuse, 0x4, R74 ;  /* 0x0000000400047825 */ /* 0x044fe200078e024a */
[----:B------:R2:W-:Y:S04]  /*13240*/  STL.64 [R1+0x308], R6 ;  /* 0x0003080601007387 */ /* 0x0005e80000100a00 */
[----:B------:R2:W-:Y:S01]  /*13250*/  STL.64 [R1+0x300], R4 ;  /* 0x0003000401007387 */ /* 0x0005e20000100a00 */
[C---:B------:R-:W-:Y:S01]  /*13260*/  IMAD.WIDE R212, R0.reuse, 0x4, R142 ;  /* 0x0000000400d47825 */ /* 0x040fe200078e028e */
[----:B------:R-:W4:Y:S03]  /*13270*/  LDC R74, c[0x0][0x230] ;  /* 0x00008c00ff4a7b82 */ /* 0x000f260000000800 */
[----:B-1----:R-:W-:-:S04]  /*13280*/  IMAD.WIDE R2, R0, 0x4, R64 ;  /* 0x0000000400027825 */ /* 0x002fc800078e0240 */
[C---:B--2---:R-:W-:Y:S01]  /*13290*/  IMAD.WIDE R6, R0.reuse, 0x4, R232 ;  /* 0x0000000400067825 */ /* 0x044fe200078e02e8 */
[----:B------:R1:W-:Y:S01]  /*132a0*/  STL.64 [R1+0x2f8], R2 ;  /* 0x0002f80201007387 */ /* 0x0003e20000100a00 */
[----:B------:R-:W2:Y:S02]  /*132b0*/  LDC R64, c[0x0][0x230] ;  /* 0x00008c00ff407b82 */ /* 0x000ea40000000800 */
        /* <DEDUP_REMOVED lines=18> */
[C---:B------:R-:W-:Y:S01]  /*133e0*/  IMAD.WIDE R4, R0.reuse, 0x4, R146 ;  /* 0x0000000400047825 */ /* 0x040fe200078e0292 */
[----:B------:R2:W-:Y:S04]  /*133f0*/  STL.64 [R1+0x2c0], R6 ;  /* 0x0002c00601007387 */ /* 0x0005e80000100a00 */
[----:B------:R2:W-:Y:S01]  /*13400*/  STL.64 [R1+0x2b8], R4 ;  /* 0x0002b80401007387 */ /* 0x0005e20000100a00 */
[----:B------:R-:W-:-:S04]  /*13410*/  IMAD.WIDE R208, R0, 0x4, R192 ;  /* 0x0000000400d07825 */ /* 0x000fc800078e02c0 */
[----:B------:R-:W-:Y:S02]  /*13420*/  VIADD R27, R27, 0xfffffe9d ;  /* 0xfffffe9d1b1b7836 */ /* 0x000fe40000000000 */
[----:B------:R-:W-:Y:S02]  /*13430*/  VIADD R26, R26, 0xfffffe9c ;  /* 0xfffffe9c1a1a7836 */ /* 0x000fe40000000000 */
[----:B------:R-:W-:Y:S02]  /*13440*/  VIADD R32, R32, 0xfffffefb ;  /* 0xfffffefb20207836 */ /* 0x000fe40000000000 */
[----:B------:R-:W-:Y:S02]  /*13450*/  VIADD R33, R33, 0xfffffefa ;  /* 0xfffffefa21217836 */ /* 0x000fe40000000000 */
[----:B------:R-:W-:Y:S02]  /*13460*/  VIADD R37, R37, 0xfffffef8 ;  /* 0xfffffef825257836 */ /* 0x000fe40000000000 */
[----:B------:R-:W-:-:S02]  /*13470*/  VIADD R36, R36, 0xfffffedb ;  /* 0xfffffedb24247836 */ /* 0x000fc40000000000 */
[----:B------:R-:W-:Y:S02]  /*13480*/  VIADD R41, R41, 0xfffffeda ;  /* 0xfffffeda29297836 */ /* 0x000fe40000000000 */
[----:B------:R-:W-:Y:S02]  /*13490*/  VIADD R40, R40, 0xfffffed9 ;  /* 0xfffffed928287836 */ /* 0x000fe40000000000 */
[----:B------:R-:W-:Y:S02]  /*134a0*/  VIADD R47, R47, 0xfffffebb ;  /* 0xfffffebb2f2f7836 */ /* 0x000fe40000000000 */
[----:B------:R-:W-:Y:S02]  /*134b0*/  VIADD R51, R51, 0xfffffeb9 ;  /* 0xfffffeb933337836 */ /* 0x000fe40000000000 */
[----:B------:R-:W-:Y:S02]  /*134c0*/  VIADD R50, R50, 0xfffffeb8 ;  /* 0xfffffeb832327836 */ /* 0x000fe40000000000 */
[----:B------:R-:W-:Y:S01]  /*134d0*/  VIADD R54, R54, 0xfffffe9a ;  /* 0xfffffe9a36367836 */ /* 0x000fe20000000000 */
[----:B---3--:R-:W-:Y:S01]  /*134e0*/  IADD3 R65, R65, -0x10a, RZ ;  /* 0xfffffef641417810 */ /* 0x008fe20007ffe0ff */
[C---:B-1----:R-:W-:Y:S01]  /*134f0*/  IMAD.WIDE R2, R0.reuse, 0x4, R134 ;  /* 0x0000000400027825 */ /* 0x042fe200078e0286 */
[----:B------:R-:W1:Y:S03]  /*13500*/  LDC R145, c[0x0][0x230] ;  /* 0x00008c00ff917b82 */ /* 0x000e660000000800 */
[C---:B--2---:R-:W-:Y:S01]  /*13510*/  IMAD.WIDE R6, R0.reuse, 0x4, R122 ;  /* 0x0000000400067825 */ /* 0x044fe200078e027a */
[----:B------:R2:W-:Y:S03]  /*13520*/  STL.64 [R1+0x2b0], R2 ;  /* 0x0002b00201007387 */ /* 0x0005e60000100a00 */
[----:B------:R-:W-:Y:S01]  /*13530*/  IMAD.WIDE R4, R0, 0x4, R112 ;  /* 0x0000000400047825 */ /* 0x000fe200078e0270 */
[----:B------:R3:W-:Y:S03]  /*13540*/  STL.64 [R1+0x2a8], R6 ;  /* 0x0002a80601007387 */ /* 0x0007e60000100a00 */
[----:B------:R-:W-:Y:S01]  /*13550*/  VIADD R69, R69, 0xfffffef4 ;  /* 0xfffffef445457836 */ /* 0x000fe20000000000 */
[----:B------:R4:W-:Y:S01]  /*13560*/  STL.64 [R1+0x2a0], R4 ;  /* 0x0002a00401007387 */ /* 0x0009e20000100a00 */
[----:B------:R-:W-:-:S02]  /*13570*/  VIADD R64, R64, 0xfffffef5 ;  /* 0xfffffef540407836 */ /* 0x000fc40000000000 */
        /* <DEDUP_REMOVED lines=10> */
[----:B------:R-:W-:Y:S01]  /*13620*/  VIADD R110, R110, 0xfffffeb2 ;  /* 0xfffffeb26e6e7836 */ /* 0x000fe20000000000 */
[----:B------:R-:W-:Y:S01]  /*13630*/  IADD3 R116, R116, -0x14f, RZ ;  /* 0xfffffeb174747810 */ /* 0x000fe20007ffe0ff */
[C---:B--2---:R-:W-:Y:S01]  /*13640*/  IMAD.WIDE R2, R0.reuse, 0x4, R102 ;  /* 0x0000000400027825 */ /* 0x044fe200078e0266 */
[----:B------:R-:W2:Y:S03]  /*13650*/  LDC R149, c[0x0][0x230] ;  /* 0x00008c00ff957b82 */ /* 0x000ea60000000800 */
[C---:B---3--:R-:W-:Y:S01]  /*13660*/  IMAD.WIDE R6, R0.reuse, 0x4, R92 ;  /* 0x0000000400067825 */ /* 0x048fe200078e025c */
[----:B------:R3:W-:Y:S03]  /*13670*/  STL.64 [R1+0x298], R2 ;  /* 0x0002980201007387 */ /* 0x0007e60000100a00 */
[C---:B----4-:R-:W-:Y:S01]  /*13680*/  IMAD.WIDE R4, R0.reuse, 0x4, R82 ;  /* 0x0000000400047825 */ /* 0x050fe200078e0252 */
[----:B------:R4:W-:Y:S01]  /*13690*/  STL.64 [R1+0x290], R6 ;  /* 0x0002900601007387 */ /* 0x0009e20000100a00 */
[----:B------:R-:W1:Y:S03]  /*136a0*/  LDC R83, c[0x0][0x230] ;  /* 0x00008c00ff537b82 */ /* 0x000e660000000800 */
[----:B------:R4:W-:Y:S01]  /*136b0*/  STL.64 [R1+0x288], R4 ;  /* 0x0002880401007387 */ /* 0x0009e20000100a00 */
[----:B---3--:R-:W-:-:S04]  /*136c0*/  IMAD.WIDE R2, R0, 0x4, R72 ;  /* 0x0000000400027825 */ /* 0x008fc800078e0248 */
[----:B------:R-:W3:Y:S01]  /*136d0*/  LDC R82, c[0x0][0x230] ;  /* 0x00008c00ff527b82 */ /* 0x000ee20000000800 */
[C---:B----4-:R-:W-:Y:S01]  /*136e0*/  IMAD.WIDE R6, R0.reuse, 0x4, R230 ;  /* 0x0000000400067825 */ /* 0x050fe200078e02e6 */
[----:B------:R4:W-:Y:S03]  /*136f0*/  STL.64 [R1+0x280], R2 ;  /* 0x0002800201007387 */ /* 0x0009e60000100a00 */
[C---:B------:R-:W-:Y:S01]  /*13700*/  IMAD.WIDE R4, R0.reuse, 0x4, R218 ;  /* 0x0000000400047825 */ /* 0x040fe200078e02da */
[----:B------:R4:W-:Y:S02]  /*13710*/  STL.64 [R1+0x270], R6 ;  /* 0x0002700601007387 */ /* 0x0009e40000100a00 */
[----:B------:R-:W2:Y:S02]  /*13720*/  LDC R148, c[0x0][0x230] ;  /* 0x00008c00ff947b82 */ /* 0x000ea40000000800 */
[----:B------:R-:W-:Y:S01]  /*13730*/  STL.64 [R1+0x278], R248 ;  /* 0x000278f801007387 */ /* 0x000fe20000100a00 */
[----:B----4-:R-:W-:-:S03]  /*13740*/  IMAD.WIDE R2, R0, 0x4, R206 ;  /* 0x0000000400027825 */ /* 0x010fc600078e02ce */
[----:B------:R4:W-:Y:S01]  /*13750*/  STL.64 [R1+0x268], R4 ;  /* 0x0002680401007387 */ /* 0x0009e20000100a00 */
[----:B------:R-:W-:Y:S01]  /*13760*/  VIADD R74, R74, 0xfffffed6 ;  /* 0xfffffed64a4a7836 */ /* 0x000fe20000000000 */
[----:B------:R-:W-:Y:S01]  /*13770*/  IADD3 R75, R75, -0x12b, RZ ;  /* 0xfffffed54b4b7810 */ /* 0x000fe20007ffe0ff */
[C---:B------:R-:W-:Y:S01]  /*13780*/  IMAD.WIDE R6, R0.reuse, 0x4, R194 ;  /* 0x0000000400067825 */ /* 0x040fe200078e02c2 */
[----:B------:R-:W-:Y:S01]  /*13790*/  STL.64 [R1+0xca0], R248 ;  /* 0x000ca0f801007387 */ /* 0x000fe20000100a00 */
[----:B------:R-:W2:Y:S03]  /*137a0*/  LDC R93, c[0x0][0x230] ;  /* 0x00008c00ff5d7b82 */ /* 0x000ea60000000800 */
[----:B------:R1:W-:Y:S01]  /*137b0*/  STL.64 [R1+0x260], R2 ;  /* 0x0002600201007387 */ /* 0x0003e20000100a00 */
[----:B----4-:R-:W-:-:S03]  /*137c0*/  IMAD.WIDE R4, R0, 0x4, R180 ;  /* 0x0000000400047825 */ /* 0x010fc600078e02b4 */
[----:B------:R-:W-:Y:S01]  /*137d0*/  STL.64 [R1+0x258], R6 ;  /* 0x0002580601007387 */ /* 0x000fe20000100a00 */
[----:B------:R-:W4:Y:S03]  /*137e0*/  LDC R92, c[0x0][0x230] ;  /* 0x00008c00ff5c7b82 */ /* 0x000f260000000800 */
[----:B------:R-:W2:Y:S01]  /*137f0*/  LDL.LU.64 R16, [R1+0x330] ;  /* 0x0003300001107983 */ /* 0x000ea20000300a00 */
[----:B-1----:R-:W-:-:S03]  /*13800*/  IMAD.WIDE R2, R0, 0x4, R168 ;  /* 0x0000000400027825 */ /* 0x002fc600078e02a8 */
[----:B------:R-:W-:Y:S01]  /*13810*/  STL.64 [R1+0x250], R4 ;  /* 0x0002500401007387 */ /* 0x000fe20000100a00 */
[----:B------:R-:W1:Y:S03]  /*13820*/  LDC R102, c[0x0][0x230] ;  /* 0x00008c00ff667b82 */ /* 0x000e660000000800 */
[----:B------:R-:W4:Y:S04]  /*13830*/  LDL.LU.64 R20, [R1+0x338] ;  /* 0x0003380001147983 */ /* 0x000f280000300a00 */
[----:B------:R3:W-:Y:S01]  /*13840*/  STL.64 [R1+0x248], R2 ;  /* 0x0002480201007387 */ /* 0x0007e20000100a00 */
[----:B------:R-:W1:Y:S03]  /*13850*/  LDC R103, c[0x0][0x230] ;  /* 0x00008c00ff677b82 */ /* 0x000e660000000800 */
[----:B------:R-:W4:Y:S04]  /*13860*/  LDL.LU.64 R240, [R1+0x340] ;  /* 0x0003400001f07983 */ /* 0x000f280000300a00 */
[----:B------:R-:W4:Y:S01]  /*13870*/  LDL.LU.64 R22, [R1+0x348] ;  /* 0x0003480001167983 */ /* 0x000f220000300a00 */
[----:B------:R-:W-:-:S02]  /*13880*/  VIADD R117, R117, 0xfffffeb0 ;  /* 0xfffffeb075757836 */ /* 0x000fc40000000000 */
[----:B------:R-:W-:Y:S01]  /*13890*/  VIADD R121, R121, 0xfffffe92 ;  /* 0xfffffe9279797836 */ /* 0x000fe20000000000 */
[----:B------:R-:W4:Y:S01]  /*138a0*/  LDL.LU.64 R14, [R1+0x350] ;  /* 0x00035000010e7983 */ /* 0x000f220000300a00 */
[----:B------:R-:W-:Y:S01]  /*138b0*/  VIADD R120, R120, 0xfffffe91 ;  /* 0xfffffe9178787836 */ /* 0x000fe20000000000 */
[----:B------:R-:W-:Y:S01]  /*138c0*/  IADD3 R125, R125, -0x170, RZ ;  /* 0xfffffe907d7d7810 */ /* 0x000fe20007ffe0ff */
[----:B------:R-:W-:Y:S01]  /*138d0*/  VIADD R124, R124, 0xfffffeef ;  /* 0xfffffeef7c7c7836 */ /* 0x000fe20000000000 */
[----:B---3--:R-:W3:Y:S01]  /*138e0*/  LDL.LU.64 R2, [R1+0x358] ;  /* 0x0003580001027983 */ /* 0x008ee20000300a00 */
[----:B------:R-:W1:Y:S03]  /*138f0*/  LDC R130, c[0x0][0x230] ;  /* 0x00008c00ff827b82 */ /* 0x000e660000000800 */
[----:B------:R-:W3:Y:S04]  /*13900*/  LDL.LU.64 R238, [R1+0x360] ;  /* 0x0003600001ee7983 */ /* 0x000ee80000300a00 */
[----:B------:R-:W-:Y:S01]  /*13910*/  STL.64 [R1+0x240], R10 ;  /* 0x0002400a01007387 */ /* 0x000fe20000100a00 */
[----:B------:R-:W1:Y:S03]  /*13920*/  LDC R131, c[0x0][0x230] ;  /* 0x00008c00ff837b82 */ /* 0x000e660000000800 */
[----:B------:R-:W-:Y:S04]  /*13930*/  STL.64 [R1+0xc68], R10 ;  /* 0x000c680a01007387 */ /* 0x000fe80000100a00 */
[----:B------:R-:W-:Y:S01]  /*13940*/  STL.64 [R1+0x238], R18 ;  /* 0x0002381201007387 */ /* 0x000fe20000100a00 */
[----:B------:R-:W1:Y:S03]  /*13950*/  LDC R134, c[0x0][0x230] ;  /* 0x00008c00ff867b82 */ /* 0x000e660000000800 */
[----:B------:R-:W-:Y:S01]  /*13960*/  STL.64 [R1+0xc70], R18 ;  /* 0x000c701201007387 */ /* 0x000fe20000100a00 */
[----:B------:R-:W-:-:S03]  /*13970*/  IMAD.WIDE R6, R0, 0x4, R90 ;  /* 0x0000000400067825 */ /* 0x000fc600078e025a */
[----:B------:R-:W-:Y:S01]  /*13980*/  STL.64 [R1+0x230], R12 ;  /* 0x0002300c01007387 */ /* 0x000fe20000100a00 */
[----:B------:R-:W-:Y:S01]  /*13990*/  IMAD.WIDE R4, R0, 0x4, R80 ;  /* 0x0000000400047825 */ /* 0x000fe200078e0250 */
[----:B------:R-:W-:Y:S01]  /*139a0*/  IADD3 R82, R82, -0x14c, RZ ;  /* 0xfffffeb452527810 */ /* 0x000fe20007ffe0ff */
[----:B------:R-:W1:Y:S01]  /*139b0*/  LDC R90, c[0x0][0x230] ;  /* 0x00008c00ff5a7b82 */ /* 0x000e620000000800 */
[----:B------:R-:W-:Y:S04]  /*139c0*/  STL.64 [R1+0xc78], R12 ;  /* 0x000c780c01007387 */ /* 0x000fe80000100a00 */
[----:B------:R-:W-:Y:S03]  /*139d0*/  STL.64 [R1+0x228], R184 ;  /* 0x000228b801007387 */ /* 0x000fe60000100a00 */
[----:B------:R-:W1:Y:S01]  /*139e0*/  LDC R135, c[0x0][0x230] ;  /* 0x00008c00ff877b82 */ /* 0x000e620000000800 */
[----:B------:R-:W-:Y:S04]  /*139f0*/  STL.64 [R1+0xc80], R184 ;  /* 0x000c80b801007387 */ /* 0x000fe80000100a00 */
[----:B------:R-:W-:Y:S01]  /*13a00*/  STL.64 [R1+0x220], R242 ;  /* 0x000220f201007387 */ /* 0x000fe20000100a00 */
[----:B------:R-:W-:-:S02]  /*13a10*/  VIADD R139, R139, 0xfffffecd ;  /* 0xfffffecd8b8b7836 */ /* 0x000fc40000000000 */
[----:B------:R-:W-:Y:S01]  /*13a20*/  VIADD R138, R138, 0xfffffecc ;  /* 0xfffffecc8a8a7836 */ /* 0x000fe20000000000 */
[----:B------:R-:W-:Y:S01]  /*13a30*/  STL.64 [R1+0xc88], R242 ;  /* 0x000c88f201007387 */ /* 0x000fe20000100a00 */
[C---:B------:R-:W-:Y:S01]  /*13a40*/  IMAD.WIDE R206, R0.reuse, 0x4, R60 ;  /* 0x0000000400ce7825 */ /* 0x040fe200078e023c */
[----:B------:R-:W1:Y:S02]  /*13a50*/  LDC R146, c[0x0][0x230] ;  /* 0x00008c00ff927b82 */ /* 0x000e640000000800 */
[----:B------:R-:W-:Y:S04]  /*13a60*/  STL.64 [R1+0x218], R8 ;  /* 0x0002180801007387 */ /* 0x000fe80000100a00 */
[----:B------:R-:W-:Y:S01]  /*13a70*/  STL.64 [R1+0xc90], R8 ;  /* 0x000c900801007387 */ /* 0x000fe20000100a00 */
[C---:B------:R-:W-:Y:S01]  /*13a80*/  IMAD.WIDE R218, R0.reuse, 0x4, R228 ;  /* 0x0000000400da7825 */ /* 0x040fe200078e02e4 */
[----:B------:R-:W1:Y:S02]  /*13a90*/  LDC R60, c[0x0][0x230] ;  /* 0x00008c00ff3c7b82 */ /* 0x000e640000000800 */
[----:B------:R-:W-:Y:S04]  /*13aa0*/  STL.64 [R1+0x210], R6 ;  /* 0x0002100601007387 */ /* 0x000fe80000100a00 */
[----:B------:R1:W-:Y:S02]  /*13ab0*/  STL.64 [R1+0xca8], R6 ;  /* 0x000ca80601007387 */ /* 0x0003e40000100a00 */
[----:B------:R-:W1:Y:S02]  /*13ac0*/  LDC R61, c[0x0][0x230] ;  /* 0x00008c00ff3d7b82 */ /* 0x000e640000000800 */
        /* <DEDUP_REMOVED lines=17> */
[----:B------:R-:W-:Y:S01]  /*13be0*/  STL.64 [R1+0xcf0], R210 ;  /* 0x000cf0d201007387 */ /* 0x000fe20000100a00 */
[----:B--2---:R-:W-:-:S03]  /*13bf0*/  IMAD.WIDE R214, R0, 0x4, R16 ;  /* 0x0000000400d67825 */ /* 0x004fc600078e0210 */
[----:B------:R-:W2:Y:S04]  /*13c00*/  LDL.LU.64 R16, [R1+0x368] ;  /* 0x0003680001107983 */ /* 0x000ea80000300a00 */
[----:B------:R-:W-:Y:S01]  /*13c10*/  STL.64 [R1+0x1b8], R222 ;  /* 0x0001b8de01007387 */ /* 0x000fe20000100a00 */
[----:B----4-:R-:W-:-:S03]  /*13c20*/  IMAD.WIDE R202, R0, 0x4, R20 ;  /* 0x0000000400ca7825 */ /* 0x010fc600078e0214 */
[----:B------:R-:W-:Y:S04]  /*13c30*/  STL.64 [R1+0xcf8], R222 ;  /* 0x000cf8de01007387 */ /* 0x000fe80000100a00 */
[----:B------:R-:W4:Y:S04]  /*13c40*/  LDL.LU.64 R190, [R1+0x370] ;  /* 0x0003700001be7983 */ /* 0x000f280000300a00 */
[----:B------:R-:W4:Y:S01]  /*13c50*/  LDL.LU.64 R20, [R1+0x378] ;  /* 0x0003780001147983 */ /* 0x000f220000300a00 */
[----:B------:R-:W-:-:S03]  /*13c60*/  IMAD.WIDE R200, R0, 0x4, R240 ;  /* 0x0000000400c87825 */ /* 0x000fc600078e02f0 */
[----:B------:R-:W-:Y:S01]  /*13c70*/  STL.64 [R1+0x108], R212 ;  /* 0x000108d401007387 */ /* 0x000fe20000100a00 */
[----:B------:R-:W-:-:S03]  /*13c80*/  IMAD.WIDE R198, R0, 0x4, R22 ;  /* 0x0000000400c67825 */ /* 0x000fc600078e0216 */
[----:B------:R-:W-:Y:S04]  /*13c90*/  STL.64 [R1+0xd00], R212 ;  /* 0x000d00d401007387 */ /* 0x000fe80000100a00 */
[----:B------:R-:W4:Y:S04]  /*13ca0*/  LDL.LU.64 R240, [R1+0x380] ;  /* 0x0003800001f07983 */ /* 0x000f280000300a00 */
[----:B------:R-:W-:Y:S01]  /*13cb0*/  STL.64 [R1+0x78], R224 ;  /* 0x000078e001007387 */ /* 0x000fe20000100a00 */
[----:B------:R-:W-:-:S03]  /*13cc0*/  IMAD.WIDE R196, R0, 0x4, R14 ;  /* 0x0000000400c47825 */ /* 0x000fc600078e020e */
[----:B------:R-:W-:Y:S04]  /*13cd0*/  STL.64 [R1+0xd08], R224 ;  /* 0x000d08e001007387 */ /* 0x000fe80000100a00 */
[----:B------:R-:W4:Y:S04]  /*13ce0*/  LDL.LU.64 R22, [R1+0x388] ;  /* 0x0003880001167983 */ /* 0x000f280000300a00 */
[----:B------:R-:W-:Y:S04]  /*13cf0*/  STL.64 [R1+0x60], R214 ;  /* 0x000060d601007387 */ /* 0x000fe80000100a00 */
[----:B------:R-:W-:Y:S04]  /*13d00*/  STL.64 [R1+0xd10], R214 ;  /* 0x000d10d601007387 */ /* 0x000fe80000100a00 */
[----:B------:R-:W4:Y:S01]  /*13d10*/  LDL.LU.64 R14, [R1+0x390] ;  /* 0x00039000010e7983 */ /* 0x000f220000300a00 */
[----:B---3--:R-:W-:-:S03]  /*13d20*/  IMAD.WIDE R236, R0, 0x4, R2 ;  /* 0x0000000400ec7825 */ /* 0x008fc600078e0202 */
[----:B------:R-:W-:Y:S01]  /*13d30*/  STL.64 [R1+0x48], R202 ;  /* 0x000048ca01007387 */ /* 0x000fe20000100a00 */
[----:B------:R-:W-:-:S03]  /*13d40*/  IMAD.WIDE R230, R0, 0x4, R238 ;  /* 0x0000000400e67825 */ /* 0x000fc600078e02ee */
[----:B------:R-:W-:Y:S04]  /*13d50*/  STL.64 [R1+0xd18], R202 ;  /* 0x000d18ca01007387 */ /* 0x000fe80000100a00 */
[----:B------:R-:W3:Y:S04]  /*13d60*/  LDL.LU.64 R2, [R1+0x398] ;  /* 0x0003980001027983 */ /* 0x000ee80000300a00 */
[----:B------:R-:W3:Y:S04]  /*13d70*/  LDL.LU.64 R226, [R1+0x3a0] ;  /* 0x0003a00001e27983 */ /* 0x000ee80000300a00 */
[----:B------:R-:W-:Y:S04]  /*13d80*/  STL.64 [R1+0xd20], R236 ;  /* 0x000d20ec01007387 */ /* 0x000fe80000100a00 */
[----:B------:R-:W-:Y:S04]  /*13d90*/  STL.64 [R1+0x30], R200 ;  /* 0x000030c801007387 */ /* 0x000fe80000100a00 */
[----:B------:R-:W-:Y:S04]  /*13da0*/  STL.64 [R1+0xd28], R200 ;  /* 0x000d28c801007387 */ /* 0x000fe80000100a00 */
[----:B------:R-:W3:Y:S04]  /*13db0*/  LDL.LU.64 R176, [R1+0x3a8] ;  /* 0x0003a80001b07983 */ /* 0x000ee80000300a00 */
[----:B------:R-:W-:Y:S04]  /*13dc0*/  STL.64 [R1+0xd30], R230 ;  /* 0x000d30e601007387 */ /* 0x000fe80000100a00 */
[----:B------:R-:W-:Y:S04]  /*13dd0*/  STL.64 [R1+0x18], R198 ;  /* 0x000018c601007387 */ /* 0x000fe80000100a00 */
[----:B------:R-:W-:Y:S04]  /*13de0*/  STL.64 [R1+0xd38], R198 ;  /* 0x000d38c601007387 */ /* 0x000fe80000100a00 */
[----:B------:R-:W3:Y:S04]  /*13df0*/  LDL.LU.64 R152, [R1+0x3b0] ;  /* 0x0003b00001987983 */ /* 0x000ee80000300a00 */
[----:B------:R-:W3:Y:S01]  /*13e00*/  LDL.LU.64 R238, [R1+0x3b8] ;  /* 0x0003b80001ee7983 */ /* 0x000ee20000300a00 */
[----:B--2---:R-:W-:-:S03]  /*13e10*/  IMAD.WIDE R194, R0, 0x4, R16 ;  /* 0x0000000400c27825 */ /* 0x004fc600078e0210 */
[----:B------:R-:W2:Y:S04]  /*13e20*/  LDL.LU.64 R16, [R1+0x3c0] ;  /* 0x0003c00001107983 */ /* 0x000ea80000300a00 */
[----:B------:R-:W-:Y:S04]  /*13e30*/  STL.64 [R1], R196 ;  /* 0x000000c401007387 */ /* 0x000fe80000100a00 */
[----:B------:R-:W-:Y:S01]  /*13e40*/  STL.64 [R1+0xd40], R196 ;  /* 0x000d40c401007387 */ /* 0x000fe20000100a00 */
[----:B----4-:R-:W-:-:S04]  /*13e50*/  IMAD.WIDE R192, R0, 0x4, R190 ;  /* 0x0000000400c07825 */ /* 0x010fc800078e02be */
[C---:B------:R-:W-:Y:S02]  /*13e60*/  IMAD.WIDE R190, R0.reuse, 0x4, R20 ;  /* 0x0000000400be7825 */ /* 0x040fe400078e0214 */
[----:B------:R-:W4:Y:S02]  /*13e70*/  LDL.LU.64 R20, [R1+0x3c8] ;  /* 0x0003c80001147983 */ /* 0x000f240000300a00 */
[C---:B------:R-:W-:Y:S02]  /*13e80*/  IMAD.WIDE R188, R0.reuse, 0x4, R240 ;  /* 0x0000000400bc7825 */ /* 0x040fe400078e02f0 */
[----:B------:R-:W4:Y:S04]  /*13e90*/  LDL.LU.64 R240, [R1+0x3d0] ;  /* 0x0003d00001f07983 */ /* 0x000f280000300a00 */
[----:B------:R-:W-:Y:S04]  /*13ea0*/  STL.64 [R1+0xf8], R194 ;  /* 0x0000f8c201007387 */ /* 0x000fe80000100a00 */
[----:B------:R-:W-:Y:S01]  /*13eb0*/  STL.64 [R1+0xd48], R194 ;  /* 0x000d48c201007387 */ /* 0x000fe20000100a00 */
[----:B------:R-:W-:-:S03]  /*13ec0*/  IMAD.WIDE R186, R0, 0x4, R22 ;  /* 0x0000000400ba7825 */ /* 0x000fc600078e0216 */
[----:B------:R-:W4:Y:S04]  /*13ed0*/  LDL.LU.64 R22, [R1+0x3d8] ;  /* 0x0003d80001167983 */ /* 0x000f280000300a00 */
[----:B------:R-:W-:Y:S04]  /*13ee0*/  STL.64 [R1+0xe8], R192 ;  /* 0x0000e8c001007387 */ /* 0x000fe80000100a00 */
[----:B------:R1:W-:Y:S01]  /*13ef0*/  STL.64 [R1+0xd50], R192 ;  /* 0x000d50c001007387 */ /* 0x0003e20000100a00 */
[----:B------:R-:W-:-:S03]  /*13f00*/  IMAD.WIDE R182, R0, 0x4, R14 ;  /* 0x0000000400b67825 */ /* 0x000fc600078e020e */
[----:B------:R-:W4:Y:S04]  /*13f10*/  LDL.LU.64 R14, [R1+0x3e0] ;  /* 0x0003e000010e7983 */ /* 0x000f280000300a00 */
[----:B------:R-:W-:Y:S04]  /*13f20*/  STL.64 [R1+0xd8], R190 ;  /* 0x0000d8be01007387 */ /* 0x000fe80000100a00 */
[----:B------:R1:W-:Y:S01]  /*13f30*/  STL.64 [R1+0xd58], R190 ;  /* 0x000d58be01007387 */ /* 0x0003e20000100a00 */
[----:B---3--:R-:W-:-:S03]  /*13f40*/  IMAD.WIDE R180, R0, 0x4, R2 ;  /* 0x0000000400b47825 */ /* 0x008fc600078e0202 */
[----:B------:R-:W3:Y:S01]  /*13f50*/  LDL.LU.64 R2, [R1+0x3e8] ;  /* 0x0003e80001027983 */ /* 0x000ee20000300a00 */
[----:B------:R-:W-:-:S03]  /*13f60*/  IMAD.WIDE R178, R0, 0x4, R226 ;  /* 0x0000000400b27825 */ /* 0x000fc600078e02e2 */
[----:B------:R3:W-:Y:S04]  /*13f70*/  STL.64 [R1+0xc8], R188 ;  /* 0x0000c8bc01007387 */ /* 0x0007e80000100a00 */
[----:B------:R-:W3:Y:S04]  /*13f80*/  LDL.LU.64 R232, [R1+0x3f0] ;  /* 0x0003f00001e87983 */ /* 0x000ee80000300a00 */
[----:B------:R-:W3:Y:S04]  /*13f90*/  LDL.LU.64 R226, [R1+0x3f8] ;  /* 0x0003f80001e27983 */ /* 0x000ee80000300a00 */
[----:B------:R-:W-:Y:S01]  /*13fa0*/  STL.64 [R1+0xb8], R186 ;  /* 0x0000b8ba01007387 */ /* 0x000fe20000100a00 */
[----:B------:R-:W-:-:S03]  /*13fb0*/  IMAD.WIDE R176, R0, 0x4, R176 ;  /* 0x0000000400b07825 */ /* 0x000fc600078e02b0 */
[----:B------:R-:W3:Y:S04]  /*13fc0*/  LDL.LU.64 R164, [R1+0x400] ;  /* 0x0004000001a47983 */ /* 0x000ee80000300a00 */
[----:B------:R-:W3:Y:S04]  /*13fd0*/  LDL.LU.64 R162, [R1+0x408] ;  /* 0x0004080001a27983 */ /* 0x000ee80000300a00 */
[----:B------:R-:W-:Y:S04]  /*13fe0*/  STL.64 [R1+0xa8], R182 ;  /* 0x0000a8b601007387 */ /* 0x000fe80000100a00 */
[----:B------:R1:W-:Y:S01]  /*13ff0*/  STL.64 [R1+0x98], R180 ;  /* 0x000098b401007387 */ /* 0x0003e20000100a00 */
[----:B------:R-:W-:-:S03]  /*14000*/  IMAD.WIDE R174, R0, 0x4, R152 ;  /* 0x0000000400ae7825 */ /* 0x000fc600078e0298 */
[----:B------:R-:W-:Y:S01]  /*14010*/  STL.64 [R1+0x88], R178 ;  /* 0x000088b201007387 */ /* 0x000fe20000100a00 */
[----:B------:R-:W-:-:S03]  /*14020*/  IMAD.WIDE R172, R0, 0x4, R238 ;  /* 0x0000000400ac7825 */ /* 0x000fc600078e02ee */
[----:B------:R-:W3:Y:S04]  /*14030*/  LDL.LU.64 R160, [R1+0x410] ;  /* 0x0004100001a07983 */ /* 0x000ee80000300a00 */
[----:B------:R-:W-:Y:S04]  /*14040*/  STL.64 [R1+0x70], R176 ;  /* 0x000070b001007387 */ /* 0x000fe80000100a00 */
[----:B------:R-:W3:Y:S04]  /*14050*/  LDL.LU.64 R158, [R1+0x418] ;  /* 0x00041800019e7983 */ /* 0x000ee80000300a00 */
[----:B------:R-:W3:Y:S04]  /*14060*/  LDL.LU.64 R156, [R1+0x420] ;  /* 0x00042000019c7983 */ /* 0x000ee80000300a00 */
[----:B------:R1:W-:Y:S04]  /*14070*/  STL.64 [R1+0x58], R174 ;  /* 0x000058ae01007387 */ /* 0x0003e80000100a00 */
[----:B------:R-:W3:Y:S04]  /*14080*/  LDL.LU.64 R248, [R1+0x428] ;  /* 0x0004280001f87983 */ /* 0x000ee80000300a00 */
[----:B------:R-:W3:Y:S04]  /*14090*/  LDL.LU.64 R152, [R1+0x430] ;  /* 0x0004300001987983 */ /* 0x000ee80000300a00 */
[----:B------:R1:W-:Y:S01]  /*140a0*/  STL.64 [R1+0x40], R172 ;  /* 0x000040ac01007387 */ /* 0x0003e20000100a00 */
[----:B--2---:R-:W-:-:S04]  /*140b0*/  IMAD.WIDE R170, R0, 0x4, R16 ;  /* 0x0000000400aa7825 */ /* 0x004fc800078e0210 */
[C---:B----4-:R-:W-:Y:S02]  /*140c0*/  IMAD.WIDE R234, R0.reuse, 0x4, R22 ;  /* 0x0000000400ea7825 */ /* 0x050fe400078e0216 */
[----:B------:R-:W2:Y:S04]  /*140d0*/  LDL.LU.64 R22, [R1+0x438] ;  /* 0x0004380001167983 */ /* 0x000ea80000300a00 */
[----:B------:R-:W4:Y:S04]  /*140e0*/  LDL.LU.64 R16, [R1+0x440] ;  /* 0x0004400001107983 */ /* 0x000f280000300a00 */
[----:B------:R-:W-:Y:S01]  /*140f0*/  STL.64 [R1+0x28], R170 ;  /* 0x000028aa01007387 */ /* 0x000fe20000100a00 */
[----:B------:R-:W-:-:S03]  /*14100*/  IMAD.WIDE R228, R0, 0x4, R14 ;  /* 0x0000000400e47825 */ /* 0x000fc600078e020e */
[----:B------:R-:W4:Y:S01]  /*14110*/  LDL.LU.64 R14, [R1+0x448] ;  /* 0x00044800010e7983 */ /* 0x000f220000300a00 */
[----:B------:R-:W-:-:S05]  /*14120*/  IMAD.WIDE R20, R0, 0x4, R20 ;  /* 0x0000000400147825 */ /* 0x000fca00078e0214 */
[----:B------:R4:W-:Y:S04]  /*14130*/  STL.64 [R1+0x10], R20 ;  /* 0x0000101401007387 */ /* 0x0009e80000100a00 */
[----:B------:R-:W4:Y:S01]  /*14140*/  LDL.LU.64 R238, [R1+0x450] ;  /* 0x0004500001ee7983 */ /* 0x000f220000300a00 */
[----:B---3--:R-:W-:-:S03]  /*14150*/  IMAD.WIDE R168, R0, 0x4, R232 ;  /* 0x0000000400a87825 */ /* 0x008fc600078e02e8 */
[----:B------:R-:W3:Y:S01]  /*14160*/  LDL.LU.64 R232, [R1+0x458] ;  /* 0x0004580001e87983 */ /* 0x000ee20000300a00 */
[----:B------:R-:W-:-:S03]  /*14170*/  IMAD.WIDE R166, R0, 0x4, R226 ;  /* 0x0000000400a67825 */ /* 0x000fc600078e02e2 */
[----:B------:R-:W3:Y:S04]  /*14180*/  LDL.LU.64 R226, [R1+0x460] ;  /* 0x0004600001e27983 */ /* 0x000ee80000300a00 */
[----:B-1----:R-:W3:Y:S01]  /*14190*/  LDL.64 R6, [R1+0x190] ;  /* 0x0001900001067983 */ /* 0x002ee20000100a00 */
[----:B------:R-:W-:-:S03]  /*141a0*/  IMAD.WIDE R164, R0, 0x4, R164 ;  /* 0x0000000400a47825 */ /* 0x000fc600078e02a4 */
[----:B------:R-:W3:Y:S01]  /*141b0*/  LDL.64 R8, [R1+0x188] ;  /* 0x0001880001087983 */ /* 0x000ee20000100a00 */
[----:B------:R-:W-:-:S03]  /*141c0*/  IMAD.WIDE R162, R0, 0x4, R162 ;  /* 0x0000000400a27825 */ /* 0x000fc600078e02a2 */
[----:B------:R-:W3:Y:S04]  /*141d0*/  LDL.64 R242, [R1+0x198] ;  /* 0x0001980001f27983 */ /* 0x000ee80000100a00 */
[----:B------:R-:W3:Y:S04]  /*141e0*/  LDL.64 R184, [R1+0x590] ;  /* 0x0005900001b87983 */ /* 0x000ee80000100a00 */
[----:B------:R-:W3:Y:S04]  /*141f0*/  LDL.64 R12, [R1+0x588] ;  /* 0x00058800010c7983 */ /* 0x000ee80000100a00 */
[----:B------:R-:W3:Y:S01]  /*14200*/  LDL.64 R18, [R1+0x580] ;  /* 0x0005800001127983 */ /* 0x000ee20000100a00 */
[----:B------:R-:W-:-:S03]  /*14210*/  IMAD.WIDE R160, R0, 0x4, R160 ;  /* 0x0000000400a07825 */ /* 0x000fc600078e02a0 */
[----:B------:R-:W-:Y:S04]  /*14220*/  STL.64 [R1+0xe0], R168 ;  /* 0x0000e0a801007387 */ /* 0x000fe80000100a00 */
[----:B------:R1:W-:Y:S01]  /*14230*/  STL.64 [R1+0xd0], R166 ;  /* 0x0000d0a601007387 */ /* 0x0003e20000100a00 */
[----:B------:R-:W-:-:S03]  /*14240*/  IMAD.WIDE R158, R0, 0x4, R158 ;  /* 0x00000004009e7825 */ /* 0x000fc600078e029e */
[----:B------:R-:W-:Y:S01]  /*14250*/  STL.64 [R1+0xc0], R164 ;  /* 0x0000c0a401007387 */ /* 0x000fe20000100a00 */
[----:B------:R-:W-:-:S03]  /*14260*/  IMAD.WIDE R156, R0, 0x4, R156 ;  /* 0x00000004009c7825 */ /* 0x000fc600078e029c */
[----:B------:R1:W-:Y:S04]  /*14270*/  STL.64 [R1+0xb0], R162 ;  /* 0x0000b0a201007387 */ /* 0x0003e80000100a00 */
[----:B------:R-:W-:Y:S01]  /*14280*/  STL.64 [R1+0xa0], R160 ;  /* 0x0000a0a001007387 */ /* 0x000fe20000100a00 */
[----:B------:R-:W-:-:S03]  /*14290*/  IMAD.WIDE R154, R0, 0x4, R248 ;  /* 0x00000004009a7825 */ /* 0x000fc600078e02f8 */
[----:B------:R1:W-:Y:S01]  /*142a0*/  STL.64 [R1+0x90], R158 ;  /* 0x0000909e01007387 */ /* 0x0003e20000100a00 */
[----:B------:R-:W-:-:S03]  /*142b0*/  IMAD.WIDE R152, R0, 0x4, R152 ;  /* 0x0000000400987825 */ /* 0x000fc600078e0298 */
[----:B------:R-:W-:Y:S04]  /*142c0*/  STL.64 [R1+0x80], R156 ;  /* 0x0000809c01007387 */ /* 0x000fe80000100a00 */
[----:B------:R-:W3:Y:S04]  /*142d0*/  LDL.64 R10, [R1+0x578] ;  /* 0x00057800010a7983 */ /* 0x000ee80000100a00 */
[----:B------:R-:W-:Y:S04]  /*142e0*/  STL.64 [R1+0x68], R154 ;  /* 0x0000689a01007387 */ /* 0x000fe80000100a00 */
[----:B------:R-:W-:Y:S01]  /*142f0*/  STL.64 [R1+0x50], R152 ;  /* 0x0000509801007387 */ /* 0x000fe20000100a00 */
[----:B--2---:R-:W-:-:S04]  /*14300*/  IMAD.WIDE R22, R0, 0x4, R22 ;  /* 0x0000000400167825 */ /* 0x004fc800078e0216 */
[C---:B----4-:R-:W-:Y:S01]  /*14310*/  IMAD.WIDE R16, R0.reuse, 0x4, R16 ;  /* 0x0000000400107825 */ /* 0x050fe200078e0210 */
[----:B------:R2:W-:Y:S04]  /*14320*/  STL.64 [R1+0x38], R22 ;  /* 0x0000381601007387 */ /* 0x0005e80000100a00 */
[----:B------:R-:W-:Y:S01]  /*14330*/  STL.64 [R1+0x20], R16 ;  /* 0x0000201001007387 */ /* 0x000fe20000100a00 */
[----:B------:R-:W-:-:S03]  /*14340*/  IMAD.WIDE R14, R0, 0x4, R14 ;  /* 0x00000004000e7825 */ /* 0x000fc600078e020e */
[----:B------:R-:W4:Y:S04]  /*14350*/  LDL.64 R248, [R1+0x570] ;  /* 0x0005700001f87983 */ /* 0x000f280000100a00 */
[----:B------:R2:W-:Y:S04]  /*14360*/  STL.64 [R1+0x8], R14 ;  /* 0x0000080e01007387 */ /* 0x0005e80000100a00 */
[----:B------:R-:W2:Y:S04]  /*14370*/  LDL.64 R192, [R1+0x568] ;  /* 0x0005680001c07983 */ /* 0x000ea80000100a00 */
        /* <DEDUP_REMOVED lines=29> */
[----:B------:R-:W3:Y:S04]  /*14550*/  LDL.64 R10, [R1+0x4b0] ;  /* 0x0004b000010a7983 */ /* 0x000ee80000100a00 */
[----:B------:R-:W3:Y:S04]  /*14560*/  LDL.64 R242, [R1+0x4a0] ;  /* 0x0004a00001f27983 */ /* 0x000ee80000100a00 */
[----:B------:R-:W3:Y:S04]  /*14570*/  LDL.64 R184, [R1+0x498] ;  /* 0x0004980001b87983 */ /* 0x000ee80000100a00 */
[----:B------:R-:W3:Y:S04]  /*14580*/  LDL.64 R12, [R1+0x490] ;  /* 0x00049000010c7983 */ /* 0x000ee80000100a00 */
[----:B------:R-:W3:Y:S04]  /*14590*/  LDL.64 R18, [R1+0x488] ;  /* 0x0004880001127983 */ /* 0x000ee80000100a00 */
[----:B----4-:R-:W-:Y:S04]  /*145a0*/  LDGSTS.E [R244+0x71c00], desc[UR60][R248.64], P2 ;  /* 0x71c00000f8f47fae */ /* 0x010fe8000912187c */
        /* <DEDUP_REMOVED lines=14> */
[----:B------:R-:W2:Y:S04]  /*14690*/  LDL.64 R248, [R1+0x480] ;  /* 0x0004800001f87983 */ /* 0x000ea80000100a00 */
[----:B------:R-:W-:Y:S04]  /*146a0*/  LDGSTS.E [R245+0x71880], desc[UR60][R246.64], P2 ;  /* 0x71880000f6f57fae */ /* 0x000fe8000912187c */
[----:B------:R-:W-:Y:S04]  /*146b0*/  LDGSTS.E [R245+0x71c80], desc[UR60][R208.64], P2 ;  /* 0x71c80000d0f57fae */ /* 0x000fe8000912187c */
[----:B---3--:R-:W-:Y:S04]  /*146c0*/  LDGSTS.E [R245+0x72080], desc[UR60][R204.64], P2 ;  /* 0x72080000ccf57fae */ /* 0x008fe8000912187c */
[----:B------:R-:W3:Y:S04]  /*146d0*/  LDL.LU.64 R246, [R1+0xd60] ;  /* 0x000d600001f67983 */ /* 0x000ee80000300a00 */
[----:B------:R-:W-:Y:S04]  /*146e0*/  LDGSTS.E [R245+0x72480], desc[UR60][R216.64], P2 ;  /* 0x72480000d8f57fae */ /* 0x000fe8000912187c */
        /* <DEDUP_REMOVED lines=30> */
[----:B---3--:R-:W-:Y:S04]  /*148d0*/  LDGSTS.E [R246+0x70100], desc[UR60][R8.64], P2 ;  /* 0x7010000008f67fae */ /* 0x008fe8000912187c */
[----:B------:R-:W-:Y:S04]  /*148e0*/  LDGSTS.E [R246+0x70500], desc[UR60][R242.64], P2 ;  /* 0x70500000f2f67fae */ /* 0x000fe8000912187c */
[----:B------:R-:W-:Y:S04]  /*148f0*/  LDGSTS.E [R246+0x70900], desc[UR60][R184.64], P2 ;  /* 0x70900000b8f67fae */ /* 0x000fe8000912187c */
[----:B------:R-:W-:Y:S04]  /*14900*/  LDGSTS.E [R246+0x70d00], desc[UR60][R12.64], P2 ;  /* 0x70d000000cf67fae */ /* 0x000fe8000912187c */
[----:B------:R-:W-:Y:S04]  /*14910*/  LDGSTS.E [R246+0x71100], desc[UR60][R18.64], P2 ;  /* 0x7110000012f67fae */ /* 0x000fe8000912187c */
[----:B--2---:R-:W-:Y:S04]  /*14920*/  LDGSTS.E [R246+0x71500], desc[UR60][R248.64], P2 ;  /* 0x71500000f8f67fae */ /* 0x004fe8000912187c */
[----:B------:R-:W2:Y:S04]  /*14930*/  LDL.64 R8, [R1+0x270] ;  /* 0x0002700001087983 */ /* 0x000ea80000100a00 */
[----:B------:R-:W3:Y:S04]  /*14940*/  LDL.64 R242, [R1+0x268] ;  /* 0x0002680001f27983 */ /* 0x000ee80000100a00 */
[----:B------:R-:W2:Y:S04]  /*14950*/  LDL.64 R248, [R1+0x280] ;  /* 0x0002800001f87983 */ /* 0x000ea80000100a00 */
[----:B------:R-:W3:Y:S04]  /*14960*/  LDL.64 R184, [R1+0x260] ;  /* 0x0002600001b87983 */ /* 0x000ee80000100a00 */
[----:B------:R-:W3:Y:S04]  /*14970*/  LDL.64 R12, [R1+0x258] ;  /* 0x00025800010c7983 */ /* 0x000ee80000100a00 */
[----:B------:R-:W3:Y:S04]  /*14980*/  LDL.64 R18, [R1+0x250] ;  /* 0x0002500001127983 */ /* 0x000ee80000100a00 */
[----:B----4-:R-:W-:Y:S04]  /*14990*/  LDGSTS.E [R246+0x71900], desc[UR60][R10.64], P2 ;  /* 0x719000000af67fae */ /* 0x010fe8000912187c */
[----:B------:R-:W-:Y:S04]  /*149a0*/  LDGSTS.E [R246+0x71d00], desc[UR60][R190.64], P2 ;  /* 0x71d00000bef67fae */ /* 0x000fe8000912187c */
[----:B------:R-:W-:Y:S04]  /*149b0*/  LDGSTS.E [R246+0x72100], desc[UR60][R192.64], P2 ;  /* 0x72100000c0f67fae */ /* 0x000fe8000912187c */
[----:B------:R-:W4:Y:S04]  /*149c0*/  LDL.64 R10, [R1+0x248] ;  /* 0x00024800010a7983 */ /* 0x000f280000100a00 */
[----:B------:R-:W4:Y:S04]  /*149d0*/  LDL.LU.64 R190, [R1+0xd58] ;  /* 0x000d580001be7983 */ /* 0x000f280000300a00 */
[----:B------:R-:W4:Y:S04]  /*149e0*/  LDL.LU.64 R192, [R1+0xd50] ;  /* 0x000d500001c07983 */ /* 0x000f280000300a00 */
[----:B------:R-:W-:Y:S04]  /*149f0*/  LDGSTS.E [R246+0x72500], desc[UR60][R194.64], P2 ;  /* 0x72500000c2f67fae */ /* 0x000fe8000912187c */
[----:B------:R-:W-:Y:S04]  /*14a00*/  LDGSTS.E [R246+0x72900], desc[UR60][R196.64], P2 ;  /* 0x72900000c4f67fae */ /* 0x000fe8000912187c */
[----:B------:R-:W-:Y:S04]  /*14a10*/  LDGSTS.E [R246+0x72d00], desc[UR60][R198.64], P2 ;  /* 0x72d00000c6f67fae */ /* 0x000fe8000912187c */
[----:B------:R-:W4:Y:S04]  /*14a20*/  LDL.LU.64 R194, [R1+0xd48] ;  /* 0x000d480001c27983 */ /* 0x000f280000300a00 */
        /* <DEDUP_REMOVED lines=38> */
[----:B--2---:R-:W-:Y:S04]  /*14c90*/  LDGSTS.E [R247+0x73980], desc[UR60][R248.64], P2 ;  /* 0x73980000f8f77fae */ /* 0x004fe8000912187c */
[----:B------:R-:W2:Y:S04]  /*14ca0*/  LDL.LU.64 R248, [R1+0xca0] ;  /* 0x000ca00001f87983 */ /* 0x000ea80000300a00 */
[----:B--2---:R-:W-:Y:S04]  /*14cb0*/  LDGSTS.E [R247+0x73d80], desc[UR60][R248.64], P2 ;  /* 0x73d80000f8f77fae */ /* 0x004fe8000912187c */
[----:B------:R-:W2:Y:S04]  /*14cc0*/  LDL.LU.64 R248, [R1+0xc98] ;  /* 0x000c980001f87983 */ /* 0x000ea80000300a00 */
[----:B--2---:R-:W-:Y:S04]  /*14cd0*/  LDGSTS.E [R248+0x70200], desc[UR60][R8.64], P2 ;  /* 0x7020000008f87fae */ /* 0x004fe8000912187c */
[----:B---3--:R-:W-:Y:S04]  /*14ce0*/  LDGSTS.E [R248+0x70600], desc[UR60][R242.64], P2 ;  /* 0x70600000f2f87fae */ /* 0x008fe8000912187c */
[----:B------:R-:W-:Y:S04]  /*14cf0*/  LDGSTS.E [R248+0x70a00], desc[UR60][R184.64], P2 ;  /* 0x70a00000b8f87fae */ /* 0x000fe8000912187c */
[----:B------:R-:W2:Y:S04]  /*14d00*/  LDL.LU.64 R8, [R1+0xc90] ;  /* 0x000c900001087983 */ /* 0x000ea80000300a00 */
[----:B------:R-:W3:Y:S04]  /*14d10*/  LDL.LU.64 R242, [R1+0xc88] ;  /* 0x000c880001f27983 */ /* 0x000ee80000300a00 */
[----:B------:R-:W2:Y:S04]  /*14d20*/  LDL.LU.64 R184, [R1+0xc80] ;  /* 0x000c800001b87983 */ /* 0x000ea80000300a00 */
[----:B------:R-:W-:Y:S04]  /*14d30*/  LDGSTS.E [R248+0x70e00], desc[UR60][R12.64], P2 ;  /* 0x70e000000cf87fae */ /* 0x000fe8000912187c */
[----:B------:R-:W-:Y:S04]  /*14d40*/  LDGSTS.E [R248+0x71200], desc[UR60][R18.64], P2 ;  /* 0x7120000012f87fae */ /* 0x000fe8000912187c */
[----:B----4-:R-:W-:Y:S04]  /*14d50*/  LDGSTS.E [R248+0x71600], desc[UR60][R10.64], P2 ;  /* 0x716000000af87fae */ /* 0x010fe8000912187c */
[----:B------:R-:W4:Y:S04]  /*14d60*/  LDL.LU.64 R12, [R1+0xc78] ;  /* 0x000c7800010c7983 */ /* 0x000f280000300a00 */
[----:B------:R-:W3:Y:S04]  /*14d70*/  LDL.LU.64 R18, [R1+0xc70] ;  /* 0x000c700001127983 */ /* 0x000ee80000300a00 */
[----:B------:R-:W2:Y:S04]  /*14d80*/  LDL.LU.64 R10, [R1+0xc68] ;  /* 0x000c6800010a7983 */ /* 0x000ea80000300a00 */
[----:B--2---:R-:W-:Y:S04]  /*14d90*/  LDGSTS.E [R248+0x71a00], desc[UR60][R10.64], P2 ;  /* 0x71a000000af87fae */ /* 0x004fe8000912187c */
[----:B---3--:R-:W-:Y:S04]  /*14da0*/  LDGSTS.E [R248+0x71e00], desc[UR60][R18.64], P2 ;  /* 0x71e0000012f87fae */ /* 0x008fe8000912187c */
[----:B----4-:R-:W-:Y:S04]  /*14db0*/  LDGSTS.E [R248+0x72200], desc[UR60][R12.64], P2 ;  /* 0x722000000cf87fae */ /* 0x010fe8000912187c */
[----:B------:R-:W2:Y:S04]  /*14dc0*/  LDL.LU.64 R10, [R1+0xc60] ;  /* 0x000c6000010a7983 */ /* 0x000ea80000300a00 */
[----:B------:R-:W3:Y:S04]  /*14dd0*/  LDL.LU.64 R18, [R1+0xc58] ;  /* 0x000c580001127983 */ /* 0x000ee80000300a00 */
[----:B------:R-:W4:Y:S04]  /*14de0*/  LDL.LU.64 R12, [R1+0xc50] ;  /* 0x000c5000010c7983 */ /* 0x000f280000300a00 */
[----:B------:R1:W-:Y:S04]  /*14df0*/  LDGSTS.E [R248+0x72600], desc[UR60][R184.64], P2 ;  /* 0x72600000b8f87fae */ /* 0x0003e8000912187c */
[----:B------:R-:W-:Y:S04]  /*14e00*/  LDGSTS.E [R248+0x72a00], desc[UR60][R242.64], P2 ;  /* 0x72a00000f2f87fae */ /* 0x000fe8000912187c */
[----:B------:R-:W-:Y:S04]  /*14e10*/  LDGSTS.E [R248+0x72e00], desc[UR60][R8.64], P2 ;  /* 0x72e0000008f87fae */ /* 0x000fe8000912187c */
[----:B------:R-:W2:Y:S01]  /*14e20*/  LDL.LU R184, [R1+0xc48] ;  /* 0x000c480001b87983 */ /* 0x000ea20000300800 */
[----:B------:R-:W-:-:S04]  /*14e30*/  IMAD.WIDE R240, R0, 0x4, R240 ;  /* 0x0000000400f07825 */ /* 0x000fc800078e02f0 */
[----:B------:R-:W-:Y:S01]  /*14e40*/  VIADD R83, R83, 0xfffffeb5 ;  /* 0xfffffeb553537836 */ /* 0x000fe20000000000 */
[----:B------:R-:W2:Y:S01]  /*14e50*/  LDL.LU.64 R242, [R1+0xc40] ;  /* 0x000c400001f27983 */ /* 0x000ea20000300a00 */
[----:B------:R-:W-:Y:S01]  /*14e60*/  IMAD.WIDE R2, R0, 0x4, R2 ;  /* 0x0000000400027825 */ /* 0x000fe200078e0202 */
[----:B------:R-:W-:Y:S01]  /*14e70*/  IADD3 R92, R92, -0x10d, RZ ;  /* 0xfffffef35c5c7810 */ /* 0x000fe20007ffe0ff */
[----:B-1----:R-:W1:Y:S01]  /*14e80*/  LDC R185, c[0x0][0x230] ;  /* 0x00008c00ffb97b82 */ /* 0x002e620000000800 */
[----:B------:R-:W2:Y:S04]  /*14e90*/  LDL.LU.64 R8, [R1+0xc38] ;  /* 0x000c380001087983 */ /* 0x000ea80000300a00 */
[----:B------:R-:W-:Y:S04]  /*14ea0*/  LDGSTS.E [R248+0x73200], desc[UR60][R6.64], P2 ;  /* 0x7320000006f87fae */ /* 0x000fe8000912187c */
[----:B------:R-:W-:Y:S04]  /*14eb0*/  LDGSTS.E [R248+0x73600], desc[UR60][R4.64], P2 ;  /* 0x7360000004f87fae */ /* 0x000fe8000912187c */
[----:B------:R-:W-:Y:S04]  /*14ec0*/  LDGSTS.E [R248+0x73a00], desc[UR60][R250.64], P2 ;  /* 0x73a00000faf87fae */ /* 0x000fe8000912187c */
[----:B------:R-:W2:Y:S04]  /*14ed0*/  LDL.LU.64 R6, [R1+0xc30] ;  /* 0x000c300001067983 */ /* 0x000ea80000300a00 */
[----:B------:R-:W2:Y:S04]  /*14ee0*/  LDL.LU.64 R4, [R1+0xc28] ;  /* 0x000c280001047983 */ /* 0x000ea80000300a00 */
[----:B------:R-:W2:Y:S04]  /*14ef0*/  LDL.LU.64 R250, [R1+0xc20] ;  /* 0x000c200001fa7983 */ /* 0x000ea80000300a00 */
[----:B------:R1:W-:Y:S04]  /*14f00*/  LDGSTS.E [R248+0x73e00], desc[UR60][R206.64], P2 ;  /* 0x73e00000cef87fae */ /* 0x0003e8000912187c */
[----:B------:R-:W-:Y:S04]  /*14f10*/  LDGSTS.E [R249+0x70280], desc[UR60][R218.64], P2 ;  /* 0x70280000daf97fae */ /* 0x000fe8000912187c */
[----:B------:R1:W-:Y:S04]  /*14f20*/  LDGSTS.E [R249+0x70680], desc[UR60][R216.64], P2 ;  /* 0x70680000d8f97fae */ /* 0x0003e8000912187c */
[----:B------:R-:W-:Y:S01]  /*14f30*/  LDGSTS.E [R249+0x70a80], desc[UR60][R204.64], P2 ;  /* 0x70a80000ccf97fae */ /* 0x000fe2000912187c */
[----:B------:R-:W-:-:S04]  /*14f40*/  IMAD.WIDE R238, R0, 0x4, R238 ;  /* 0x0000000400ee7825 */ /* 0x000fc800078e02ee */
[C---:B------:R-:W-:Y:S01]  /*14f50*/  IMAD.WIDE R232, R0.reuse, 0x4, R232 ;  /* 0x0000000400e87825 */ /* 0x040fe200078e02e8 */
[----:B------:R-:W-:Y:S03]  /*14f60*/  LDGSTS.E [R249+0x70e80], desc[UR60][R208.64], P2 ;  /* 0x70e80000d0f97fae */ /* 0x000fe6000912187c */
[----:B------:R-:W-:Y:S01]  /*14f70*/  IMAD.WIDE R226, R0, 0x4, R226 ;  /* 0x0000000400e27825 */ /* 0x000fe200078e02e2 */
[----:B------:R-:W-:Y:S03]  /*14f80*/  LDGSTS.E [R249+0x71280], desc[UR60][R220.64], P2 ;  /* 0x71280000dcf97fae */ /* 0x000fe6000912187c */
[----:B----4-:R-:W-:Y:S01]  /*14f90*/  VIADD R13, R13, 0xfffffedc ;  /* 0xfffffedc0d0d7836 */ /* 0x010fe20000000000 */
[----:B------:R-:W-:Y:S01]  /*14fa0*/  LDGSTS.E [R249+0x71680], desc[UR60][R210.64], P2 ;  /* 0x71680000d2f97fae */ /* 0x000fe2000912187c */
[----:B------:R-:W-:Y:S01]  /*14fb0*/  IADD3 R12, R12, -0x141, RZ ;  /* 0xfffffebf0c0c7810 */ /* 0x000fe20007ffe0ff */
[----:B---3--:R-:W-:-:S02]  /*14fc0*/  VIADD R18, R18, 0xfffffebe ;  /* 0xfffffebe12127836 */ /* 0x008fc40000000000 */
[----:B------:R-:W-:Y:S01]  /*14fd0*/  VIADD R19, R19, 0xfffffebd ;  /* 0xfffffebd13137836 */ /* 0x000fe20000000000 */
[----:B------:R-:W-:Y:S01]  /*14fe0*/  LDGSTS.E [R249+0x71a80], desc[UR60][R222.64], P2 ;  /* 0x71a80000def97fae */ /* 0x000fe2000912187c */
[----:B------:R-:W-:Y:S02]  /*14ff0*/  VIADD R60, R60, 0xfffffe99 ;  /* 0xfffffe993c3c7836 */ /* 0x000fe40000000000 */
[----:B------:R-:W-:Y:S01]  /*15000*/  VIADD R61, R61, 0xfffffe98 ;  /* 0xfffffe983d3d7836 */ /* 0x000fe20000000000 */
[----:B------:R-:W-:Y:S01]  /*15010*/  LDGSTS.E [R249+0x71e80], desc[UR60][R212.64], P2 ;  /* 0x71e80000d4f97fae */ /* 0x000fe2000912187c */
[----:B------:R-:W-:Y:S02]  /*15020*/  VIADD R93, R93, 0xfffffe94 ;  /* 0xfffffe945d5d7836 */ /* 0x000fe40000000000 */
[----:B------:R-:W-:Y:S01]  /*15030*/  VIADD R102, R102, 0xfffffef0 ;  /* 0xfffffef066667836 */ /* 0x000fe20000000000 */
[----:B------:R-:W-:Y:S01]  /*15040*/  LDGSTS.E [R249+0x72280], desc[UR60][R224.64], P2 ;  /* 0x72280000e0f97fae */ /* 0x000fe2000912187c */
[----:B------:R-:W-:-:S02]  /*15050*/  VIADD R103, R103, 0xfffffed3 ;  /* 0xfffffed367677836 */ /* 0x000fc40000000000 */
[----:B------:R-:W-:Y:S01]  /*15060*/  VIADD R130, R130, 0xfffffeee ;  /* 0xfffffeee82827836 */ /* 0x000fe20000000000 */
[----:B------:R-:W-:Y:S01]  /*15070*/  LDGSTS.E [R249+0x72680], desc[UR60][R214.64], P2 ;  /* 0x72680000d6f97fae */ /* 0x000fe2000912187c */
[----:B------:R-:W-:Y:S01]  /*15080*/  VIADD R131, R131, 0xfffffeed ;  /* 0xfffffeed83837836 */ /* 0x000fe20000000000 */
[----:B------:R-:W-:Y:S01]  /*15090*/  IADD3 R135, R135, -0x131, RZ ;  /* 0xfffffecf87877810 */ /* 0x000fe20007ffe0ff */
[----:B------:R-:W-:Y:S01]  /*150a0*/  VIADD R134, R134, 0xfffffece ;  /* 0xfffffece86867836 */ /* 0x000fe20000000000 */
[----:B------:R-:W-:Y:S01]  /*150b0*/  LDGSTS.E [R249+0x72a80], desc[UR60][R202.64], P2 ;  /* 0x72a80000caf97fae */ /* 0x000fe2000912187c */
[----:B------:R-:W-:Y:S01]  /*150c0*/  VIADD R144, R144, 0xfffffeaf ;  /* 0xfffffeaf90907836 */ /* 0x000fe20000000000 */
[----:B------:R-:W-:Y:S01]  /*150d0*/  IADD3 R145, R145, -0x152, RZ ;  /* 0xfffffeae91917810 */ /* 0x000fe20007ffe0ff */
[----:B------:R-:W-:Y:S01]  /*150e0*/  VIADD R149, R149, 0xfffffeac ;  /* 0xfffffeac95957836 */ /* 0x000fe20000000000 */
[----:B------:R-:W-:Y:S01]  /*150f0*/  LDGSTS.E [R249+0x72e80], desc[UR60][R200.64], P2 ;  /* 0x72e80000c8f97fae */ /* 0x000fe2000912187c */
[----:B------:R-:W-:Y:S01]  /*15100*/  VIADD R148, R148, 0xfffffe8f ;  /* 0xfffffe8f94947836 */ /* 0x000fe20000000000 */
[----:B-1----:R-:W-:Y:S01]  /*15110*/  IADD3 R185, R185, -0x176, RZ ;  /* 0xfffffe8ab9b97810 */ /* 0x002fe20007ffe0ff */
[----:B------:R-:W1:Y:S01]  /*15120*/  LDC R206, c[0x0][0x230] ;  /* 0x00008c00ffce7b82 */ /* 0x000e620000000800 */
[----:B------:R-:W-:Y:S04]  /*15130*/  LDGSTS.E [R249+0x73280], desc[UR60][R198.64], P2 ;  /* 0x73280000c6f97fae */ /* 0x000fe8000912187c */
[----:B------:R3:W-:Y:S03]  /*15140*/  LDGSTS.E [R249+0x73680], desc[UR60][R196.64], P2 ;  /* 0x73680000c4f97fae */ /* 0x0007e6000912187c */
[----:B------:R-:W4:Y:S01]  /*15150*/  LDC R207, c[0x0][0x230] ;  /* 0x00008c00ffcf7b82 */ /* 0x000f220000000800 */
[----:B------:R-:W-:Y:S04]  /*15160*/  LDGSTS.E [R249+0x73a80], desc[UR60][R236.64], P2 ;  /* 0x73a80000ecf97fae */ /* 0x000fe8000912187c */
[----:B------:R-:W-:Y:S03]  /*15170*/  LDGSTS.E [R249+0x73e80], desc[UR60][R230.64], P2 ;  /* 0x73e80000e6f97fae */ /* 0x000fe6000912187c */
[----:B------:R-:W4:Y:S01]  /*15180*/  LDC R216, c[0x0][0x230] ;  /* 0x00008c00ffd87b82 */ /* 0x000f220000000800 */
[----:B--2---:R-:W-:Y:S07]  /*15190*/  LDGSTS.E [R250+0x70300], desc[UR60][R194.64], P2 ;  /* 0x70300000c2fa7fae */ /* 0x004fee000912187c */
[----:B---3--:R-:W2:Y:S01]  /*151a0*/  LDC R196, c[0x0][0x230] ;  /* 0x00008c00ffc47b82 */ /* 0x008ea20000000800 */
[----:B------:R3:W-:Y:S04]  /*151b0*/  LDGSTS.E [R250+0x70700], desc[UR60][R192.64], P2 ;  /* 0x70700000c0fa7fae */ /* 0x0007e8000912187c */
[----:B------:R-:W-:Y:S03]  /*151c0*/  LDGSTS.E [R250+0x70b00], desc[UR60][R190.64], P2 ;  /* 0x70b00000befa7fae */ /* 0x000fe6000912187c */
[----:B------:R-:W4:Y:S01]  /*151d0*/  LDC R197, c[0x0][0x230] ;  /* 0x00008c00ffc57b82 */ /* 0x000f220000000800 */
[----:B------:R1:W-:Y:S04]  /*151e0*/  LDGSTS.E [R250+0x70f00], desc[UR60][R188.64], P2 ;  /* 0x70f00000bcfa7fae */ /* 0x0003e8000912187c */
[----:B------:R-:W-:Y:S03]  /*151f0*/  LDGSTS.E [R250+0x71300], desc[UR60][R186.64], P2 ;  /* 0x71300000bafa7fae */ /* 0x000fe6000912187c */
[----:B---3--:R-:W3:Y:S01]  /*15200*/  LDC R192, c[0x0][0x230] ;  /* 0x00008c00ffc07b82 */ /* 0x008ee20000000800 */
[----:B------:R-:W-:Y:S04]  /*15210*/  LDGSTS.E [R250+0x71700], desc[UR60][R182.64], P2 ;  /* 0x71700000b6fa7fae */ /* 0x000fe8000912187c */
[----:B------:R2:W-:Y:S03]  /*15220*/  LDGSTS.E [R250+0x71b00], desc[UR60][R180.64], P2 ;  /* 0x71b00000b4fa7fae */ /* 0x0005e6000912187c */
[----:B-1----:R-:W1:Y:S01]  /*15230*/  LDC R188, c[0x0][0x230] ;  /* 0x00008c00ffbc7b82 */ /* 0x002e620000000800 */
[----:B------:R-:W-:Y:S04]  /*15240*/  LDGSTS.E [R250+0x71f00], desc[UR60][R178.64], P2 ;  /* 0x71f00000b2fa7fae */ /* 0x000fe8000912187c */
[----:B------:R-:W-:Y:S03]  /*15250*/  LDGSTS.E [R250+0x72300], desc[UR60][R176.64], P2 ;  /* 0x72300000b0fa7fae */ /* 0x000fe6000912187c */
[----:B------:R-:W3:Y:S01]  /*15260*/  LDC R189, c[0x0][0x230] ;  /* 0x00008c00ffbd7b82 */ /* 0x000ee20000000800 */
[----:B------:R2:W-:Y:S04]  /*15270*/  LDGSTS.E [R250+0x72700], desc[UR60][R174.64], P2 ;  /* 0x72700000aefa7fae */ /* 0x0005e8000912187c */
[----:B------:R4:W-:Y:S03]  /*15280*/  LDGSTS.E [R250+0x72b00], desc[UR60][R172.64], P2 ;  /* 0x72b00000acfa7fae */ /* 0x0009e6000912187c */
[----:B--2---:R-:W2:Y:S01]  /*15290*/  LDC R181, c[0x0][0x230] ;  /* 0x00008c00ffb57b82 */ /* 0x004ea20000000800 */
[----:B------:R-:W-:Y:S04]  /*152a0*/  STL.64 [R1+0xc10], R236 ;  /* 0x000c10ec01007387 */ /* 0x000fe80000100a00 */
[----:B------:R-:W-:Y:S03]  /*152b0*/  LDGSTS.E [R250+0x72f00], desc[UR60][R170.64], P2 ;  /* 0x72f00000aafa7fae */ /* 0x000fe6000912187c */
[----:B------:R-:W3:Y:S01]  /*152c0*/  LDC R174, c[0x0][0x230] ;  /* 0x00008c00ffae7b82 */ /* 0x000ee20000000800 */
[----:B------:R-:W-:Y:S04]  /*152d0*/  STL.64 [R1+0xc18], R230 ;  /* 0x000c18e601007387 */ /* 0x000fe80000100a00 */
[----:B------:R-:W-:Y:S03]  /*152e0*/  LDGSTS.E [R250+0x73300], desc[UR60][R20.64], P2 ;  /* 0x7330000014fa7fae */ /* 0x000fe6000912187c */
[----:B----4-:R-:W4:Y:S01]  /*152f0*/  LDC R172, c[0x0][0x230] ;  /* 0x00008c00ffac7b82 */ /* 0x010f220000000800 */
[----:B------:R-:W-:Y:S04]  /*15300*/  LDGSTS.E [R250+0x73700], desc[UR60][R240.64], P2 ;  /* 0x73700000f0fa7fae */ /* 0x000fe8000912187c */
[----:B------:R-:W-:Y:S03]  /*15310*/  LDGSTS.E [R250+0x73b00], desc[UR60][R234.64], P2 ;  /* 0x73b00000eafa7fae */ /* 0x000fe6000912187c */
[----:B------:R-:W1:Y:S01]  /*15320*/  LDC R173, c[0x0][0x230] ;  /* 0x00008c00ffad7b82 */ /* 0x000e620000000800 */
[----:B------:R-:W2:Y:S04]  /*15330*/  LDL.LU.64 R20, [R1+0x8f8] ;  /* 0x0008f80001147983 */ /* 0x000ea80000300a00 */
[----:B------:R-:W-:Y:S03]  /*15340*/  STL.64 [R1+0xbf8], R240 ;  /* 0x000bf8f001007387 */ /* 0x000fe60000100a00 */
[----:B------:R-:W3:Y:S01]  /*15350*/  LDC R180, c[0x0][0x230] ;  /* 0x00008c00ffb47b82 */ /* 0x000ee20000000800 */
[----:B------:R-:W-:Y:S04]  /*15360*/  STL.64 [R1+0xc00], R234 ;  /* 0x000c00ea01007387 */ /* 0x000fe80000100a00 */
[----:B------:R-:W-:Y:S03]  /*15370*/  STL.64 [R1+0xc08], R228 ;  /* 0x000c08e401007387 */ /* 0x000fe60000100a00 */
[----:B------:R-:W3:Y:S01]  /*15380*/  LDC R193, c[0x0][0x230] ;  /* 0x00008c00ffc17b82 */ /* 0x000ee20000000800 */
[----:B------:R-:W4:Y:S04]  /*15390*/  LDL.LU.64 R190, [R1+0x8f0] ;  /* 0x0008f00001be7983 */ /* 0x000f280000300a00 */
[----:B------:R-:W3:Y:S03]  /*153a0*/  LDL.LU.64 R202, [R1+0x8e8] ;  /* 0x0008e80001ca7983 */ /* 0x000ee60000300a00 */
[----:B------:R-:W1:Y:S01]  /*153b0*/  LDC R217, c[0x0][0x230] ;  /* 0x00008c00ffd97b82 */ /* 0x000e620000000800 */
[----:B------:R-:W3:Y:S04]  /*153c0*/  LDL.LU.64 R214, [R1+0x8e0] ;  /* 0x0008e00001d67983 */ /* 0x000ee80000300a00 */
[----:B------:R-:W-:Y:S04]  /*153d0*/  LDGSTS.E [R250+0x73f00], desc[UR60][R228.64], P2 ;  /* 0x73f00000e4fa7fae */ /* 0x000fe8000912187c */
[----:B------:R-:W-:Y:S04]  /*153e0*/  LDGSTS.E [R251+0x70380], desc[UR60][R2.64], P2 ;  /* 0x7038000002fb7fae */ /* 0x000fe8000912187c */
[----:B------:R-:W-:Y:S04]  /*153f0*/  LDGSTS.E [R251+0x70780], desc[UR60][R168.64], P2 ;  /* 0x70780000a8fb7fae */ /* 0x000fe8000912187c */
[----:B------:R1:W-:Y:S04]  /*15400*/  LDGSTS.E [R251+0x70b80], desc[UR60][R166.64], P2 ;  /* 0x70b80000a6fb7fae */ /* 0x0003e8000912187c */
[----:B------:R-:W-:Y:S04]  /*15410*/  LDGSTS.E [R251+0x70f80], desc[UR60][R164.64], P2 ;  /* 0x70f80000a4fb7fae */ /* 0x000fe8000912187c */
[----:B------:R1:W-:Y:S04]  /*15420*/  LDGSTS.E [R251+0x71380], desc[UR60][R162.64], P2 ;  /* 0x71380000a2fb7fae */ /* 0x0003e8000912187c */
[----:B------:R-:W-:Y:S01]  /*15430*/  LDGSTS.E [R251+0x71780], desc[UR60][R160.64], P2 ;  /* 0x71780000a0fb7fae */ /* 0x000fe2000912187c */
[----:B-1----:R-:W1:Y:S03]  /*15440*/  LDC R167, c[0x0][0x230] ;  /* 0x00008c00ffa77b82 */ /* 0x002e660000000800 */
[----:B------:R1:W-:Y:S04]  /*15450*/  LDGSTS.E [R251+0x71b80], desc[UR60][R158.64], P2 ;  /* 0x71b800009efb7fae */ /* 0x0003e8000912187c */
[----:B------:R-:W-:Y:S01]  /*15460*/  LDGSTS.E [R251+0x71f80], desc[UR60][R156.64], P2 ;  /* 0x71f800009cfb7fae */ /* 0x000fe2000912187c */
[----:B------:R-:W3:Y:S03]  /*15470*/  LDC R163, c[0x0][0x230] ;  /* 0x00008c00ffa37b82 */ /* 0x000ee60000000800 */
[----:B------:R-:W-:Y:S04]  /*15480*/  LDGSTS.E [R251+0x72380], desc[UR60][R154.64], P2 ;  /* 0x723800009afb7fae */ /* 0x000fe8000912187c */
[----:B------:R-:W-:Y:S01]  /*15490*/  LDGSTS.E [R251+0x72780], desc[UR60][R152.64], P2 ;  /* 0x7278000098fb7fae */ /* 0x000fe2000912187c */
[----:B-1----:R-:W1:Y:S03]  /*154a0*/  LDC R158, c[0x0][0x230] ;  /* 0x00008c00ff9e7b82 */ /* 0x002e660000000800 */
[----:B------:R1:W-:Y:S04]  /*154b0*/  LDGSTS.E [R251+0x72b80], desc[UR60][R22.64], P2 ;  /* 0x72b8000016fb7fae */ /* 0x0003e8000912187c */
[----:B------:R-:W-:Y:S01]  /*154c0*/  LDGSTS.E [R251+0x72f80], desc[UR60][R16.64], P2 ;  /* 0x72f8000010fb7fae */ /* 0x000fe2000912187c */
[----:B------:R-:W3:Y:S03]  /*154d0*/  LDC R159, c[0x0][0x230] ;  /* 0x00008c00ff9f7b82 */ /* 0x000ee60000000800 */
[----:B------:R3:W-:Y:S04]  /*154e0*/  LDGSTS.E [R251+0x73380], desc[UR60][R14.64], P2 ;  /* 0x733800000efb7fae */ /* 0x0007e8000912187c */
[----:B------:R-:W-:Y:S01]  /*154f0*/  LDGSTS.E [R251+0x73780], desc[UR60][R238.64], P2 ;  /* 0x73780000eefb7fae */ /* 0x000fe2000912187c */
[----:B-1----:R-:W1:Y:S03]  /*15500*/  LDC R23, c[0x0][0x230] ;  /* 0x00008c00ff177b82 */ /* 0x002e660000000800 */
[----:B------:R-:W-:Y:S04]  /*15510*/  LDGSTS.E [R251+0x73b80], desc[UR60][R232.64], P2 ;  /* 0x73b80000e8fb7fae */ /* 0x000fe8000912187c */
[----:B------:R-:W-:Y:S01]  /*15520*/  LDGSTS.E [R251+0x73f80], desc[UR60][R226.64], P2 ;  /* 0x73f80000e2fb7fae */ /* 0x000fe2000912187c */
[----:B------:R-:W1:Y:S03]  /*15530*/  LDC R22, c[0x0][0x230] ;  /* 0x00008c00ff167b82 */ /* 0x000e660000000800 */
[----:B------:R-:W0:Y:S04]  /*15540*/  LDGDEPBAR ;  /* 0x00000000000079af */ /* 0x000e280000000000 */
[----:B------:R-:W3:Y:S01]  /*15550*/  LDL.LU.64 R14, [R1+0x7f8] ;  /* 0x0007f800010e7983 */ /* 0x000ee20000300a00 */
[----:B------:R-:W-:Y:S01]  /*15560*/  ISETP.GE.U32.AND P2, PT, R10, 0x7ffffe5f, PT ;  /* 0x7ffffe5f0a00780c */ /* 0x000fe20003f46070 */
[----:B------:R-:W1:Y:S02]  /*15570*/  LDC R160, c[0x0][0x230] ;  /* 0x00008c00ffa07b82 */ /* 0x000e640000000800 */
[----:B------:R-:W3:Y:S01]  /*15580*/  LDL.LU.64 R16, [R1+0x7f0] ;  /* 0x0007f00001107983 */ /* 0x000ee20000300a00 */
[----:B------:R-:W-:-:S03]  /*15590*/  VIADD R10, R11, 0xfffffedd ;  /* 0xfffffedd0b0a7836 */ /* 0x000fc60000000000 */
[----:B------:R-:W-:Y:S02]  /*155a0*/  STL.64 [R1+0xbc8], R238 ;  /* 0x000bc8ee01007387 */ /* 0x000fe40000100a00 */
[----:B------:R-:W1:Y:S02]  /*155b0*/  LDC R162, c[0x0][0x230] ;  /* 0x00008c00ffa27b82 */ /* 0x000e640000000800 */
[----:B------:R-:W-:Y:S04]  /*155c0*/  STL.64 [R1+0xbd0], R232 ;  /* 0x000bd0e801007387 */ /* 0x000fe80000100a00 */
[----:B------:R-:W-:Y:S02]  /*155d0*/  STL.64 [R1+0xbd8], R226 ;  /* 0x000bd8e201007387 */ /* 0x000fe40000100a00 */
[----:B------:R-:W1:Y:S01]  /*155e0*/  LDC R166, c[0x0][0x230] ;  /* 0x00008c00ffa67b82 */ /* 0x000e620000000800 */
[----:B--2---:R-:W-:-:S07]  /*155f0*/  IMAD.WIDE R224, R184, 0x4, R20 ;  /* 0x00000004b8e07825 */ /* 0x004fce00078e0214 */
[----:B------:R-:W-:Y:S08]  /*15600*/  BAR.SYNC.DEFER_BLOCKING 0x0 ;  /* 0x0000000000007b1d */ /* 0x000ff00000010000 */
[----:B------:R-:W2:Y:S01]  /*15610*/  LDC R20, c[0x0][0x230] ;  /* 0x00008c00ff147b82 */ /* 0x000ea20000000800 */
[----:B------:R2:W-:Y:S04]  /*15620*/  STL.64 [R1+0xbb8], R224 ;  /* 0x000bb8e001007387 */ /* 0x0005e80000100a00 */
[----:B------:R-:W2:Y:S01]  /*15630*/  LDL.LU.64 R212, [R1+0x7e8] ;  /* 0x0007e80001d47983 */ /* 0x000ea20000300a00 */
[----:B----4-:R-:W-:-:S03]  /*15640*/  IMAD.WIDE R222, R184, 0x4, R190 ;  /* 0x00000004b8de7825 */ /* 0x010fc600078e02be */
[----:B------:R-:W4:Y:S04]  /*15650*/  LDL.LU.64 R152, [R1+0x7e0] ;  /* 0x0007e00001987983 */ /* 0x000f280000300a00 */
[----:B------:R-:W4:Y:S04]  /*15660*/  LDL.LU.64 R164, [R1+0x700] ;  /* 0x0007000001a47983 */ /* 0x000f280000300a00 */
[----:B------:R-:W-:Y:S01]  /*15670*/  @!PT LDS RZ, [RZ] ;  /* 0x00000000fffff984 */ /* 0x000fe20000000800 */
[----:B------:R-:W-:Y:S01]  /*15680*/  @!PT LDS RZ, [RZ] ;  /* 0x00000000fffff984 */ /* 0x000fe20000000800 */
[----:B------:R-:W-:Y:S01]  /*15690*/  @!PT LDS RZ, [RZ] ;  /* 0x00000000fffff984 */ /* 0x000fe20000000800 */
[----:B------:R2:W-:Y:S01]  /*156a0*/  LDGSTS.E [R4+0x20000], desc[UR60][R224.64], !P1 ;  /* 0x20000000e0047fae */ /* 0x0005e2000c92187c */
[----:B------:R-:W-:Y:S01]  /*156b0*/  ISETP.GE.U32.AND P1, PT, R10, 0x7ffffe5e, PT ;  /* 0x7ffffe5e0a00780c */ /* 0x000fe20003f26070 */
[----:B---3--:R-:W-:-:S02]  /*156c0*/  IMAD.WIDE R10, R184, 0x4, R202 ;  /* 0x00000004b80a7825 */ /* 0x008fc400078e02ca */
[----:B------:R-:W-:Y:S04]  /*156d0*/  STL.64 [R1+0xbc0], R222 ;  /* 0x000bc0de01007387 */ /* 0x000fe80000100a00 */
[----:B------:R3:W-:Y:S04]  /*156e0*/  STL.64 [R1+0xbe0], R10 ;  /* 0x000be00a01007387 */ /* 0x0007e80000100a00 */
[----:B------:R-:W4:Y:S01]  /*156f0*/  LDL.LU.64 R176, [R1+0x6f8] ;  /* 0x0006f80001b07983 */ /* 0x000f220000300a00 */
[----:B-1----:R-:W-:Y:S01]  /*15700*/  VIADD R23, R23, 0xfffffe9f ;  /* 0xfffffe9f17177836 */ /* 0x002fe20000000000 */
[----:B------:R-:W-:Y:S01]  /*15710*/  IADD3 R22, R22, -0x162, RZ ;  /* 0xfffffe9e16167810 */ /* 0x000fe20007ffe0ff */
[C---:B------:R-:W-:Y:S01]  /*15720*/  IMAD.WIDE R14, R184.reuse, 0x4, R14 ;  /* 0x00000004b80e7825 */ /* 0x040fe200078e020e */
[----:B------:R-:W4:Y:S03]  /*15730*/  LDL.LU.64 R190, [R1+0x6f0] ;  /* 0x0006f00001be7983 */ /* 0x000f260000300a00 */
[----:B------:R-:W-:Y:S01]  /*15740*/  IMAD.WIDE R16, R184, 0x4, R16 ;  /* 0x00000004b8107825 */ /* 0x000fe200078e0210 */
[----:B------:R-:W-:Y:S01]  /*15750*/  LDGSTS.E [R4+0x20004], desc[UR60][R222.64], !P6 ;  /* 0x20004000de047fae */ /* 0x000fe2000f12187c */
[----:B------:R-:W-:Y:S01]  /*15760*/  ISETP.GE.U32.AND P6, PT, R13, 0x7ffffe5d, PT ;  /* 0x7ffffe5d0d00780c */ /* 0x000fe20003fc6070 */
[----:B--2---:R-:W1:Y:S02]  /*15770*/  LDC R224, c[0x0][0x230] ;  /* 0x00008c00ffe07b82 */ /* 0x004e640000000800 */
[----:B------:R3:W-:Y:S01]  /*15780*/  LDGSTS.E [R4+0x20008], desc[UR60][R10.64], !P5 ;  /* 0x200080000a047fae */ /* 0x0007e2000e92187c */
[----:B------:R-:W-:Y:S01]  /*15790*/  ISETP.GE.U32.AND P5, PT, R12, 0x7ffffe40, PT ;  /* 0x7ffffe400c00780c */ /* 0x000fe20003fa6070 */
[----:B------:R-:W-:-:S02]  /*157a0*/  IMAD.WIDE R12, R184, 0x4, R214 ;  /* 0x00000004b80c7825 */ /* 0x000fc400078e02d6 */
[----:B------:R-:W2:Y:S04]  /*157b0*/  LDL.LU.64 R202, [R1+0x6e8] ;  /* 0x0006e80001ca7983 */ /* 0x000ea80000300a00 */
[----:B------:R-:W2:Y:S04]  /*157c0*/  LDL.LU.64 R214, [R1+0x610] ;  /* 0x0006100001d67983 */ /* 0x000ea80000300a00 */
[----:B------:R-:W-:Y:S01]  /*157d0*/  LDGSTS.E [R4+0x2000c], desc[UR60][R12.64], !P3 ;  /* 0x2000c0000c047fae */ /* 0x000fe2000d92187c */
[----:B------:R-:W-:Y:S01]  /*157e0*/  ISETP.GE.U32.AND P3, PT, R18, 0x7ffffe3f, PT ;  /* 0x7ffffe3f1200780c */ /* 0x000fe20003f66070 */
[----:B------:R-:W-:-:S02]  /*157f0*/  VIADD R18, R20, 0xfffffebc ;  /* 0xfffffebc14127836 */ /* 0x000fc40000000000 */
[----:B------:R-:W-:Y:S01]  /*15800*/  VIADD R158, R158, 0xfffffe8c ;  /* 0xfffffe8c9e9e7836 */ /* 0x000fe20000000000 */
[----:B------:R3:W-:Y:S01]  /*15810*/  LDGSTS.E [R4+0x24000], desc[UR60][R14.64], !P0 ;  /* 0x240000000e047fae */ /* 0x0007e2000c12187c */
[----:B------:R-:W-:Y:S01]  /*15820*/  ISETP.GE.U32.AND P0, PT, R19, 0x7ffffe3e, PT ;  /* 0x7ffffe3e1300780c */ /* 0x000fe20003f06070 */
[----:B------:R-:W-:Y:S01]  /*15830*/  VIADD R159, R159, 0xfffffeeb ;  /* 0xfffffeeb9f9f7836 */ /* 0x000fe20000000000 */
[----:B------:R-:W-:Y:S01]  /*15840*/  IADD3 R162, R162, -0x118, RZ ;  /* 0xfffffee8a2a27810 */ /* 0x000fe20007ffe0ff */
[----:B------:R-:W-:Y:S01]  /*15850*/  LDGSTS.E [R4+0x24004], desc[UR60][R16.64], !P2 ;  /* 0x2400400010047fae */ /* 0x000fe2000d12187c */
[----:B------:R-:W-:Y:S01]  /*15860*/  ISETP.GE.U32.AND P2, PT, R18, 0x7ffffe3d, PT ;  /* 0x7ffffe3d1200780c */ /* 0x000fe20003f46070 */
[----:B------:R-:W-:Y:S01]  /*15870*/  VIADD R163, R163, 0xfffffee9 ;  /* 0xfffffee9a3a37836 */ /* 0x000fe20000000000 */
[----:B------:R-:W-:Y:S01]  /*15880*/  IADD3 R196, R196, -0x11b, RZ ;  /* 0xfffffee5c4c47810 */ /* 0x000fe20007ffe0ff */
[----:B------:R-:W-:Y:S01]  /*15890*/  STL.64 [R1+0xbe8], R12 ;  /* 0x000be80c01007387 */ /* 0x000fe20000100a00 */
[----:B------:R-:W-:Y:S01]  /*158a0*/  VIADD R167, R167, 0xfffffecb ;  /* 0xfffffecba7a77836 */ /* 0x000fe20000000000 */
[----:B------:R-:W-:Y:S01]  /*158b0*/  IADD3 R206, R206, -0x13c, RZ ;  /* 0xfffffec4cece7810 */ /* 0x000fe20007ffe0ff */
[----:B------:R-:W-:Y:S01]  /*158c0*/  VIADD R166, R166, 0xfffffeca ;  /* 0xfffffecaa6a67836 */ /* 0x000fe20000000000 */
[----:B------:R1:W-:Y:S01]  /*158d0*/  STL.64 [R1+0xbf0], R14 ;  /* 0x000bf00e01007387 */ /* 0x0003e20000100a00 */
[----:B------:R-:W-:Y:S01]  /*158e0*/  VIADD R172, R172, 0xfffffec9 ;  /* 0xfffffec9acac7836 */ /* 0x000fe20000000000 */
[----:B------:R-:W-:Y:S01]  /*158f0*/  IADD3 R216, R216, -0x179, RZ ;  /* 0xfffffe87d8d87810 */ /* 0x000fe20007ffe0ff */
[----:B------:R-:W-:Y:S01]  /*15900*/  VIADD R173, R173, 0xfffffec8 ;  /* 0xfffffec8adad7836 */ /* 0x000fe20000000000 */
[----:B---3--:R-:W3:Y:S01]  /*15910*/  LDC R11, c[0x0][0x230] ;  /* 0x00008c00ff0b7b82 */ /* 0x008ee20000000800 */
[----:B------:R-:W-:-:S02]  /*15920*/  VIADD R181, R181, 0xfffffea8 ;  /* 0xfffffea8b5b57836 */ /* 0x000fc40000000000 */
[----:B------:R-:W-:Y:S02]  /*15930*/  VIADD R180, R180, 0xfffffe8b ;  /* 0xfffffe8bb4b47836 */ /* 0x000fe40000000000 */
[----:B------:R-:W-:Y:S02]  /*15940*/  VIADD R188, R188, 0xfffffe89 ;  /* 0xfffffe89bcbc7836 */ /* 0x000fe40000000000 */
[----:B------:R-:W-:Y:S01]  /*15950*/  VIADD R192, R192, 0xfffffee7 ;  /* 0xfffffee7c0c07836 */ /* 0x000fe20000000000 */
[----:B-1----:R-:W1:Y:S08]  /*15960*/  LDC R15, c[0x0][0x230] ;  /* 0x00008c00ff0f7b82 */ /* 0x002e700000000800 */
[----:B------:R-:W3:Y:S08]  /*15970*/  LDC R13, c[0x0][0x230] ;  /* 0x00008c00ff0d7b82 */ /* 0x000ef00000000800 */
[----:B------:R-:W3:Y:S01]  /*15980*/  LDC R12, c[0x0][0x230] ;  /* 0x00008c00ff0c7b82 */ /* 0x000ee20000000800 */
[----:B------:R-:W-:-:S07]  /*15990*/  VIADD R252, R252, 0xfffffee3 ;  /* 0xfffffee3fcfc7836 */ /* 0x000fce0000000000 */
[----:B------:R-:W3:Y:S08]  /*159a0*/  LDC R10, c[0x0][0x230] ;  /* 0x00008c00ff0a7b82 */ /* 0x000ef00000000800 */
[----:B------:R-:W3:Y:S01]  /*159b0*/  LDC R14, c[0x0][0x230] ;  /* 0x00008c00ff0e7b82 */ /* 0x000ee20000000800 */
[C---:B------:R-:W-:Y:S02]  /*159c0*/  IMAD.WIDE R18, R184.reuse, 0x4, R212 ;  /* 0x00000004b8127825 */ /* 0x040fe400078e02d4 */
[----:B------:R-:W3:Y:S02]  /*159d0*/  LDL.LU.64 R212, [R1+0x608] ;  /* 0x0006080001d47983 */ /* 0x000ee40000300a00 */
[----:B----4-:R-:W-:-:S02]  /*159e0*/  IMAD.WIDE R20, R184, 0x4, R152 ;  /* 0x00000004b8147825 */ /* 0x010fc400078e0298 */
[----:B------:R-:W4:Y:S04]  /*159f0*/  LDL.LU.64 R152, [R1+0x600] ;  /* 0x0006000001987983 */ /* 0x000f280000300a00 */
[----:B------:R-:W-:Y:S01]  /*15a00*/  LDGSTS.E [R4+0x24008], desc[UR60][R18.64], !P1 ;  /* 0x2400800012047fae */ /* 0x000fe2000c92187c */
[----:B------:R-:W-:-:S03]  /*15a10*/  ISETP.GE.U32.AND P1, PT, R23, 0x7ffffe20, PT ;  /* 0x7ffffe201700780c */ /* 0x000fc60003f26070 */
[----:B------:R-:W-:Y:S01]  /*15a20*/  LDGSTS.E [R4+0x2400c], desc[UR60][R20.64], !P6 ;  /* 0x2400c00014047fae */ /* 0x000fe2000f12187c */
[----:B------:R-:W-:Y:S01]  /*15a30*/  ISETP.GE.U32.AND P6, PT, R22, 0x7ffffe1f, PT ;  /* 0x7ffffe1f1600780c */ /* 0x000fe20003fc6070 */
[C---:B------:R-:W-:Y:S02]  /*15a40*/  IMAD.WIDE R22, R184.reuse, 0x4, R164 ;  /* 0x00000004b8167825 */ /* 0x040fe400078e02a4 */
[----:B------:R-:W4:Y:S04]  /*15a50*/  LDL.LU.64 R164, [R1+0x5f8] ;  /* 0x0005f80001a47983 */ /* 0x000f280000300a00 */
[----:B------:R-:W-:Y:S01]  /*15a60*/  LDGSTS.E [R4+0x28000], desc[UR60][R22.64], !P5 ;  /* 0x2800000016047fae */ /* 0x000fe2000e92187c */
[----:B------:R-:W-:-:S03]  /*15a70*/  IMAD.WIDE R24, R184, 0x4, R176 ;  /* 0x00000004b8187825 */ /* 0x000fc600078e02b0 */
[----:B------:R-:W4:Y:S01]  /*15a80*/  LDL.LU.64 R176, [R1+0x8d8] ;  /* 0x0008d80001b07983 */ /* 0x000f220000300a00 */
[----:B------:R-:W-:-:S03]  /*15a90*/  ISETP.GE.U32.AND P5, PT, R27, 0x7ffffe1e, PT ;  /* 0x7ffffe1e1b00780c */ /* 0x000fc60003fa6070 */
[----:B------:R-:W-:Y:S01]  /*15aa0*/  LDGSTS.E [R4+0x28004], desc[UR60][R24.64], !P3 ;  /* 0x2800400018047fae */ /* 0x000fe2000d92187c */
[----:B------:R-:W-:Y:S01]  /*15ab0*/  ISETP.GE.U32.AND P3, PT, R26, 0x7ffffe1d, PT ;  /* 0x7ffffe1d1a00780c */ /* 0x000fe20003f66070 */
[C---:B------:R-:W-:Y:S02]  /*15ac0*/  IMAD.WIDE R26, R184.reuse, 0x4, R190 ;  /* 0x00000004b81a7825 */ /* 0x040fe400078e02be */
[----:B------:R-:W4:Y:S04]  /*15ad0*/  LDL.LU.64 R190, [R1+0x8d0] ;  /* 0x0008d00001be7983 */ /* 0x000f280000300a00 */
[----:B------:R-:W-:Y:S01]  /*15ae0*/  LDGSTS.E [R4+0x28008], desc[UR60][R26.64], !P0 ;  /* 0x280080001a047fae */ /* 0x000fe2000c12187c */
[----:B--2---:R-:W-:-:S03]  /*15af0*/  IMAD.WIDE R28, R184, 0x4, R202 ;  /* 0x00000004b81c7825 */ /* 0x004fc600078e02ca */
[----:B------:R-:W2:Y:S01]  /*15b00*/  LDL.LU.64 R202, [R1+0x8c8] ;  /* 0x0008c80001ca7983 */ /* 0x000ea20000300a00 */
[----:B------:R-:W-:-:S03]  /*15b10*/  IMAD.WIDE R30, R184, 0x4, R214 ;  /* 0x00000004b81e7825 */ /* 0x000fc600078e02d6 */
[----:B------:R-:W2:Y:S01]  /*15b20*/  LDL.LU.64 R214, [R1+0x8c0] ;  /* 0x0008c00001d67983 */ /* 0x000ea20000300a00 */
[----:B------:R-:W-:Y:S02]  /*15b30*/  ISETP.GE.U32.AND P0, PT, R32, 0x7ffffe7c, PT ;  /* 0x7ffffe7c2000780c */ /* 0x000fe40003f06070 */
[----:B------:R-:W-:Y:S01]  /*15b40*/  IADD3 R32, R34, -0x107, RZ ;  /* 0xfffffef922207810 */ /* 0x000fe20007ffe0ff */
[----:B------:R-:W-:Y:S01]  /*15b50*/  LDGSTS.E [R4+0x2800c], desc[UR60][R28.64], !P2 ;  /* 0x2800c0001c047fae */ /* 0x000fe2000d12187c */
[----:B------:R-:W-:-:S03]  /*15b60*/  ISETP.GE.U32.AND P2, PT, R33, 0x7ffffe7b, PT ;  /* 0x7ffffe7b2100780c */ /* 0x000fc60003f46070 */
[----:B------:R-:W-:Y:S01]  /*15b70*/  LDGSTS.E [R4+0x2c000], desc[UR60][R30.64], !P1 ;  /* 0x2c0000001e047fae */ /* 0x000fe2000c92187c */
[----:B------:R-:W-:Y:S01]  /*15b80*/  ISETP.GE.U32.AND P1, PT, R32, 0x7ffffe7a, PT ;  /* 0x7ffffe7a2000780c */ /* 0x000fe20003f26070 */
[C---:B---3--:R-:W-:Y:S02]  /*15b90*/  IMAD.WIDE R32, R184.reuse, 0x4, R212 ;  /* 0x00000004b8207825 */ /* 0x048fe400078e02d4 */
[----:B------:R-:W3:Y:S02]  /*15ba0*/  LDL.LU.64 R212, [R1+0x7d8] ;  /* 0x0007d80001d47983 */ /* 0x000ee40000300a00 */
[----:B----4-:R-:W-:Y:S02]  /*15bb0*/  IMAD.WIDE R34, R184, 0x4, R152 ;  /* 0x00000004b8227825 */ /* 0x010fe400078e0298 */
        /* <DEDUP_REMOVED lines=20> */
[----:B------:R-:W-:Y:S01]  /*15d00*/  ISETP.GE.U32.AND P2, PT, R46, 0x7ffffe59, PT ;  /* 0x7ffffe592e00780c */ /* 0x000fe20003f46070 */
[----:B------:R-:W-:Y:S02]  /*15d10*/  VIADD R46, R48, 0xfffffeba ;  /* 0xfffffeba302e7836 */ /* 0x000fe40000000000 */
        /* <DEDUP_REMOVED lines=177> */
[----:B------:R-:W-:-:S03]  /*16830*/  ISETP.GE.U32.AND P6, PT, R130, 0x7ffffe6d, PT ;  /* 0x7ffffe6d8200780c */ /* 0x000fc60003fc6070 */
[----:B------:R-:W2:Y:S01]  /*16840*/  LDL.LU.64 R200, [R1+0x770] ;  /* 0x0007700001c87983 */ /* 0x000ea20000300a00 */
[----:B---3--:R-:W-:-:S03]  /*16850*/  IMAD.WIDE R130, R184, 0x4, R212 ;  /* 0x00000004b8827825 */ /* 0x008fc600078e02d4 */
[----:B------:R-:W3:Y:S01]  /*16860*/  LDL.LU.64 R212, [R1+0x768] ;  /* 0x0007680001d47983 */ /* 0x000ee20000300a00 */
[----:B----4-:R-:W-:-:S03]  /*16870*/  IMAD.WIDE R132, R184, 0x4, R152 ;  /* 0x00000004b8847825 */ /* 0x010fc600078e0298 */
[----:B------:R-:W-:Y:S01]  /*16880*/  LDGSTS.E [R7+0x2c008], desc[UR60][R130.64], !P5 ;  /* 0x2c00800082077fae */ /* 0x000fe2000e92187c */
[----:B------:R-:W-:Y:S01]  /*16890*/  ISETP.GE.U32.AND P5, PT, R135, 0x7ffffe50, PT ;  /* 0x7ffffe508700780c */ /* 0x000fe20003fa6070 */
[----:B------:R-:W4:Y:S02]  /*168a0*/  LDC R153, c[0x0][0x230] ;  /* 0x00008c00ff997b82 */ /* 0x000f240000000800 */
[----:B------:R-:W-:Y:S01]  /*168b0*/  LDGSTS.E [R7+0x2c00c], desc[UR60][R132.64], !P3 ;  /* 0x2c00c00084077fae */ /* 0x000fe2000d92187c */
[----:B------:R-:W-:Y:S01]  /*168c0*/  ISETP.GE.U32.AND P3, PT, R134, 0x7ffffe4f, PT ;  /* 0x7ffffe4f8600780c */ /* 0x000fe20003f66070 */
[----:B------:R-:W-:-:S04]  /*168d0*/  IMAD.WIDE R134, R184, 0x4, R164 ;  /* 0x00000004b8867825 */ /* 0x000fc800078e02a4 */
[----:B------:R-:W1:Y:S01]  /*168e0*/  LDC R152, c[0x0][0x230] ;  /* 0x00008c00ff987b82 */ /* 0x000e620000000800 */
[----:B------:R-:W-:Y:S01]  /*168f0*/  LDGSTS.E [R8+0x20000], desc[UR60][R134.64], !P0 ;  /* 0x2000000086087fae */ /* 0x000fe2000c12187c */
[----:B------:R-:W-:-:S03]  /*16900*/  IMAD.WIDE R136, R184, 0x4, R176 ;  /* 0x00000004b8887825 */ /* 0x000fc600078e02b0 */
[----:B------:R-:W3:Y:S04]  /*16910*/  LDL.LU.64 R176, [R1+0x760] ;  /* 0x0007600001b07983 */ /* 0x000ee80000300a00 */
[----:B------:R-:W3:Y:S01]  /*16920*/  LDL.LU.64 R164, [R1+0x680] ;  /* 0x0006800001a47983 */ /* 0x000ee20000300a00 */
[----:B------:R-:W-:-:S03]  /*16930*/  ISETP.GE.U32.AND P0, PT, R139, 0x7ffffe4e, PT ;  /* 0x7ffffe4e8b00780c */ /* 0x000fc60003f06070 */
[----:B------:R-:W-:Y:S01]  /*16940*/  LDGSTS.E [R8+0x20004], desc[UR60][R136.64], !P2 ;  /* 0x2000400088087fae */ /* 0x000fe2000d12187c */
[----:B------:R-:W-:Y:S01]  /*16950*/  ISETP.GE.U32.AND P2, PT, R138, 0x7ffffe4d, PT ;  /* 0x7ffffe4d8a00780c */ /* 0x000fe20003f46070 */
[C---:B------:R-:W-:Y:S02]  /*16960*/  IMAD.WIDE R138, R184.reuse, 0x4, R190 ;  /* 0x00000004b88a7825 */ /* 0x040fe400078e02be */
[----:B------:R-:W3:Y:S04]  /*16970*/  LDL.LU.64 R190, [R1+0x678] ;  /* 0x0006780001be7983 */ /* 0x000ee80000300a00 */
        /* <DEDUP_REMOVED lines=11> */
[----:B------:R-:W-:Y:S02]  /*16a30*/  IMAD.WIDE R144, R184, 0x4, R200 ;  /* 0x00000004b8907825 */ /* 0x000fe400078e02c8 */
[----:B------:R-:W2:Y:S04]  /*16a40*/  LDL.LU.64 R200, [R1+0x1c0] ;  /* 0x0001c00001c87983 */ /* 0x000ea80000300a00 */
[----:B------:R-:W-:Y:S01]  /*16a50*/  LDGSTS.E [R8+0x24004], desc[UR60][R144.64], !P3 ;  /* 0x2400400090087fae */ /* 0x000fe2000d92187c */
[----:B------:R-:W-:Y:S01]  /*16a60*/  ISETP.GE.U32.AND P3, PT, R149, 0x7ffffe2d, PT ;  /* 0x7ffffe2d9500780c */ /* 0x000fe20003f66070 */
[----:B----4-:R-:W-:Y:S01]  /*16a70*/  VIADD R153, R153, 0xfffffe8e ;  /* 0xfffffe8e99997836 */ /* 0x010fe20000000000 */
[----:B-1----:R-:W-:Y:S01]  /*16a80*/  IADD3 R152, R152, -0x173, RZ ;  /* 0xfffffe8d98987810 */ /* 0x002fe20007ffe0ff */
[----:B---3--:R-:W-:-:S05]  /*16a90*/  IMAD.WIDE R146, R184, 0x4, R212 ;  /* 0x00000004b8927825 */ /* 0x008fca00078e02d4 */
[----:B------:R-:W-:Y:S01]  /*16aa0*/  LDGSTS.E [R8+0x24008], desc[UR60][R146.64], !P0 ;  /* 0x2400800092087fae */ /* 0x000fe2000c12187c */
[----:B------:R-:W-:Y:S01]  /*16ab0*/  ISETP.GE.U32.AND P0, PT, R148, 0x7ffffe10, PT ;  /* 0x7ffffe109400780c */ /* 0x000fe20003f06070 */
[C---:B------:R-:W-:Y:S02]  /*16ac0*/  IMAD.WIDE R148, R184.reuse, 0x4, R176 ;  /* 0x00000004b8947825 */ /* 0x040fe400078e02b0 */
[----:B------:R-:W3:Y:S02]  /*16ad0*/  LDL.LU.64 R176, [R1+0x1b0] ;  /* 0x0001b00001b07983 */ /* 0x000ee40000300a00 */
[----:B------:R-:W-:Y:S02]  /*16ae0*/  IMAD.WIDE R150, R184, 0x4, R164 ;  /* 0x00000004b8967825 */ /* 0x000fe400078e02a4 */
[----:B------:R-:W-:Y:S01]  /*16af0*/  LDGSTS.E [R8+0x2400c], desc[UR60][R148.64], !P2 ;  /* 0x2400c00094087fae */ /* 0x000fe2000d12187c */
[----:B------:R-:W-:-:S03]  /*16b00*/  ISETP.GE.U32.AND P2, PT, R153, 0x7ffffe0f, PT ;  /* 0x7ffffe0f9900780c */ /* 0x000fc60003f46070 */
[----:B------:R-:W-:Y:S01]  /*16b10*/  LDGSTS.E [R8+0x28000], desc[UR60][R150.64], !P1 ;  /* 0x2800000096087fae */ /* 0x000fe2000c92187c */
[----:B------:R-:W-:-:S03]  /*16b20*/  ISETP.GE.U32.AND P1, PT, R152, 0x7ffffe0e, PT ;  /* 0x7ffffe0e9800780c */ /* 0x000fc60003f26070 */
[----:B------:R-:W4:Y:S01]  /*16b30*/  LDL.LU.64 R164, [R1+0x1a8] ;  /* 0x0001a80001a47983 */ /* 0x000f220000300a00 */
[----:B------:R-:W-:-:S03]  /*16b40*/  IMAD.WIDE R152, R184, 0x4, R190 ;  /* 0x00000004b8987825 */ /* 0x000fc600078e02be */
[----:B------:R-:W4:Y:S04]  /*16b50*/  LDL.LU.64 R190, [R1+0x1a0] ;  /* 0x0001a00001be7983 */ /* 0x000f280000300a00 */
        /* <DEDUP_REMOVED lines=12> */
[C---:B------:R-:W-:Y:S02]  /*16c20*/  IMAD.WIDE R158, R184.reuse, 0x4, R200 ;  /* 0x00000004b89e7825 */ /* 0x040fe400078e02c8 */
[----:B------:R-:W2:Y:S04]  /*16c30*/  LDL.LU.64 R198, [R1+0x840] ;  /* 0x0008400001c67983 */ /* 0x000ea80000300a00 */
[----:B------:R-:W2:Y:S04]  /*16c40*/  LDL.LU.64 R210, [R1+0x758] ;  /* 0x0007580001d27983 */ /* 0x000ea80000300a00 */
[----:B------:R-:W-:Y:S01]  /*16c50*/  LDGSTS.E [R8+0x2c000], desc[UR60][R158.64], !P0 ;  /* 0x2c0000009e087fae */ /* 0x000fe2000c12187c */
[----:B------:R-:W-:Y:S01]  /*16c60*/  ISETP.GE.U32.AND P0, PT, R163, 0x7ffffe6a, PT ;  /* 0x7ffffe6aa300780c */ /* 0x000fe20003f06070 */
[----:B---3--:R-:W-:-:S02]  /*16c70*/  IMAD.WIDE R160, R184, 0x4, R176 ;  /* 0x00000004b8a07825 */ /* 0x008fc400078e02b0 */
[----:B------:R-:W1:Y:S03]  /*16c80*/  LDC R177, c[0x0][0x230] ;  /* 0x00008c00ffb17b82 */ /* 0x000e660000000800 */
[----:B------:R-:W-:Y:S01]  /*16c90*/  LDGSTS.E [R8+0x2c004], desc[UR60][R160.64], !P2 ;  /* 0x2c004000a0087fae */ /* 0x000fe2000d12187c */
[----:B------:R-:W-:-:S04]  /*16ca0*/  ISETP.GE.U32.AND P2, PT, R162, 0x7ffffe69, PT ;  /* 0x7ffffe69a200780c */ /* 0x000fc80003f46070 */
[----:B------:R-:W3:Y:S01]  /*16cb0*/  LDC R176, c[0x0][0x230] ;  /* 0x00008c00ffb07b82 */ /* 0x000ee20000000800 */
[----:B----4-:R-:W-:-:S05]  /*16cc0*/  IMAD.WIDE R162, R184, 0x4, R164 ;  /* 0x00000004b8a27825 */ /* 0x010fca00078e02a4 */
[----:B------:R-:W-:Y:S01]  /*16cd0*/  LDGSTS.E [R8+0x2c008], desc[UR60][R162.64], !P1 ;  /* 0x2c008000a2087fae */ /* 0x000fe2000c92187c */
[----:B------:R-:W-:-:S03]  /*16ce0*/  IMAD.WIDE R164, R184, 0x4, R190 ;  /* 0x00000004b8a47825 */ /* 0x000fc600078e02be */
[----:B------:R-:W4:Y:S04]  /*16cf0*/  LDL.LU.64 R190, [R1+0x750] ;  /* 0x0007500001be7983 */ /* 0x000f280000300a00 */
[----:B------:R-:W4:Y:S01]  /*16d00*/  LDL.LU.64 R200, [R1+0x748] ;  /* 0x0007480001c87983 */ /* 0x000f220000300a00 */
[----:B------:R-:W-:-:S03]  /*16d10*/  ISETP.GE.U32.AND P1, PT, R167, 0x7ffffe4c, PT ;  /* 0x7ffffe4ca700780c */ /* 0x000fc60003f26070 */
[----:B------:R-:W-:Y:S01]  /*16d20*/  LDGSTS.E [R8+0x2c00c], desc[UR60][R164.64], !P6 ;  /* 0x2c00c000a4087fae */ /* 0x000fe2000f12187c */
[----:B------:R-:W-:Y:S01]  /*16d30*/  ISETP.GE.U32.AND P6, PT, R166, 0x7ffffe4b, PT ;  /* 0x7ffffe4ba600780c */ /* 0x000fe20003fc6070 */
[C---:B------:R-:W-:Y:S02]  /*16d40*/  IMAD.WIDE R166, R184.reuse, 0x4, R212 ;  /* 0x00000004b8a67825 */ /* 0x040fe400078e02d4 */
[----:B------:R-:W4:Y:S02]  /*16d50*/  LDL.LU.64 R212, [R1+0x740] ;  /* 0x0007400001d47983 */ /* 0x000f240000300a00 */
[C---:B--2---:R-:W-:Y:S02]  /*16d60*/  IMAD.WIDE R168, R184.reuse, 0x4, R202 ;  /* 0x00000004b8a87825 */ /* 0x044fe400078e02ca */
[----:B------:R-:W2:Y:S02]  /*16d70*/  LDL.LU.64 R202, [R1+0x660] ;  /* 0x0006600001ca7983 */ /* 0x000ea40000300a00 */
[----:B------:R-:W-:-:S02]  /*16d80*/  IMAD.WIDE R170, R184, 0x4, R214 ;  /* 0x00000004b8aa7825 */ /* 0x000fc400078e02d6 */
[----:B------:R-:W2:Y:S04]  /*16d90*/  LDL.LU.64 R214, [R1+0x640] ;  /* 0x0006400001d67983 */ /* 0x000ea80000300a00 */
[----:B------:R-:W-:Y:S01]  /*16da0*/  LDGSTS.E [R9+0x20000], desc[UR60][R166.64], !P5 ;  /* 0x20000000a6097fae */ /* 0x000fe2000e92187c */
[----:B------:R-:W-:Y:S02]  /*16db0*/  ISETP.GE.U32.AND P5, PT, R172, 0x7ffffe4a, PT ;  /* 0x7ffffe4aac00780c */ /* 0x000fe40003fa6070 */
[----:B------:R-:W-:Y:S01]  /*16dc0*/  IADD3 R172, R174, -0x155, RZ ;  /* 0xfffffeabaeac7810 */ /* 0x000fe20007ffe0ff */
[----:B------:R-:W-:Y:S01]  /*16dd0*/  LDGSTS.E [R9+0x20004], desc[UR60][R168.64], !P3 ;  /* 0x20004000a8097fae */ /* 0x000fe2000d92187c */
[----:B------:R-:W-:-:S03]  /*16de0*/  ISETP.GE.U32.AND P3, PT, R173, 0x7ffffe49, PT ;  /* 0x7ffffe49ad00780c */ /* 0x000fc60003f66070 */
[----:B------:R-:W-:Y:S01]  /*16df0*/  LDGSTS.E [R9+0x20008], desc[UR60][R170.64], !P0 ;  /* 0x20008000aa097fae */ /* 0x000fe2000c12187c */
[----:B------:R-:W-:Y:S01]  /*16e00*/  ISETP.GE.U32.AND P0, PT, R172, 0x7ffffe2c, PT ;  /* 0x7ffffe2cac00780c */ /* 0x000fe20003f06070 */
[C---:B------:R-:W-:Y:S02]  /*16e10*/  IMAD.WIDE R172, R184.reuse, 0x4, R198 ;  /* 0x00000004b8ac7825 */ /* 0x040fe400078e02c6 */
[----:B------:R-:W2:Y:S01]  /*16e20*/  LDL.LU.64 R208, [R1+0x638] ;  /* 0x0006380001d07983 */ /* 0x000ea20000300a00 */
[----:B------:R-:W2:Y:S01]  /*16e30*/  LDC R198, c[0x0][0x230] ;  /* 0x00008c00ffc67b82 */ /* 0x000ea20000000800 */
[----:B------:R-:W-:Y:S02]  /*16e40*/  IMAD.WIDE R174, R184, 0x4, R210 ;  /* 0x00000004b8ae7825 */ /* 0x000fe400078e02d2 */
[----:B------:R-:W-:Y:S02]  /*16e50*/  LDGSTS.E [R9+0x2000c], desc[UR60][R172.64], !P2 ;  /* 0x2000c000ac097fae */ /* 0x000fe4000d12187c */
[----:B-1----:R-:W-:-:S02]  /*16e60*/  VIADD R177, R177, 0xfffffeaa ;  /* 0xfffffeaab1b17836 */ /* 0x002fc40000000000 */
[----:B---3--:R-:W-:Y:S01]  /*16e70*/  VIADD R176, R176, 0xfffffea9 ;  /* 0xfffffea9b0b07836 */ /* 0x008fe20000000000 */
[----:B------:R-:W-:Y:S02]  /*16e80*/  LDGSTS.E [R9+0x24000], desc[UR60][R174.64], !P1 ;  /* 0x24000000ae097fae */ /* 0x000fe4000c92187c */
[----:B------:R-:W-:Y:S02]  /*16e90*/  ISETP.GE.U32.AND P2, PT, R177, 0x7ffffe2b, PT ;  /* 0x7ffffe2bb100780c */ /* 0x000fe40003f46070 */
[----:B------:R-:W-:Y:S01]  /*16ea0*/  ISETP.GE.U32.AND P1, PT, R176, 0x7ffffe2a, PT ;  /* 0x7ffffe2ab000780c */ /* 0x000fe20003f26070 */
[C---:B----4-:R-:W-:Y:S02]  /*16eb0*/  IMAD.WIDE R176, R184.reuse, 0x4, R190 ;  /* 0x00000004b8b07825 */ /* 0x050fe400078e02be */
[----:B------:R-:W3:Y:S04]  /*16ec0*/  LDL.LU.64 R190, [R1+0x630] ;  /* 0x0006300001be7983 */ /* 0x000ee80000300a00 */
[----:B------:R-:W4:Y:S01]  /*16ed0*/  LDL.LU.64 R220, [R1+0x180] ;  /* 0x0001800001dc7983 */ /* 0x000f220000300a00 */
[----:B------:R-:W-:-:S03]  /*16ee0*/  IMAD.WIDE R178, R184, 0x4, R200 ;  /* 0x00000004b8b27825 */ /* 0x000fc600078e02c8 */
[----:B------:R-:W-:Y:S01]  /*16ef0*/  LDGSTS.E [R9+0x24004], desc[UR60][R176.64], !P6 ;  /* 0x24004000b0097fae */ /* 0x000fe2000f12187c */
[----:B------:R-:W-:-:S03]  /*16f00*/  ISETP.GE.U32.AND P6, PT, R181, 0x7ffffe29, PT ;  /* 0x7ffffe29b500780c */ /* 0x000fc60003fc6070 */
[----:B------:R-:W-:Y:S01]  /*16f10*/  LDGSTS.E [R9+0x24008], desc[UR60][R178.64], !P5 ;  /* 0x24008000b2097fae */ /* 0x000fe2000e92187c */
[----:B------:R-:W-:Y:S01]  /*16f20*/  ISETP.GE.U32.AND P5, PT, R180, 0x7ffffe0c, PT ;  /* 0x7ffffe0cb400780c */ /* 0x000fe20003fa6070 */
[C---:B------:R-:W-:Y:S02]  /*16f30*/  IMAD.WIDE R180, R184.reuse, 0x4, R212 ;  /* 0x00000004b8b47825 */ /* 0x040fe400078e02d4 */
[----:B------:R-:W3:Y:S02]  /*16f40*/  LDL.LU.64 R210, [R1+0x178] ;  /* 0x0001780001d27983 */ /* 0x000ee40000300a00 */
[C---:B--2---:R-:W-:Y:S02]  /*16f50*/  IMAD.WIDE R186, R184.reuse, 0x4, R214 ;  /* 0x00000004b8ba7825 */ /* 0x044fe400078e02d6 */
[----:B------:R-:W2:Y:S04]  /*16f60*/  LDL.LU.64 R200, [R1+0x130] ;  /* 0x0001300001c87983 */ /* 0x000ea80000300a00 */
[----:B------:R-:W2:Y:S04]  /*16f70*/  LDL.LU.64 R212, [R1+0x100] ;  /* 0x0001000001d47983 */ /* 0x000ea80000300a00 */
[----:B------:R-:W2:Y:S01]  /*16f80*/  LDL.LU.64 R214, [R1+0x838] ;  /* 0x0008380001d67983 */ /* 0x000ea20000300a00 */
[----:B------:R-:W-:-:S02]  /*16f90*/  IMAD.WIDE R182, R184, 0x4, R202 ;  /* 0x00000004b8b67825 */ /* 0x000fc400078e02ca */
[----:B------:R-:W1:Y:S01]  /*16fa0*/  LDC R202, c[0x0][0x230] ;  /* 0x00008c00ffca7b82 */ /* 0x000e620000000800 */
[----:B------:R-:W-:Y:S01]  /*16fb0*/  LDGSTS.E [R9+0x2400c], desc[UR60][R180.64], !P3 ;  /* 0x2400c000b4097fae */ /* 0x000fe2000d92187c */
[----:B------:R-:W-:Y:S01]  /*16fc0*/  ISETP.GE.U32.AND P3, PT, R185, 0x7ffffe0b, PT ;  /* 0x7ffffe0bb900780c */ /* 0x000fe20003f66070 */
[----:B------:R-:W-:Y:S02]  /*16fd0*/  VIADD R185, R189, 0xfffffe88 ;  /* 0xfffffe88bdb97836 */ /* 0x000fe40000000000 */
[----:B------:R-:W-:Y:S01]  /*16fe0*/  LDGSTS.E [R9+0x28000], desc[UR60][R182.64], !P0 ;  /* 0x28000000b6097fae */ /* 0x000fe2000c12187c */
[----:B------:R-:W-:Y:S01]  /*16ff0*/  ISETP.GE.U32.AND P0, PT, R188, 0x7ffffe0a, PT ;  /* 0x7ffffe0abc00780c */ /* 0x000fe20003f06070 */
[----:B------:R-:W-:Y:S01]  /*17000*/  IMAD.WIDE R188, R184, 0x4, R208 ;  /* 0x00000004b8bc7825 */ /* 0x000fe200078e02d0 */
[----:B------:R-:W1:Y:S01]  /*17010*/  LDC R203, c[0x0][0x230] ;  /* 0x00008c00ffcb7b82 */ /* 0x000e620000000800 */
[----:B------:R-:W2:Y:S04]  /*17020*/  LDL.LU.64 R204, [R1+0x830] ;  /* 0x0008300001cc7983 */ /* 0x000ea80000300a00 */
[----:B------:R-:W-:Y:S01]  /*17030*/  LDGSTS.E [R9+0x28004], desc[UR60][R186.64], !P2 ;  /* 0x28004000ba097fae */ /* 0x000fe2000d12187c */
[----:B------:R-:W-:Y:S01]  /*17040*/  ISETP.GE.U32.AND P2, PT, R185, 0x7ffffe09, PT ;  /* 0x7ffffe09b900780c */ /* 0x000fe20003f46070 */
[----:B------:R-:W-:-:S02]  /*17050*/  VIADD R185, R193, 0xfffffee6 ;  /* 0xfffffee6c1b97836 */ /* 0x000fc40000000000 */
[----:B------:R-:W-:Y:S01]  /*17060*/  LDGSTS.E [R9+0x28008], desc[UR60][R188.64], !P1 ;  /* 0x28008000bc097fae */ /* 0x000fe2000c92187c */
[----:B------:R-:W-:Y:S01]  /*17070*/  ISETP.GE.U32.AND P1, PT, R192, 0x7ffffe68, PT ;  /* 0x7ffffe68c000780c */ /* 0x000fe20003f26070 */
[C---:B----4-:R-:W-:Y:S02]  /*17080*/  IMAD.WIDE R192, R184.reuse, 0x4, R220 ;  /* 0x00000004b8c07825 */ /* 0x050fe400078e02dc */
[----:B------:R-:W4:Y:S04]  /*17090*/  LDL.LU.64 R220, [R1+0x828] ;  /* 0x0008280001dc7983 */ /* 0x000f280000300a00 */
[----:B------:R-:W4:Y:S04]  /*170a0*/  LDL.LU.64 R218, [R1+0x820] ;  /* 0x0008200001da7983 */ /* 0x000f280000300a00 */
[----:B------:R-:W4:Y:S04]  /*170b0*/  LDL.LU.64 R208, [R1+0x738] ;  /* 0x0007380001d07983 */ /* 0x000f280000300a00 */
[----:B------:R-:W4:Y:S01]  /*170c0*/  LDL.LU.64 R230, [R1+0x730] ;  /* 0x0007300001e67983 */ /* 0x000f220000300a00 */
[----:B---3--:R-:W-:-:S03]  /*170d0*/  IMAD.WIDE R190, R184, 0x4, R190 ;  /* 0x00000004b8be7825 */ /* 0x008fc600078e02be */
[----:B------:R-:W3:Y:S04]  /*170e0*/  LDL.LU.64 R234, [R1+0x728] ;  /* 0x0007280001ea7983 */ /* 0x000ee80000300a00 */
[----:B------:R-:W-:Y:S01]  /*170f0*/  LDGSTS.E [R9+0x2800c], desc[UR60][R190.64], !P6 ;  /* 0x2800c000be097fae */ /* 0x000fe2000f12187c */
[----:B------:R-:W-:Y:S01]  /*17100*/  ISETP.GE.U32.AND P6, PT, R185, 0x7ffffe67, PT ;  /* 0x7ffffe67b900780c */ /* 0x000fe20003fc6070 */
[----:B------:R-:W-:Y:S02]  /*17110*/  VIADD R185, R197, 0xfffffee4 ;  /* 0xfffffee4c5b97836 */ /* 0x000fe40000000000 */
[----:B------:R-:W-:Y:S01]  /*17120*/  LDGSTS.E [R9+0x2c000], desc[UR60][R192.64], !P5 ;  /* 0x2c000000c0097fae */ /* 0x000fe2000e92187c */
[----:B------:R-:W-:Y:S01]  /*17130*/  ISETP.GE.U32.AND P5, PT, R196, 0x7ffffe66, PT ;  /* 0x7ffffe66c400780c */ /* 0x000fe20003fa6070 */
[----:B--2---:R-:W-:-:S04]  /*17140*/  IMAD.WIDE R196, R184, 0x4, R200 ;  /* 0x00000004b8c47825 */ /* 0x004fc800078e02c8 */
[C---:B------:R-:W-:Y:S02]  /*17150*/  IMAD.WIDE R200, R184.reuse, 0x4, R214 ;  /* 0x00000004b8c87825 */ /* 0x040fe400078e02d6 */
[----:B------:R-:W2:Y:S04]  /*17160*/  LDL.LU.64 R214, [R1+0x720] ;  /* 0x0007200001d67983 */ /* 0x000ea80000300a00 */
[----:B------:R-:W2:Y:S01]  /*17170*/  LDL.LU.64 R236, [R1+0x628] ;  /* 0x0006280001ec7983 */ /* 0x000ea20000300a00 */
[----:B------:R-:W-:Y:S02]  /*17180*/  IMAD.WIDE R194, R184, 0x4, R210 ;  /* 0x00000004b8c27825 */ /* 0x000fe400078e02d2 */
[----:B------:R-:W1:Y:S03]  /*17190*/  LDC R210, c[0x0][0x230] ;  /* 0x00008c00ffd27b82 */ /* 0x000e660000000800 */
[----:B------:R-:W-:Y:S01]  /*171a0*/  LDGSTS.E [R9+0x2c004], desc[UR60][R194.64], !P3 ;  /* 0x2c004000c2097fae */ /* 0x000fe2000d92187c */
[----:B------:R-:W-:Y:S01]  /*171b0*/  ISETP.GE.U32.AND P3, PT, R185, 0x7ffffe65, PT ;  /* 0x7ffffe65b900780c */ /* 0x000fe20003f66070 */
[----:B------:R-:W-:-:S03]  /*171c0*/  VIADD R185, R198, 0xfffffec7 ;  /* 0xfffffec7c6b97836 */ /* 0x000fc60000000000 */
[----:B------:R-:W4:Y:S01]  /*171d0*/  LDC R211, c[0x0][0x230] ;  /* 0x00008c00ffd37b82 */ /* 0x000f220000000800 */
[----:B------:R-:W-:Y:S01]  /*171e0*/  IMAD.WIDE R198, R184, 0x4, R212 ;  /* 0x00000004b8c67825 */ /* 0x000fe200078e02d4 */
[----:B------:R-:W-:Y:S03]  /*171f0*/  LDGSTS.E [R9+0x2c008], desc[UR60][R196.64], !P0 ;  /* 0x2c008000c4097fae */ /* 0x000fe6000c12187c */
[----:B-1----:R-:W-:Y:S01]  /*17200*/  VIADD R202, R202, 0xfffffec6 ;  /* 0xfffffec6caca7836 */ /* 0x002fe20000000000 */
[----:B------:R-:W-:Y:S01]  /*17210*/  ISETP.GE.U32.AND P0, PT, R185, 0x7ffffe48, PT ;  /* 0x7ffffe48b900780c */ /* 0x000fe20003f06070 */
[----:B------:R-:W-:Y:S01]  /*17220*/  LDGSTS.E [R9+0x2c00c], desc[UR60][R198.64], !P2 ;  /* 0x2c00c000c6097fae */ /* 0x000fe2000d12187c */
[----:B------:R-:W-:Y:S01]  /*17230*/  VIADD R185, R203, 0xfffffec5 ;  /* 0xfffffec5cbb97836 */ /* 0x000fe20000000000 */
[----:B------:R-:W1:Y:S01]  /*17240*/  LDC R212, c[0x0][0x230] ;  /* 0x00008c00ffd47b82 */ /* 0x000e620000000800 */
[----:B------:R-:W-:Y:S01]  /*17250*/  ISETP.GE.U32.AND P2, PT, R202, 0x7ffffe47, PT ;  /* 0x7ffffe47ca00780c */ /* 0x000fe20003f46070 */
[----:B------:R-:W-:Y:S01]  /*17260*/  IMAD.WIDE R202, R184, 0x4, R204 ;  /* 0x00000004b8ca7825 */ /* 0x000fe200078e02cc */
[----:B------:R-:W-:Y:S01]  /*17270*/  LDGSTS.E [R242+0x20000], desc[UR60][R200.64], !P1 ;  /* 0x20000000c8f27fae */ /* 0x000fe2000c92187c */
[----:B------:R-:W-:-:S02]  /*17280*/  ISETP.GE.U32.AND P1, PT, R185, 0x7ffffe46, PT ;  /* 0x7ffffe46b900780c */ /* 0x000fc40003f26070 */
[----:B------:R-:W-:Y:S01]  /*17290*/  VIADD R185, R207, 0xfffffea7 ;  /* 0xfffffea7cfb97836 */ /* 0x000fe20000000000 */
[----:B------:R-:W-:Y:S01]  /*172a0*/  LDGSTS.E [R242+0x20004], desc[UR60][R202.64], !P6 ;  /* 0x20004000caf27fae */ /* 0x000fe2000f12187c */
[----:B------:R-:W-:Y:S01]  /*172b0*/  ISETP.GE.U32.AND P6, PT, R206, 0x7ffffe45, PT ;  /* 0x7ffffe45ce00780c */ /* 0x000fe20003fc6070 */
[----:B------:R-:W-:Y:S02]  /*172c0*/  VIADD R210, R210, 0xfffffea6 ;  /* 0xfffffea6d2d27836 */ /* 0x000fe40000000000 */
[C---:B----4-:R-:W-:Y:S02]  /*172d0*/  IMAD.WIDE R204, R184.reuse, 0x4, R220 ;  /* 0x00000004b8cc7825 */ /* 0x050fe400078e02dc */
[----:B------:R-:W4:Y:S02]  /*172e0*/  LDC R220, c[0x0][0x230] ;  /* 0x00008c00ffdc7b82 */ /* 0x000f240000000800 */
[----:B------:R-:W-:Y:S01]  /*172f0*/  IMAD.WIDE R206, R184, 0x4, R218 ;  /* 0x00000004b8ce7825 */ /* 0x000fe200078e02da */
[----:B------:R-:W-:Y:S01]  /*17300*/  LDGSTS.E [R242+0x20008], desc[UR60][R204.64], !P5 ;  /* 0x20008000ccf27fae */ /* 0x000fe2000e92187c */
[----:B------:R-:W-:-:S02]  /*17310*/  ISETP.GE.U32.AND P5, PT, R185, 0x7ffffe28, PT ;  /* 0x7ffffe28b900780c */ /* 0x000fc40003fa6070 */
[----:B------:R-:W-:Y:S01]  /*17320*/  VIADD R185, R211, 0xfffffea5 ;  /* 0xfffffea5d3b97836 */ /* 0x000fe20000000000 */
[----:B------:R-:W4:Y:S01]  /*17330*/  LDL.LU.64 R218, [R1+0x168] ;  /* 0x0001680001da7983 */ /* 0x000f220000300a00 */
[----:B------:R-:W-:Y:S01]  /*17340*/  IMAD.WIDE R208, R184, 0x4, R208 ;  /* 0x00000004b8d07825 */ /* 0x000fe200078e02d0 */
[----:B------:R-:W4:Y:S02]  /*17350*/  LDC R221, c[0x0][0x230] ;  /* 0x00008c00ffdd7b82 */ /* 0x000f240000000800 */
[----:B------:R-:W-:Y:S01]  /*17360*/  LDGSTS.E [R242+0x2000c], desc[UR60][R206.64], !P3 ;  /* 0x2000c000cef27fae */ /* 0x000fe2000d92187c */
[----:B------:R-:W-:Y:S01]  /*17370*/  ISETP.GE.U32.AND P3, PT, R210, 0x7ffffe27, PT ;  /* 0x7ffffe27d200780c */ /* 0x000fe20003f66070 */
[----:B------:R-:W-:Y:S02]  /*17380*/  IMAD.WIDE R210, R184, 0x4, R230 ;  /* 0x00000004b8d27825 */ /* 0x000fe400078e02e6 */
[----:B------:R-:W4:Y:S04]  /*17390*/  LDL.LU.64 R240, [R1+0x160] ;  /* 0x0001600001f07983 */ /* 0x000f280000300a00 */
[----:B------:R-:W4:Y:S04]  /*173a0*/  LDL.LU.64 R230, [R1+0x158] ;  /* 0x0001580001e67983 */ /* 0x000f280000300a00 */
[----:B------:R-:W4:Y:S04]  /*173b0*/  LDL.LU.64 R228, [R1+0x110] ;  /* 0x0001100001e47983 */ /* 0x000f280000300a00 */
[----:B------:R-:W-:Y:S01]  /*173c0*/  LDGSTS.E [R242+0x24000], desc[UR60][R208.64], !P0 ;  /* 0x24000000d0f27fae */ /* 0x000fe2000c12187c */
[----:B------:R-:W-:Y:S01]  /*173d0*/  ISETP.GE.U32.AND P0, PT, R185, 0x7ffffe26, PT ;  /* 0x7ffffe26b900780c */ /* 0x000fe20003f06070 */
[----:B-1----:R-:W-:-:S02]  /*173e0*/  VIADD R185, R212, 0xfffffea4 ;  /* 0xfffffea4d4b97836 */ /* 0x002fc40000000000 */
[----:B---3--:R-:W-:Y:S01]  /*173f0*/  IMAD.WIDE R212, R184, 0x4, R234 ;  /* 0x00000004b8d47825 */ /* 0x008fe200078e02ea */
[----:B------:R-:W3:Y:S04]  /*17400*/  LDL.LU.64 R238, [R1+0x118] ;  /* 0x0001180001ee7983 */ /* 0x000ee80000300a00 */
[----:B------:R-:W3:Y:S04]  /*17410*/  LDL.LU.64 R234, [R1+0x120] ;  /* 0x0001200001ea7983 */ /* 0x000ee80000300a00 */
[----:B------:R-:W-:Y:S01]  /*17420*/  LDGSTS.E [R242+0x24004], desc[UR60][R210.64], !P2 ;  /* 0x24004000d2f27fae */ /* 0x000fe2000d12187c */
[----:B------:R-:W-:Y:S01]  /*17430*/  ISETP.GE.U32.AND P2, PT, R185, 0x7ffffe25, PT ;  /* 0x7ffffe25b900780c */ /* 0x000fe20003f46070 */
[----:B------:R-:W-:-:S02]  /*17440*/  VIADD R185, R217, 0xfffffe86 ;  /* 0xfffffe86d9b97836 */ /* 0x000fc40000000000 */
[----:B------:R-:W-:Y:S01]  /*17450*/  LDGSTS.E [R242+0x24008], desc[UR60][R212.64], !P1 ;  /* 0x24008000d4f27fae */ /* 0x000fe2000c92187c */
[----:B------:R-:W-:Y:S01]  /*17460*/  ISETP.GE.U32.AND P1, PT, R216, 0x7ffffe08, PT ;  /* 0x7ffffe08d800780c */ /* 0x000fe20003f26070 */
[C---:B--2---:R-:W-:Y:S02]  /*17470*/  IMAD.WIDE R216, R184.reuse, 0x4, R236 ;  /* 0x00000004b8d87825 */ /* 0x044fe400078e02ec */
[----:B------:R-:W2:Y:S02]  /*17480*/  LDL.LU.64 R236, [R1+0x128] ;  /* 0x0001280001ec7983 */ /* 0x000ea40000300a00 */
[----:B------:R-:W-:-:S04]  /*17490*/  IMAD.WIDE R214, R184, 0x4, R214 ;  /* 0x00000004b8d67825 */ /* 0x000fc800078e02d6 */
[----:B----4-:R-:W-:Y:S01]  /*174a0*/  VIADD R220, R220, 0xfffffe85 ;  /* 0xfffffe85dcdc7836 */ /* 0x010fe20000000000 */
[----:B------:R-:W-:Y:S01]  /*174b0*/  LDGSTS.E [R242+0x2400c], desc[UR60][R214.64], !P6 ;  /* 0x2400c000d6f27fae */ /* 0x000fe2000f12187c */
[----:B------:R-:W-:Y:S01]  /*174c0*/  ISETP.GE.U32.AND P6, PT, R185, 0x7ffffe07, PT ;  /* 0x7ffffe07b900780c */ /* 0x000fe20003fc6070 */
[----:B------:R-:W-:Y:S02]  /*174d0*/  VIADD R185, R221, 0xfffffe84 ;  /* 0xfffffe84ddb97836 */ /* 0x000fe40000000000 */
[----:B------:R-:W-:Y:S01]  /*174e0*/  LDGSTS.E [R242+0x28000], desc[UR60][R216.64], !P5 ;  /* 0x28000000d8f27fae */ /* 0x000fe2000e92187c */
[----:B------:R-:W-:Y:S01]  /*174f0*/  ISETP.GE.U32.AND P5, PT, R220, 0x7ffffe06, PT ;  /* 0x7ffffe06dc00780c */ /* 0x000fe20003fa6070 */
[C---:B------:R-:W-:Y:S02]  /*17500*/  IMAD.WIDE R220, R184.reuse, 0x4, R240 ;  /* 0x00000004b8dc7825 */ /* 0x040fe400078e02f0 */
[----:B------:R-:W4:Y:S02]  /*17510*/  LDL.LU.64 R240, [R1+0x818] ;  /* 0x0008180001f07983 */ /* 0x000f240000300a00 */
[----:B------:R-:W-:-:S05]  /*17520*/  IMAD.WIDE R222, R184, 0x4, R230 ;  /* 0x00000004b8de7825 */ /* 0x000fca00078e02e6 */
[----:B------:R1:W-:Y:S04]  /*17530*/  STL.64 [R1+0x100], R222 ;  /* 0x000100de01007387 */ /* 0x0003e80000100a00 */
[----:B------:R-:W4:Y:S01]  /*17540*/  LDL.LU.64 R230, [R1+0x810] ;  /* 0x0008100001e67983 */ /* 0x000f220000300a00 */
[----:B------:R-:W-:-:S05]  /*17550*/  IMAD.WIDE R228, R184, 0x4, R228 ;  /* 0x00000004b8e47825 */ /* 0x000fca00078e02e4 */
[----:B------:R-:W-:Y:S01]  /*17560*/  STL.64 [R1+0x110], R228 ;  /* 0x000110e401007387 */ /* 0x000fe20000100a00 */
[----:B------:R-:W-:-:S03]  /*17570*/  IMAD.WIDE R218, R184, 0x4, R218 ;  /* 0x00000004b8da7825 */ /* 0x000fc600078e02da */
[----:B------:R-:W4:Y:S04]  /*17580*/  LDL.LU.64 R232, [R1+0x808] ;  /* 0x0008080001e87983 */ /* 0x000f280000300a00 */
[----:B------:R-:W-:Y:S01]  /*17590*/  LDGSTS.E [R242+0x28004], desc[UR60][R218.64], !P3 ;  /* 0x28004000daf27fae */ /* 0x000fe2000d92187c */
[----:B------:R-:W-:Y:S02]  /*175a0*/  ISETP.GE.U32.AND P3, PT, R185, 0x7ffffe05, PT ;  /* 0x7ffffe05b900780c */ /* 0x000fe40003f66070 */
[----:B------:R-:W-:Y:S01]  /*175b0*/  IADD3 R185, R15, -0x11e, RZ ;  /* 0xfffffee20fb97810 */ /* 0x000fe20007ffe0ff */
[----:B------:R-:W-:Y:S01]  /*175c0*/  LDGSTS.E [R242+0x28008], desc[UR60][R220.64], !P0 ;  /* 0x28008000dcf27fae */ /* 0x000fe2000c12187c */
[----:B------:R-:W-:Y:S01]  /*175d0*/  ISETP.GE.U32.AND P0, PT, R252, 0x7ffffe64, PT ;  /* 0x7ffffe64fc00780c */ /* 0x000fe20003f06070 */
[----:B------:R-:W-:Y:S01]  /*175e0*/  VIADD R252, R12, 0xfffffee0 ;  /* 0xfffffee00cfc7836 */ /* 0x000fe20000000000 */
[----:B------:R-:W4:Y:S01]  /*175f0*/  LDC R15, c[0x0][0x230] ;  /* 0x00008c00ff0f7b82 */ /* 0x000f220000000800 */
[----:B------:R1:W-:Y:S01]  /*17600*/  LDGSTS.E [R242+0x2800c], desc[UR60][R222.64], !P2 ;  /* 0x2800c000def27fae */ /* 0x0003e2000d12187c */
[----:B------:R-:W-:Y:S01]  /*17610*/  ISETP.GE.U32.AND P2, PT, R185, 0x7ffffe63, PT ;  /* 0x7ffffe63b900780c */ /* 0x000fe20003f46070 */
[----:B------:R-:W-:-:S02]  /*17620*/  VIADD R185, R13, 0xfffffee1 ;  /* 0xfffffee10db97836 */ /* 0x000fc40000000000 */
[C---:B---3--:R-:W-:Y:S01]  /*17630*/  IMAD.WIDE R226, R184.reuse, 0x4, R238 ;  /* 0x00000004b8e27825 */ /* 0x048fe200078e02ee */
[----:B------:R-:W-:Y:S03]  /*17640*/  LDGSTS.E [R242+0x2c000], desc[UR60][R228.64], !P1 ;  /* 0x2c000000e4f27fae */ /* 0x000fe6000c92187c */
[C---:B------:R-:W-:Y:S01]  /*17650*/  IMAD.WIDE R12, R184.reuse, 0x4, R234 ;  /* 0x00000004b80c7825 */ /* 0x040fe200078e02ea */
[----:B------:R2:W-:Y:S01]  /*17660*/  STL.64 [R1+0x118], R226 ;  /* 0x000118e201007387 */ /* 0x0005e20000100a00 */
[----:B-1----:R-:W1:Y:S03]  /*17670*/  LDC R223, c[0x0][0x230] ;  /* 0x00008c00ffdf7b82 */ /* 0x002e660000000800 */
[----:B------:R3:W-:Y:S04]  /*17680*/  STL.64 [R1+0x120], R12 ;  /* 0x0001200c01007387 */ /* 0x0007e80000100a00 */
[----:B------:R-:W4:Y:S01]  /*17690*/  LDL.LU.64 R238, [R1+0x800] ;  /* 0x0008000001ee7983 */ /* 0x000f220000300a00 */
[----:B------:R-:W1:Y:S03]  /*176a0*/  LDC R222, c[0x0][0x230] ;  /* 0x00008c00ffde7b82 */ /* 0x000e660000000800 */
[----:B------:R2:W-:Y:S04]  /*176b0*/  LDGSTS.E [R242+0x2c004], desc[UR60][R226.64], !P6 ;  /* 0x2c004000e2f27fae */ /* 0x0005e8000f12187c */
[----:B------:R-:W4:Y:S01]  /*176c0*/  LDL.LU.64 R234, [R1+0x150] ;  /* 0x0001500001ea7983 */ /* 0x000f220000300a00 */
[----:B--2---:R-:W-:Y:S01]  /*176d0*/  IMAD.WIDE R226, R184, 0x4, R236 ;  /* 0x00000004b8e27825 */ /* 0x004fe200078e02ec */
[----:B------:R-:W-:-:S02]  /*176e0*/  ISETP.GE.U32.AND P1, PT, R185, 0x7ffffe62, PT ;  /* 0x7ffffe62b900780c */ /* 0x000fc40003f26070 */
[----:B------:R-:W2:Y:S01]  /*176f0*/  LDL.LU.64 R236, [R1+0x718] ;  /* 0x0007180001ec7983 */ /* 0x000ea20000300a00 */
[----:B------:R-:W-:Y:S01]  /*17700*/  ISETP.GE.U32.AND P6, PT, R252, 0x7ffffe61, PT ;  /* 0x7ffffe61fc00780c */ /* 0x000fe20003fc6070 */
[----:B------:R-:W-:Y:S02]  /*17710*/  VIADD R185, R11, 0xfffffec3 ;  /* 0xfffffec30bb97836 */ /* 0x000fe40000000000 */
[----:B------:R-:W-:Y:S01]  /*17720*/  VIADD R252, R10, 0xfffffec2 ;  /* 0xfffffec20afc7836 */ /* 0x000fe20000000000 */
[----:B------:R3:W-:Y:S04]  /*17730*/  LDGSTS.E [R242+0x2c008], desc[UR60][R12.64], !P5 ;  /* 0x2c0080000cf27fae */ /* 0x0007e8000e92187c */
[----:B------:R-:W-:Y:S04]  /*17740*/  STL.64 [R1+0x128], R226 ;  /* 0x000128e201007387 */ /* 0x000fe80000100a00 */
[----:B------:R-:W-:Y:S01]  /*17750*/  LDGSTS.E [R242+0x2c00c], desc[UR60][R226.64], !P3 ;  /* 0x2c00c000e2f27fae */ /* 0x000fe2000d92187c */
[----:B------:R-:W-:Y:S01]  /*17760*/  ISETP.GE.U32.AND P3, PT, R252, 0x7ffffe43, PT ;  /* 0x7ffffe43fc00780c */ /* 0x000fe20003f66070 */
[----:B------:R-:W-:Y:S01]  /*17770*/  VIADD R252, R224, 0xfffffec0 ;  /* 0xfffffec0e0fc7836 */ /* 0x000fe20000000000 */
[----:B---3--:R-:W3:Y:S08]  /*17780*/  LDC R13, c[0x0][0x230] ;  /* 0x00008c00ff0d7b82 */ /* 0x008ef00000000800 */
[----:B------:R-:W3:Y:S01]  /*17790*/  LDC R12, c[0x0][0x230] ;  /* 0x00008c00ff0c7b82 */ /* 0x000ee20000000800 */
[----:B------:R-:W-:-:S02]  /*177a0*/  ISETP.GE.U32.AND P5, PT, R185, 0x7ffffe44, PT ;  /* 0x7ffffe44b900780c */ /* 0x000fc40003fa6070 */
[----:B------:R-:W-:-:S05]  /*177b0*/  IADD3 R185, R14, -0x13f, RZ ;  /* 0xfffffec10eb97810 */ /* 0x000fca0007ffe0ff */
[----:B------:R-:W2:Y:S01]  /*177c0*/  LDC R14, c[0x0][0x230] ;  /* 0x00008c00ff0e7b82 */ /* 0x000ea20000000800 */
[----:B----4-:R-:W-:-:S05]  /*177d0*/  IMAD.WIDE R10, R184, 0x4, R240 ;  /* 0x00000004b80a7825 */ /* 0x010fca00078e02f0 */
[----:B------:R4:W-:Y:S04]  /*177e0*/  STL.64 [R1+0x130], R10 ;  /* 0x0001300a01007387 */ /* 0x0009e80000100a00 */
[----:B------:R4:W-:Y:S04]  /*177f0*/  LDGSTS.E [R243+0x20000], desc[UR60][R10.64], !P0 ;  /* 0x200000000af37fae */ /* 0x0009e8000c12187c */
[----:B------:R-:W2:Y:S04]  /*17800*/  LDL.LU.64 R228, [R1+0x710] ;  /* 0x0007100001e47983 */ /* 0x000ea80000300a00 */
[----:B------:R-:W2:Y:S01]  /*17810*/  LDL.LU.64 R240, [R1+0x708] ;  /* 0x0007080001f07983 */ /* 0x000ea20000300a00 */
[----:B----4-:R-:W-:-:S03]  /*17820*/  IMAD.WIDE R10, R184, 0x4, R230 ;  /* 0x00000004b80a7825 */ /* 0x010fc600078e02e6 */
[----:B------:R-:W4:Y:S01]  /*17830*/  LDL.LU.64 R230, [R1+0x170] ;  /* 0x0001700001e67983 */ /* 0x000f220000300a00 */
[----:B------:R-:W-:-:S03]  /*17840*/  IMAD.WIDE R224, R184, 0x4, R232 ;  /* 0x00000004b8e07825 */ /* 0x000fc600078e02e8 */
[----:B------:R3:W-:Y:S04]  /*17850*/  STL.64 [R1+0x138], R10 ;  /* 0x0001380a01007387 */ /* 0x0007e80000100a00 */
[----:B------:R3:W-:Y:S04]  /*17860*/  STL.64 [R1+0x140], R224 ;  /* 0x000140e001007387 */ /* 0x0007e80000100a00 */
[----:B------:R-:W4:Y:S01]  /*17870*/  LDL R227, [R1+0x64c] ;  /* 0x00064c0001e37983 */ /* 0x000f220000100800 */
[----:B------:R-:W-:Y:S01]  /*17880*/  ISETP.GE.U32.AND P0, PT, R185, 0x7ffffe42, PT ;  /* 0x7ffffe42b900780c */ /* 0x000fe20003f06070 */
[----:B-1----:R-:W-:-:S02]  /*17890*/  VIADD R185, R223, 0xfffffea3 ;  /* 0xfffffea3dfb97836 */ /* 0x002fc40000000000 */
[----:B------:R1:W-:Y:S01]  /*178a0*/  LDGSTS.E [R243+0x20004], desc[UR60][R10.64], !P2 ;  /* 0x200040000af37fae */ /* 0x0003e2000d12187c */
[----:B------:R-:W-:Y:S01]  /*178b0*/  ISETP.GE.U32.AND P2, PT, R252, 0x7ffffe41, PT ;  /* 0x7ffffe41fc00780c */ /* 0x000fe20003f46070 */
[----:B---3--:R-:W-:Y:S02]  /*178c0*/  VIADD R252, R12, 0xfffffea1 ;  /* 0xfffffea10cfc7836 */ /* 0x008fe40000000000 */
[----:B------:R3:W-:Y:S01]  /*178d0*/  LDGSTS.E [R243+0x20008], desc[UR60][R224.64], !P1 ;  /* 0x20008000e0f37fae */ /* 0x0007e2000c92187c */
[----:B------:R-:W-:Y:S01]  /*178e0*/  ISETP.GE.U32.AND P1, PT, R185, 0x7ffffe24, PT ;  /* 0x7ffffe24b900780c */ /* 0x000fe20003f26070 */
[----:B------:R-:W-:Y:S02]  /*178f0*/  VIADD R185, R13, 0xfffffea2 ;  /* 0xfffffea20db97836 */ /* 0x000fe40000000000 */
[C---:B------:R-:W-:Y:S01]  /*17900*/  IMAD.WIDE R232, R184.reuse, 0x4, R238 ;  /* 0x00000004b8e87825 */ /* 0x040fe200078e02ee */
[----:B-1----:R-:W1:Y:S04]  /*17910*/  LDC R11, c[0x0][0x230] ;  /* 0x00008c00ff0b7b82 */ /* 0x002e680000000800 */
[----:B------:R-:W-:Y:S01]  /*17920*/  STL.64 [R1+0x148], R232 ;  /* 0x000148e801007387 */ /* 0x000fe20000100a00 */
[----:B---3--:R-:W-:-:S03]  /*17930*/  IMAD.WIDE R224, R184, 0x4, R234 ;  /* 0x00000004b8e07825 */ /* 0x008fc600078e02ea */
[----:B------:R-:W-:Y:S01]  /*17940*/  LDGSTS.E [R243+0x2000c], desc[UR60][R232.64], !P6 ;  /* 0x2000c000e8f37fae */ /* 0x000fe2000f12187c */
[----:B------:R-:W3:Y:S03]  /*17950*/  LDC R10, c[0x0][0x230] ;  /* 0x00008c00ff0a7b82 */ /* 0x000ee60000000800 */
[----:B------:R-:W3:Y:S04]  /*17960*/  LDL.LU.64 R234, [R1+0x620] ;  /* 0x0006200001ea7983 */ /* 0x000ee80000300a00 */
[----:B------:R-:W-:Y:S01]  /*17970*/  LDGSTS.E [R243+0x24000], desc[UR60][R224.64], !P5 ;  /* 0x24000000e0f37fae */ /* 0x000fe2000e92187c */
[----:B--2---:R-:W-:-:S03]  /*17980*/  IMAD.WIDE R12, R184, 0x4, R236 ;  /* 0x00000004b80c7825 */ /* 0x004fc600078e02ec */
[----:B------:R-:W2:Y:S01]  /*17990*/  LDL.LU.64 R236, [R1+0x618] ;  /* 0x0006180001ec7983 */ /* 0x000ea20000300a00 */
[----:B------:R-:W-:Y:S01]  /*179a0*/  ISETP.GE.U32.AND P5, PT, R252, 0x7ffffe22, PT ;  /* 0x7ffffe22fc00780c */ /* 0x000fe20003fa6070 */
[----:B------:R-:W-:Y:S01]  /*179b0*/  VIADD R252, R222, 0xfffffe80 ;  /* 0xfffffe80defc7836 */ /* 0x000fe20000000000 */
[----:B------:R-:W-:Y:S01]  /*179c0*/  ISETP.GE.U32.AND P6, PT, R185, 0x7ffffe23, PT ;  /* 0x7ffffe23b900780c */ /* 0x000fe20003fc6070 */
[----:B------:R4:W-:Y:S01]  /*179d0*/  LDGSTS.E [R243+0x24004], desc[UR60][R12.64], !P3 ;  /* 0x240040000cf37fae */ /* 0x0009e2000d92187c */
[----:B------:R-:W-:-:S03]  /*179e0*/  IADD3 R185, R15, -0x160, RZ ;  /* 0xfffffea00fb97810 */ /* 0x000fc60007ffe0ff */
[----:B------:R-:W-:Y:S01]  /*179f0*/  STL.64 [R1+0x150], R224 ;  /* 0x000150e001007387 */ /* 0x000fe20000100a00 */
[----:B------:R-:W-:Y:S01]  /*17a00*/  ISETP.GE.U32.AND P3, PT, R185, 0x7ffffe21, PT ;  /* 0x7ffffe21b900780c */ /* 0x000fe20003f66070 */
[----:B------:R-:W-:Y:S02]  /*17a10*/  VIADD R185, R14, 0xfffffe83 ;  /* 0xfffffe830eb97836 */ /* 0x000fe40000000000 */
[----:B------:R1:W-:Y:S01]  /*17a20*/  STL.64 [R1+0x158], R12 ;  /* 0x0001580c01007387 */ /* 0x0003e20000100a00 */
[C---:B----4-:R-:W-:Y:S02]  /*17a30*/  IMAD.WIDE R222, R184.reuse, 0x4, R230 ;  /* 0x00000004b8de7825 */ /* 0x050fe400078e02e6 */
[----:B------:R-:W4:Y:S02]  /*17a40*/  S2R R231, SR_TID.X ;  /* 0x0000000000e77919 */ /* 0x000f240000002100 */
[----:B-1----:R-:W-:-:S04]  /*17a50*/  IMAD.WIDE R12, R184, 0x4, R228 ;  /* 0x00000004b80c7825 */ /* 0x002fc800078e02e4 */
[----:B------:R-:W-:Y:S01]  /*17a60*/  IMAD.WIDE R14, R184, 0x4, R240 ;  /* 0x00000004b80e7825 */ /* 0x000fe200078e02f0 */
[----:B------:R1:W-:Y:S04]  /*17a70*/  STL.64 [R1+0x160], R12 ;  /* 0x0001600c01007387 */ /* 0x0003e80000100a00 */
[----:B------:R3:W-:Y:S04]  /*17a80*/  STL.64 [R1+0x168], R14 ;  /* 0x0001680e01007387 */ /* 0x0007e80000100a00 */
[----:B------:R-:W-:Y:S04]  /*17a90*/  LDGSTS.E [R243+0x24008], desc[UR60][R12.64], !P0 ;  /* 0x240080000cf37fae */ /* 0x000fe8000c12187c */
[----:B------:R-:W2:Y:S04]  /*17aa0*/  LDL.LU.64 R224, [R1+0x190] ;  /* 0x0001900001e07983 */ /* 0x000ea80000300a00 */
[----:B------:R3:W-:Y:S04]  /*17ab0*/  LDGSTS.E [R243+0x2400c], desc[UR60][R14.64], !P2 ;  /* 0x2400c0000ef37fae */ /* 0x0007e8000d12187c */
[----:B-1----:R-:W2:Y:S01]  /*17ac0*/  LDL.LU.64 R12, [R1+0x188] ;  /* 0x00018800010c7983 */ /* 0x002ea20000300a00 */
[----:B----4-:R-:W-:-:S03]  /*17ad0*/  LOP3.LUT R241, R231, 0x7f, RZ, 0xc0, !PT ;  /* 0x0000007fe7f17812 */ /* 0x010fc600078ec0ff */
[----:B------:R1:W-:Y:S04]  /*17ae0*/  STL.64 [R1+0x170], R222 ;  /* 0x000170de01007387 */ /* 0x0003e80000100a00 */
[----:B------:R-:W4:Y:S01]  /*17af0*/  LDL.LU.64 R238, [R1+0x198] ;  /* 0x0001980001ee7983 */ /* 0x000f220000300a00 */
[----:B------:R-:W-:-:S03]  /*17b00*/  ISETP.GE.AND P2, PT, R241, R252, PT ;  /* 0x000000fcf100720c */ /* 0x000fc60003f46270 */
[----:B------:R-:W4:Y:S04]  /*17b10*/  LDL.LU.64 R230, [R1+0x920] ;  /* 0x0009200001e67983 */ /* 0x000f280000300a00 */
[----:B------:R-:W4:Y:S04]  /*17b20*/  LDL.LU.64 R228, [R1+0x918] ;  /* 0x0009180001e47983 */ /* 0x000f280000300a00 */
[----:B------:R-:W4:Y:S04]  /*17b30*/  LDL.LU.64 R240, [R1+0x910] ;  /* 0x0009100001f07983 */ /* 0x000f280000300a00 */
[----:B------:R1:W-:Y:S01]  /*17b40*/  LDGSTS.E [R243+0x28000], desc[UR60][R222.64], !P1 ;  /* 0x28000000def37fae */ /* 0x0003e2000c92187c */
[----:B------:R-:W-:-:S03]  /*17b50*/  ISETP.GT.AND P1, PT, R227, 0x1ff, PT ;  /* 0x000001ffe300780c */ /* 0x000fc60003f24270 */
[----:B------:R-:W4:Y:S04]  /*17b60*/  LDL.LU.64 R232, [R1+0x908] ;  /* 0x0009080001e87983 */ /* 0x000f280000300a00 */
[----:B------:R-:W4:Y:S01]  /*17b70*/  LDL.LU.64 R226, [R1+0x900] ;  /* 0x0009000001e27983 */ /* 0x000f220000300a00 */
[----:B---3--:R-:W-:Y:S02]  /*17b80*/  VIADD R15, R11, 0xfffffe82 ;  /* 0xfffffe820b0f7836 */ /* 0x008fe40000000000 */
[----:B------:R-:W-:Y:S02]  /*17b90*/  VIADD R14, R10, 0xfffffe81 ;  /* 0xfffffe810a0e7836 */ /* 0x000fe40000000000 */
[----:B-1----:R-:W-:-:S04]  /*17ba0*/  IMAD.WIDE R222, R184, 0x4, R234 ;  /* 0x00000004b8de7825 */ /* 0x002fc800078e02ea */
[----:B--2---:R-:W-:Y:S01]  /*17bb0*/  IMAD.WIDE R10, R184, 0x4, R236 ;  /* 0x00000004b80a7825 */ /* 0x004fe200078e02ec */
[----:B------:R1:W-:Y:S04]  /*17bc0*/  STL.64 [R1+0x178], R222 ;  /* 0x000178de01007387 */ /* 0x0003e80000100a00 */
[----:B------:R-:W-:Y:S04]  /*17bd0*/  STL.64 [R1+0x180], R10 ;  /* 0x0001800a01007387 */ /* 0x000fe80000100a00 */
[----:B------:R-:W2:Y:S01]  /*17be0*/  LDL.LU.64 R236, [R1+0x590] ;  /* 0x0005900001ec7983 */ /* 0x000ea20000300a00 */
[----:B------:R-:W-:-:S02]  /*17bf0*/  ISETP.GE.U32.AND P0, PT, R185, 0x7ffffe04, PT ;  /* 0x7ffffe04b900780c */ /* 0x000fc40003f06070 */
[----:B------:R-:W-:Y:S01]  /*17c00*/  SEL R185, RZ, 0x4, P2 ;  /* 0x00000004ffb97807 */ /* 0x000fe20001000000 */
[----:B------:R-:W-:Y:S01]  /*17c10*/  LDGSTS.E [R243+0x28004], desc[UR60][R222.64], !P6 ;  /* 0x28004000def37fae */ /* 0x000fe2000f12187c */
[----:B------:R-:W-:Y:S02]  /*17c20*/  ISETP.GE.U32.AND P2, PT, R15, 0x7ffffe03, PT ;  /* 0x7ffffe030f00780c */ /* 0x000fe40003f46070 */
[----:B------:R-:W-:Y:S01]  /*17c30*/  ISETP.GE.U32.AND P6, PT, R14, 0x7ffffe02, PT ;  /* 0x7ffffe020e00780c */ /* 0x000fe20003fc6070 */
[----:B------:R-:W3:Y:S04]  /*17c40*/  LDL.LU.64 R234, [R1+0x588] ;  /* 0x0005880001ea7983 */ /* 0x000ee80000300a00 */
[----:B------:R4:W-:Y:S04]  /*17c50*/  LDGSTS.E [R243+0x28008], desc[UR60][R10.64], !P5 ;  /* 0x280080000af37fae */ /* 0x0009e8000e92187c */
[----:B-1----:R-:W3:Y:S01]  /*17c60*/  LDL.LU.64 R222, [R1+0x580] ;  /* 0x0005800001de7983 */ /* 0x002ee20000300a00 */
[----:B------:R-:W-:Y:S01]  /*17c70*/  ISETP.GE.U32.AND P5, PT, R252, 0x7ffffe01, PT ;  /* 0x7ffffe01fc00780c */ /* 0x000fe20003fa6070 */
[----:B------:R-:W-:-:S04]  /*17c80*/  IMAD.WIDE R224, R0, 0x4, R224 ;  /* 0x0000000400e07825 */ /* 0x000fc800078e02e0 */
[----:B------:R-:W-:-:S04]  /*17c90*/  IMAD.WIDE R14, R0, 0x4, R12 ;  /* 0x00000004000e7825 */ /* 0x000fc800078e020c */
[----:B----4-:R-:W-:Y:S02]  /*17ca0*/  IMAD.WIDE R12, R0, 0x4, R238 ;  /* 0x00000004000c7825 */ /* 0x010fe400078e02ee */
[----:B------:R-:W4:Y:S02]  /*17cb0*/  LDL.LU.64 R238, [R1+0x578] ;  /* 0x0005780001ee7983 */ /* 0x000f240000300a00 */
[C---:B------:R-:W-:Y:S02]  /*17cc0*/  IMAD.WIDE R230, R184.reuse, 0x4, R230 ;  /* 0x00000004b8e67825 */ /* 0x040fe400078e02e6 */
[----:B------:R-:W-:Y:S02]  /*17cd0*/  STL.64 [R1+0x190], R224 ;  /* 0x000190e001007387 */ /* 0x000fe40000100a00 */
[C---:B------:R-:W-:Y:S02]  /*17ce0*/  IMAD.WIDE R228, R184.reuse, 0x4, R228 ;  /* 0x00000004b8e47825 */ /* 0x040fe400078e02e4 */
[----:B------:R-:W-:Y:S02]  /*17cf0*/  STL.64 [R1+0x188], R14 ;  /* 0x0001880e01007387 */ /* 0x000fe40000100a00 */
[----:B------:R-:W-:-:S02]  /*17d00*/  IMAD.WIDE R240, R184, 0x4, R240 ;  /* 0x00000004b8f07825 */ /* 0x000fc400078e02f0 */
[----:B------:R-:W-:Y:S04]  /*17d10*/  STL.64 [R1+0x928], R12 ;  /* 0x0009280c01007387 */ /* 0x000fe80000100a00 */
[----:B------:R1:W-:Y:S01]  /*17d20*/  STL.64 [R1+0x198], R230 ;  /* 0x000198e601007387 */ /* 0x0003e20000100a00 */
[----:B------:R-:W-:-:S03]  /*17d30*/  IMAD.WIDE R232, R184, 0x4, R232 ;  /* 0x00000004b8e87825 */ /* 0x000fc600078e02e8 */
[----:B------:R2:W-:Y:S01]  /*17d40*/  STL.64 [R1+0x1a0], R228 ;  /* 0x0001a0e401007387 */ /* 0x0005e20000100a00 */
[----:B------:R-:W-:-:S03]  /*17d50*/  IMAD.WIDE R226, R184, 0x4, R226 ;  /* 0x00000004b8e27825 */ /* 0x000fc600078e02e2 */
[----:B------:R-:W-:Y:S04]  /*17d60*/  LDGSTS.E [R243+0x2800c], desc[UR60][R230.64], !P3 ;  /* 0x2800c000e6f37fae */ /* 0x000fe8000d92187c */
[----:B------:R-:W-:Y:S04]  /*17d70*/  STL.64 [R1+0x1a8], R240 ;  /* 0x0001a8f001007387 */ /* 0x000fe80000100a00 */
[----:B------:R-:W-:Y:S04]  /*17d80*/  LDGSTS.E [R243+0x2c000], desc[UR60][R228.64], !P0 ;  /* 0x2c000000e4f37fae */ /* 0x000fe8000c12187c */
[----:B-1----:R-:W4:Y:S04]  /*17d90*/  LDL.LU.64 R230, [R1+0x570] ;  /* 0x0005700001e67983 */ /* 0x002f280000300a00 */
[----:B------:R1:W-:Y:S04]  /*17da0*/  STL.64 [R1+0x1b0], R232 ;  /* 0x0001b0e801007387 */ /* 0x0003e80000100a00 */
[----:B------:R3:W-:Y:S04]  /*17db0*/  STL.64 [R1+0x1c0], R226 ;  /* 0x0001c0e201007387 */ /* 0x0007e80000100a00 */
[----:B--2---:R-:W2:Y:S04]  /*17dc0*/  LDL.LU.64 R228, [R1+0x568] ;  /* 0x0005680001e47983 */ /* 0x004ea80000300a00 */
[----:B------:R-:W-:Y:S04]  /*17dd0*/  LDGSTS.E [R243+0x2c004], desc[UR60][R240.64], !P2 ;  /* 0x2c004000f0f37fae */ /* 0x000fe8000d12187c */
[----:B------:R-:W-:Y:S04]  /*17de0*/  LDGSTS.E [R243+0x2c008], desc[UR60][R232.64], !P6 ;  /* 0x2c008000e8f37fae */ /* 0x000fe8000f12187c */
[----:B------:R3:W-:Y:S01]  /*17df0*/  LDGSTS.E [R243+0x2c00c], desc[UR60][R226.64], !P5 ;  /* 0x2c00c000e2f37fae */ /* 0x0007e2000e92187c */
[----:B------:R-:W-:-:S02]  /*17e00*/  SEL R185, R185, RZ, P1 ;  /* 0x000000ffb9b97207 */ /* 0x000fc40000800000 */
[C---:B------:R-:W-:Y:S01]  /*17e10*/  IADD3 R252, R244.reuse, 0x100000, RZ ;  /* 0x00100000f4fc7810 */ /* 0x040fe20007ffe0ff */
[----:B------:R-:W-:Y:S01]  /*17e20*/  VIADD R10, R244, 0x100000 ;  /* 0x00100000f40a7836 */ /* 0x000fe20000000000 */
[----:B-1----:R-:W2:Y:S04]  /*17e30*/  LDL.LU.64 R232, [R1+0x560] ;  /* 0x0005600001e87983 */ /* 0x002ea80000300a00 */
[----:B------:R-:W2:Y:S01]  /*17e40*/  LDL.LU.64 R240, [R1+0x558] ;  /* 0x0005580001f07983 */ /* 0x000ea20000300a00 */
[----:B---3--:R-:W-:-:S03]  /*17e50*/  IMAD.WIDE R226, R0, 0x4, R236 ;  /* 0x0000000400e27825 */ /* 0x008fc600078e02ec */
[----:B------:R-:W3:Y:S01]  /*17e60*/  LDL.LU.64 R236, [R1+0x550] ;  /* 0x0005500001ec7983 */ /* 0x000ee20000300a00 */
[----:B------:R-:W-:Y:S01]  /*17e70*/  ISETP.NE.U32.AND P1, PT, R185, RZ, PT ;  /* 0x000000ffb900720c */ /* 0x000fe20003f25070 */
[----:B------:R-:W-:Y:S02]  /*17e80*/  VIADD R185, R244, 0x100000 ;  /* 0x00100000f4b97836 */ /* 0x000fe40000000000 */
[----:B------:R-:W0:Y:S04]  /*17e90*/  LDGDEPBAR ;  /* 0x00000000000079af */ /* 0x000e280000000000 */
[----:B------:R1:W-:Y:S04]  /*17ea0*/  LDGSTS.E [R252+-0x80000], desc[UR60][R224.64], P4 ;  /* 0x80000000e0fc7fae */ /* 0x0003e8000a12187c */
[----:B------:R1:W-:Y:S04]  /*17eb0*/  LDGSTS.E [R185+-0x7fc00], desc[UR60][R14.64], P4 ;  /* 0x804000000eb97fae */ /* 0x0003e8000a12187c */
[----:B------:R1:W-:Y:S02]  /*17ec0*/  LDGSTS.E [R10+-0x7f800], desc[UR60][R12.64], P4 ;  /* 0x808000000c0a7fae */ /* 0x0003e4000a12187c */
[----:B-1----:R-:W-:-:S02]  /*17ed0*/  IMAD.WIDE R224, R0, 0x4, R234 ;  /* 0x0000000400e07825 */ /* 0x002fc400078e02ea */
[----:B------:R-:W3:Y:S02]  /*17ee0*/  LDL.LU.64 R234, [R1+0x548] ;  /* 0x0005480001ea7983 */ /* 0x000ee40000300a00 */
[----:B------:R-:W-:Y:S02]  /*17ef0*/  VIADD R15, R244, 0x100000 ;  /* 0x00100000f40f7836 */ /* 0x000fe40000000000 */
[----:B------:R1:W-:Y:S01]  /*17f00*/  STL.64 [R1+0x850], R226 ;  /* 0x000850e201007387 */ /* 0x0003e20000100a00 */
[----:B------:R-:W-:-:S03]  /*17f10*/  IMAD.WIDE R12, R0, 0x4, R222 ;  /* 0x00000004000c7825 */ /* 0x000fc600078e02de */
[----:B------:R-:W3:Y:S04]  /*17f20*/  LDL.LU.64 R222, [R1+0x540] ;  /* 0x0005400001de7983 */ /* 0x000ee80000300a00 */
[----:B------:R2:W-:Y:S01]  /*17f30*/  STL.64 [R1+0x810], R224 ;  /* 0x000810e001007387 */ /* 0x0005e20000100a00 */
[----:B------:R-:W-:-:S03]  /*17f40*/  VIADD R14, R244, 0x100000 ;  /* 0x00100000f40e7836 */ /* 0x000fc60000000000 */
[----:B------:R2:W-:Y:S04]  /*17f50*/  STL.64 [R1+0x7d0], R12 ;  /* 0x0007d00c01007387 */ /* 0x0005e80000100a00 */
[----:B------:R1:W-:Y:S04]  /*17f60*/  LDGSTS.E [R15+-0x7f400], desc[UR60][R226.64], P4 ;  /* 0x80c00000e20f7fae */ /* 0x0003e8000a12187c */
[----:B------:R2:W-:Y:S04]  /*17f70*/  LDGSTS.E [R14+-0x7f000], desc[UR60][R224.64], P4 ;  /* 0x81000000e00e7fae */ /* 0x0005e8000a12187c */
[----:B------:R2:W-:Y:S01]  /*17f80*/  LDGSTS.E [R252+-0x7ec00], desc[UR60][R12.64], P4 ;  /* 0x814000000cfc7fae */ /* 0x0005e2000a12187c */
[----:B----4-:R-:W-:-:S03]  /*17f90*/  IMAD.WIDE R10, R0, 0x4, R238 ;  /* 0x00000004000a7825 */ /* 0x010fc600078e02ee */
[----:B------:R-:W4:Y:S04]  /*17fa0*/  LDL.LU.64 R238, [R1+0x538] ;  /* 0x0005380001ee7983 */ /* 0x000f280000300a00 */
[----:B------:R2:W-:Y:S04]  /*17fb0*/  STL.64 [R1+0x790], R10 ;  /* 0x0007900a01007387 */ /* 0x0005e80000100a00 */
[----:B------:R2:W-:Y:S01]  /*17fc0*/  LDGSTS.E [R185+-0x7e800], desc[UR60][R10.64], P4 ;  /* 0x818000000ab97fae */ /* 0x0005e2000a12187c */
[----:B-1----:R-:W-:-:S03]  /*17fd0*/  IMAD.WIDE R226, R0, 0x4, R230 ;  /* 0x0000000400e27825 */ /* 0x002fc600078e02e6 */
[----:B------:R-:W4:Y:S04]  /*17fe0*/  LDL.LU.64 R230, [R1+0x530] ;  /* 0x0005300001e67983 */ /* 0x000f280000300a00 */
[----:B------:R3:W-:Y:S01]  /*17ff0*/  LDGSTS.E [R15+-0x7e400], desc[UR60][R226.64], P4 ;  /* 0x81c00000e20f7fae */ /* 0x0007e2000a12187c */
[----:B--2---:R-:W-:-:S03]  /*18000*/  IMAD.WIDE R224, R0, 0x4, R228 ;  /* 0x0000000400e07825 */ /* 0x004fc600078e02e4 */
[----:B------:R-:W2:Y:S04]  /*18010*/  LDL.LU.64 R228, [R1+0x528] ;  /* 0x0005280001e47983 */ /* 0x000ea80000300a00 */
[----:B------:R3:W-:Y:S04]  /*18020*/  STL.64 [R1+0x750], R226 ;  /* 0x000750e201007387 */ /* 0x0007e80000100a00 */
[----:B------:R1:W-:Y:S01]  /*18030*/  LDGSTS.E [R14+-0x7e000], desc[UR60][R224.64], P4 ;  /* 0x82000000e00e7fae */ /* 0x0003e2000a12187c */
[----:B------:R-:W-:-:S03]  /*18040*/  IMAD.WIDE R12, R0, 0x4, R232 ;  /* 0x00000004000c7825 */ /* 0x000fc600078e02e8 */
[----:B------:R-:W2:Y:S01]  /*18050*/  LDL.LU.64 R232, [R1+0x520] ;  /* 0x0005200001e87983 */ /* 0x000ea20000300a00 */
[----:B------:R-:W-:-:S03]  /*18060*/  IMAD.WIDE R10, R0, 0x4, R240 ;  /* 0x00000004000a7825 */ /* 0x000fc600078e02f0 */
[----:B------:R1:W-:Y:S04]  /*18070*/  STL.64 [R1+0x710], R224 ;  /* 0x000710e001007387 */ /* 0x0003e80000100a00 */
[----:B------:R1:W-:Y:S04]  /*18080*/  STL.64 [R1+0x6d0], R12 ;  /* 0x0006d00c01007387 */ /* 0x0003e80000100a00 */
[----:B------:R-:W2:Y:S01]  /*18090*/  LDL.LU.64 R240, [R1+0x518] ;  /* 0x0005180001f07983 */ /* 0x000ea20000300a00 */
[----:B---3--:R-:W-:-:S03]  /*180a0*/  IMAD.WIDE R226, R0, 0x4, R236 ;  /* 0x0000000400e27825 */ /* 0x008fc600078e02ec */
[----:B------:R4:W-:Y:S04]  /*180b0*/  STL.64 [R1+0x690], R10 ;  /* 0x0006900a01007387 */ /* 0x0009e80000100a00 */
[----:B------:R-:W3:Y:S04]  /*180c0*/  LDL.LU.64 R236, [R1+0x510] ;  /* 0x0005100001ec7983 */ /* 0x000ee80000300a00 */
[----:B------:R1:W-:Y:S02]  /*180d0*/  LDGSTS.E [R252+-0x7dc00], desc[UR60][R12.64], P4 ;  /* 0x824000000cfc7fae */ /* 0x0003e4000a12187c */
[----:B-1----:R-:W-:-:S02]  /*180e0*/  IMAD.WIDE R224, R0, 0x4, R234 ;  /* 0x0000000400e07825 */ /* 0x002fc400078e02ea */
[----:B------:R4:W-:Y:S04]  /*180f0*/  LDGSTS.E [R185+-0x7d800], desc[UR60][R10.64], P4 ;  /* 0x828000000ab97fae */ /* 0x0009e8000a12187c */
[----:B------:R-:W3:Y:S01]  /*18100*/  LDL.LU.64 R234, [R1+0x508] ;  /* 0x0005080001ea7983 */ /* 0x000ee20000300a00 */
[----:B------:R-:W-:-:S03]  /*18110*/  IMAD.WIDE R12, R0, 0x4, R222 ;  /* 0x00000004000c7825 */ /* 0x000fc600078e02de */
[----:B------:R1:W-:Y:S04]  /*18120*/  STL.64 [R1+0x638], R226 ;  /* 0x000638e201007387 */ /* 0x0003e80000100a00 */
[----:B------:R-:W3:Y:S04]  /*18130*/  LDL.LU.64 R222, [R1+0x500] ;  /* 0x0005000001de7983 */ /* 0x000ee80000300a00 */
[----:B------:R2:W-:Y:S04]  /*18140*/  STL.64 [R1+0x5f8], R224 ;  /* 0x0005f8e001007387 */ /* 0x0005e80000100a00 */
        /* <DEDUP_REMOVED lines=13> */
[----:B------:R3:W-:Y:S01]  /*18220*/  STL.64 [R1+0x538], R226 ;  /* 0x000538e201007387 */ /* 0x0007e20000100a00 */
[----:B------:R-:W-:-:S03]  /*18230*/  IMAD.WIDE R12, R0, 0x4, R232 ;  /* 0x00000004000c7825 */ /* 0x000fc600078e02e8 */
[----:B------:R-:W2:Y:S04]  /*18240*/  LDL.LU.64 R232, [R1+0x4e0] ;  /* 0x0004e00001e87983 */ /* 0x000ea80000300a00 */
[----:B------:R1:W-:Y:S04]  /*18250*/  STL.64 [R1+0x8f8], R224 ;  /* 0x0008f8e001007387 */ /* 0x0003e80000100a00 */
[----:B------:R1:W-:Y:S01]  /*18260*/  STL.64 [R1+0x8c0], R12 ;  /* 0x0008c00c01007387 */ /* 0x0003e20000100a00 */
[----:B------:R-:W-:-:S03]  /*18270*/  IMAD.WIDE R10, R0, 0x4, R240 ;  /* 0x00000004000a7825 */ /* 0x000fc600078e02f0 */
[----:B------:R-:W2:Y:S04]  /*18280*/  LDL.LU.64 R240, [R1+0x4d8] ;  /* 0x0004d80001f07983 */ /* 0x000ea80000300a00 */
[----:B------:R4:W-:Y:S01]  /*18290*/  STL.64 [R1+0x888], R10 ;  /* 0x0008880a01007387 */ /* 0x0009e20000100a00 */
[----:B---3--:R-:W-:-:S03]  /*182a0*/  IMAD.WIDE R226, R0, 0x4, R236 ;  /* 0x0000000400e27825 */ /* 0x008fc600078e02ec */
[----:B------:R-:W3:Y:S01]  /*182b0*/  LDL.LU.64 R236, [R1+0x4d0] ;  /* 0x0004d00001ec7983 */ /* 0x000ee20000300a00 */
[C---:B------:R-:W-:Y:S01]  /*182c0*/  IADD3 R14, R245.reuse, 0x100000, RZ ;  /* 0x00100000f50e7810 */ /* 0x040fe20007ffe0ff */
[C---:B------:R-:W-:Y:S02]  /*182d0*/  VIADD R252, R245.reuse, 0x100000 ;  /* 0x00100000f5fc7836 */ /* 0x040fe40000000000 */
[C---:B------:R-:W-:Y:S02]  /*182e0*/  VIADD R185, R245.reuse, 0x100000 ;  /* 0x00100000f5b97836 */ /* 0x040fe40000000000 */
[----:B------:R1:W-:Y:S01]  /*182f0*/  LDGSTS.E [R14+-0x7ff80], desc[UR60][R224.64], P4 ;  /* 0x80080000e00e7fae */ /* 0x0003e2000a12187c */
[----:B------:R-:W-:-:S03]  /*18300*/  VIADD R15, R245, 0x100000 ;  /* 0x00100000f50f7836 */ /* 0x000fc60000000000 */
[----:B------:R1:W-:Y:S04]  /*18310*/  LDGSTS.E [R252+-0x7fb80], desc[UR60][R12.64], P4 ;  /* 0x804800000cfc7fae */ /* 0x0003e8000a12187c */
[----:B------:R4:W-:Y:S01]  /*18320*/  LDGSTS.E [R185+-0x7f780], desc[UR60][R10.64], P4 ;  /* 0x808800000ab97fae */ /* 0x0009e2000a12187c */
[----:B-1----:R-:W-:-:S03]  /*18330*/  IMAD.WIDE R224, R0, 0x4, R234 ;  /* 0x0000000400e07825 */ /* 0x002fc600078e02ea */
[----:B------:R1:W-:Y:S01]  /*18340*/  LDGSTS.E [R15+-0x7f380], desc[UR60][R226.64], P4 ;  /* 0x80c80000e20f7fae */ /* 0x0003e2000a12187c */
[----:B------:R-:W-:-:S03]  /*18350*/  IMAD.WIDE R12, R0, 0x4, R222 ;  /* 0x00000004000c7825 */ /* 0x000fc600078e02de */
[----:B------:R-:W3:Y:S04]  /*18360*/  LDL.LU.64 R234, [R1+0x4c8] ;  /* 0x0004c80001ea7983 */ /* 0x000ee80000300a00 */
[----:B------:R1:W-:Y:S04]  /*18370*/  STL.64 [R1+0x848], R226 ;  /* 0x000848e201007387 */ /* 0x0003e80000100a00 */
[----:B------:R-:W3:Y:S04]  /*18380*/  LDL.LU.64 R222, [R1+0x4c0] ;  /* 0x0004c00001de7983 */ /* 0x000ee80000300a00 */
[----:B------:R2:W-:Y:S04]  /*18390*/  STL.64 [R1+0x808], R224 ;  /* 0x000808e001007387 */ /* 0x0005e80000100a00 */
[----:B------:R2:W-:Y:S04]  /*183a0*/  STL.64 [R1+0x7c8], R12 ;  /* 0x0007c80c01007387 */ /* 0x0005e80000100a00 */
        /* <DEDUP_REMOVED lines=21> */
[----:B------:R-:W3:Y:S04]  /*18500*/  LDL.LU.64 R236, [R1+0x490] ;  /* 0x0004900001ec7983 */ /* 0x000ee80000300a00 */
[----:B------:R1:W-:Y:S04]  /*18510*/  LDGSTS.E [R252+-0x7db80], desc[UR60][R12.64], P4 ;  /* 0x824800000cfc7fae */ /* 0x0003e8000a12187c */
[----:B------:R4:W-:Y:S04]  /*18520*/  LDGSTS.E [R185+-0x7d780], desc[UR60][R10.64], P4 ;  /* 0x828800000ab97fae */ /* 0x0009e8000a12187c */
[----:B------:R4:W-:Y:S01]  /*18530*/  LDGSTS.E [R15+-0x7d380], desc[UR60][R226.64], P4 ;  /* 0x82c80000e20f7fae */ /* 0x0009e2000a12187c */
[----:B-1----:R-:W-:-:S03]  /*18540*/  IMAD.WIDE R224, R0, 0x4, R234 ;  /* 0x0000000400e07825 */ /* 0x002fc600078e02ea */
[----:B------:R-:W3:Y:S04]  /*18550*/  LDL.LU.64 R234, [R1+0x488] ;  /* 0x0004880001ea7983 */ /* 0x000ee80000300a00 */
[----:B------:R1:W-:Y:S01]  /*18560*/  STL.64 [R1+0x630], R226 ;  /* 0x000630e201007387 */ /* 0x0003e20000100a00 */
[----:B------:R-:W-:-:S03]  /*18570*/  IMAD.WIDE R12, R0, 0x4, R222 ;  /* 0x00000004000c7825 */ /* 0x000fc600078e02de */
        /* <DEDUP_REMOVED lines=26> */
[----:B------:R-:W-:-:S03]  /*18720*/  VIADD R185, R246, 0x100000 ;  /* 0x00100000f6b97836 */ /* 0x000fc60000000000 */
[----:B------:R1:W-:Y:S04]  /*18730*/  LDGSTS.E [R14+-0x7ff00], desc[UR60][R224.64], P4 ;  /* 0x80100000e00e7fae */ /* 0x0003e8000a12187c */
[----:B------:R1:W-:Y:S01]  /*18740*/  LDGSTS.E [R252+-0x7fb00], desc[UR60][R12.64], P4 ;  /* 0x805000000cfc7fae */ /* 0x0003e2000a12187c */
[----:B------:R-:W-:-:S03]  /*18750*/  VIADD R15, R246, 0x100000 ;  /* 0x00100000f60f7836 */ /* 0x000fc60000000000 */
        /* <DEDUP_REMOVED lines=17> */
[----:B------:R-:W-:Y:S01]  /*18870*/  LDGSTS.E [R15+-0x7e300], desc[UR60][R226.64], P4 ;  /* 0x81d00000e20f7fae */ /* 0x000fe2000a12187c */
[----:B--2---:R-:W-:-:S03]  /*18880*/  IMAD.WIDE R224, R0, 0x4, R228 ;  /* 0x0000000400e07825 */ /* 0x004fc600078e02e4 */
[----:B------:R-:W2:Y:S04]  /*18890*/  LDL.LU.64 R228, [R1+0x2f0] ;  /* 0x0002f00001e47983 */ /* 0x000ea80000300a00 */
[----:B------:R-:W-:Y:S04]  /*188a0*/  STL.64 [R1+0x740], R226 ;  /* 0x000740e201007387 */ /* 0x000fe80000100a00 */
[----:B------:R-:W-:Y:S04]  /*188b0*/  STL.64 [R1+0x700], R224 ;  /* 0x000700e001007387 */ /* 0x000fe80000100a00 */
[----:B------:R1:W-:Y:S01]  /*188c0*/  LDGSTS.E [R14+-0x7df00], desc[UR60][R224.64], P4 ;  /* 0x82100000e00e7fae */ /* 0x0003e2000a12187c */
[----:B------:R-:W-:-:S05]  /*188d0*/  IMAD.WIDE R12, R0, 0x4, R232 ;  /* 0x00000004000c7825 */ /* 0x000fca00078e02e8 */
[----:B------:R-:W-:Y:S01]  /*188e0*/  LDGSTS.E [R252+-0x7db00], desc[UR60][R12.64], P4 ;  /* 0x825000000cfc7fae */ /* 0x000fe2000a12187c */
[----:B------:R-:W-:-:S03]  /*188f0*/  IMAD.WIDE R10, R0, 0x4, R240 ;  /* 0x00000004000a7825 */ /* 0x000fc600078e02f0 */
[----:B------:R-:W2:Y:S04]  /*18900*/  LDL.LU.64 R240, [R1+0x2e8] ;  /* 0x0002e80001f07983 */ /* 0x000ea80000300a00 */
[----:B------:R1:W-:Y:S04]  /*18910*/  STL.64 [R1+0x6c0], R12 ;  /* 0x0006c00c01007387 */ /* 0x0003e80000100a00 */
[----:B------:R1:W-:Y:S01]  /*18920*/  STL.64 [R1+0x680], R10 ;  /* 0x0006800a01007387 */ /* 0x0003e20000100a00 */
[----:B---3--:R-:W-:-:S03]  /*18930*/  IMAD.WIDE R232, R0, 0x4, R236 ;  /* 0x0000000400e87825 */ /* 0x008fc600078e02ec */
[----:B------:R3:W-:Y:S04]  /*18940*/  LDGSTS.E [R185+-0x7d700], desc[UR60][R10.64], P4 ;  /* 0x829000000ab97fae */ /* 0x0007e8000a12187c */
[----:B-1----:R-:W2:Y:S04]  /*18950*/  LDL.LU.64 R12, [R1+0x2e0] ;  /* 0x0002e000010c7983 */ /* 0x002ea80000300a00 */
[----:B------:R-:W2:Y:S01]  /*18960*/  LDL.LU.64 R236, [R1+0x2d8] ;  /* 0x0002d80001ec7983 */ /* 0x000ea20000300a00 */
[C---:B------:R-:W-:Y:S02]  /*18970*/  VIADD R225, R246.reuse, 0x100000 ;  /* 0x00100000f6e17836 */ /* 0x040fe40000000000 */
[----:B------:R-:W-:-:S03]  /*18980*/  VIADD R224, R246, 0x100000 ;  /* 0x00100000f6e07836 */ /* 0x000fc60000000000 */
[----:B------:R-:W-:Y:S01]  /*18990*/  LDGSTS.E [R225+-0x7d300], desc[UR60][R232.64], P4 ;  /* 0x82d00000e8e17fae */ /* 0x000fe2000a12187c */
[----:B------:R-:W-:-:S03]  /*189a0*/  IMAD.WIDE R226, R0, 0x4, R234 ;  /* 0x0000000400e27825 */ /* 0x000fc600078e02ea */
[----:B------:R-:W2:Y:S04]  /*189b0*/  LDL.LU.64 R234, [R1+0x2d0] ;  /* 0x0002d00001ea7983 */ /* 0x000ea80000300a00 */
[----:B------:R-:W-:Y:S01]  /*189c0*/  STL.64 [R1+0x628], R232 ;  /* 0x000628e801007387 */ /* 0x000fe20000100a00 */
[----:B---3--:R-:W-:-:S03]  /*189d0*/  IMAD.WIDE R10, R0, 0x4, R222 ;  /* 0x00000004000a7825 */ /* 0x008fc600078e02de */
[----:B------:R-:W-:Y:S04]  /*189e0*/  STL.64 [R1+0x5e8], R226 ;  /* 0x0005e8e201007387 */ /* 0x000fe80000100a00 */
[----:B------:R-:W3:Y:S04]  /*189f0*/  LDL.LU.64 R222, [R1+0x2c8] ;  /* 0x0002c80001de7983 */ /* 0x000ee80000300a00 */
[----:B------:R1:W-:Y:S04]  /*18a00*/  STL.64 [R1+0x5a8], R10 ;  /* 0x0005a80a01007387 */ /* 0x0003e80000100a00 */
[----:B------:R2:W-:Y:S04]  /*18a10*/  LDGSTS.E [R224+-0x7cf00], desc[UR60][R226.64], P4 ;  /* 0x83100000e2e07fae */ /* 0x0005e8000a12187c */
[----:B------:R-:W-:Y:S01]  /*18a20*/  LDGSTS.E [R252+-0x7cb00], desc[UR60][R10.64], P4 ;  /* 0x835000000afc7fae */ /* 0x000fe2000a12187c */
[----:B----4-:R-:W-:-:S05]  /*18a30*/  IMAD.WIDE R14, R0, 0x4, R238 ;  /* 0x00000004000e7825 */ /* 0x010fca00078e02ee */
[----:B------:R4:W-:Y:S04]  /*18a40*/  STL.64 [R1+0x568], R14 ;  /* 0x0005680e01007387 */ /* 0x0009e80000100a00 */
[----:B-1----:R-:W3:Y:S04]  /*18a50*/  LDL.LU.64 R10, [R1+0x2c0] ;  /* 0x0002c000010a7983 */ /* 0x002ee80000300a00 */
[----:B------:R4:W-:Y:S01]  /*18a60*/  LDGSTS.E [R185+-0x7c700], desc[UR60][R14.64], P4 ;  /* 0x839000000eb97fae */ /* 0x0009e2000a12187c */
[----:B------:R-:W-:-:S03]  /*18a70*/  IMAD.WIDE R238, R0, 0x4, R230 ;  /* 0x0000000400ee7825 */ /* 0x000fc600078e02e6 */
[----:B------:R-:W3:Y:S04]  /*18a80*/  LDL.LU.64 R230, [R1+0x2b8] ;  /* 0x0002b80001e67983 */ /* 0x000ee80000300a00 */
[----:B------:R1:W-:Y:S01]  /*18a90*/  LDGSTS.E [R225+-0x7c300], desc[UR60][R238.64], P4 ;  /* 0x83d00000eee17fae */ /* 0x0003e2000a12187c */
[----:B--2---:R-:W-:-:S03]  /*18aa0*/  IMAD.WIDE R226, R0, 0x4, R228 ;  /* 0x0000000400e27825 */ /* 0x004fc600078e02e4 */
[----:B------:R-:W2:Y:S04]  /*18ab0*/  LDL.LU.64 R228, [R1+0x2b0] ;  /* 0x0002b00001e47983 */ /* 0x000ea80000300a00 */
[----:B------:R1:W-:Y:S04]  /*18ac0*/  STL.64 [R1+0x528], R238 ;  /* 0x000528ee01007387 */ /* 0x0003e80000100a00 */
[----:B------:R-:W2:Y:S04]  /*18ad0*/  LDL.LU.64 R232, [R1+0x2a8] ;  /* 0x0002a80001e87983 */ /* 0x000ea80000300a00 */
[----:B------:R1:W-:Y:S01]  /*18ae0*/  STL.64 [R1+0x8e8], R226 ;  /* 0x0008e8e201007387 */ /* 0x0003e20000100a00 */
[----:B----4-:R-:W-:-:S03]  /*18af0*/  IMAD.WIDE R14, R0, 0x4, R240 ;  /* 0x00000004000e7825 */ /* 0x010fc600078e02f0 */
[----:B------:R-:W4:Y:S04]  /*18b00*/  LDL.LU.64 R240, [R1+0x2a0] ;  /* 0x0002a00001f07983 */ /* 0x000f280000300a00 */
[----:B------:R1:W-:Y:S01]  /*18b10*/  STL.64 [R1+0x8b0], R14 ;  /* 0x0008b00e01007387 */ /* 0x0003e20000100a00 */
[----:B------:R-:W-:-:S04]  /*18b20*/  IMAD.WIDE R12, R0, 0x4, R12 ;  /* 0x00000004000c7825 */ /* 0x000fc800078e020c */
[C---:B-1----:R-:W-:Y:S01]  /*18b30*/  IMAD.WIDE R238, R0.reuse, 0x4, R236 ;  /* 0x0000000400ee7825 */ /* 0x042fe200078e02ec */
[----:B------:R3:W-:Y:S04]  /*18b40*/  STL.64 [R1+0x878], R12 ;  /* 0x0008780c01007387 */ /* 0x0007e80000100a00 */
[----:B------:R-:W4:Y:S01]  /*18b50*/  LDL.LU.64 R236, [R1+0x298] ;  /* 0x0002980001ec7983 */ /* 0x000f220000300a00 */
[C---:B------:R-:W-:Y:S01]  /*18b60*/  IADD3 R224, R247.reuse, 0x100000, RZ ;  /* 0x00100000f7e07810 */ /* 0x040fe20007ffe0ff */
[C---:B------:R-:W-:Y:S02]  /*18b70*/  VIADD R252, R247.reuse, 0x100000 ;  /* 0x00100000f7fc7836 */ /* 0x040fe40000000000 */
[----:B------:R-:W-:Y:S02]  /*18b80*/  VIADD R185, R247, 0x100000 ;  /* 0x00100000f7b97836 */ /* 0x000fe40000000000 */
[----:B------:R1:W-:Y:S04]  /*18b90*/  LDGSTS.E [R224+-0x7fe80], desc[UR60][R226.64], P4 ;  /* 0x80180000e2e07fae */ /* 0x0003e8000a12187c */
[----:B------:R1:W-:Y:S04]  /*18ba0*/  LDGSTS.E [R252+-0x7fa80], desc[UR60][R14.64], P4 ;  /* 0x805800000efc7fae */ /* 0x0003e8000a12187c */
[----:B------:R3:W-:Y:S01]  /*18bb0*/  LDGSTS.E [R185+-0x7f680], desc[UR60][R12.64], P4 ;  /* 0x809800000cb97fae */ /* 0x0007e2000a12187c */
[----:B-1----:R-:W-:-:S03]  /*18bc0*/  IMAD.WIDE R226, R0, 0x4, R234 ;  /* 0x0000000400e27825 */ /* 0x002fc600078e02ea */
[----:B------:R-:W4:Y:S01]  /*18bd0*/  LDL.LU.64 R234, [R1+0x290] ;  /* 0x0002900001ea7983 */ /* 0x000f220000300a00 */
[----:B------:R-:W-:-:S03]  /*18be0*/  VIADD R15, R247, 0x100000 ;  /* 0x00100000f70f7836 */ /* 0x000fc60000000000 */
[----:B------:R-:W-:Y:S01]  /*18bf0*/  STL.64 [R1+0x838], R238 ;  /* 0x000838ee01007387 */ /* 0x000fe20000100a00 */
[C---:B------:R-:W-:Y:S02]  /*18c00*/  VIADD R14, R247.reuse, 0x100000 ;  /* 0x00100000f70e7836 */ /* 0x040fe40000000000 */
[C---:B---3--:R-:W-:Y:S01]  /*18c10*/  IMAD.WIDE R12, R0.reuse, 0x4, R222 ;  /* 0x00000004000c7825 */ /* 0x048fe200078e02de */
[----:B------:R-:W3:Y:S04]  /*18c20*/  LDL.LU.64 R224, [R1+0x288] ;  /* 0x0002880001e07983 */ /* 0x000ee80000300a00 */
[----:B------:R1:W-:Y:S04]  /*18c30*/  STL.64 [R1+0x7f8], R226 ;  /* 0x0007f8e201007387 */ /* 0x0003e80000100a00 */
[----:B------:R-:W3:Y:S04]  /*18c40*/  LDL.LU.64 R222, [R1+0x280] ;  /* 0x0002800001de7983 */ /* 0x000ee80000300a00 */
[----:B------:R-:W-:Y:S04]  /*18c50*/  LDGSTS.E [R15+-0x7f280], desc[UR60][R238.64], P4 ;  /* 0x80d80000ee0f7fae */ /* 0x000fe8000a12187c */
[----:B------:R2:W-:Y:S04]  /*18c60*/  STL.64 [R1+0x7b8], R12 ;  /* 0x0007b80c01007387 */ /* 0x0005e80000100a00 */
[----:B------:R1:W-:Y:S04]  /*18c70*/  LDGSTS.E [R14+-0x7ee80], desc[UR60][R226.64], P4 ;  /* 0x81180000e20e7fae */ /* 0x0003e8000a12187c */
[----:B------:R-:W-:Y:S01]  /*18c80*/  LDGSTS.E [R252+-0x7ea80], desc[UR60][R12.64], P4 ;  /* 0x815800000cfc7fae */ /* 0x000fe2000a12187c */
[----:B-1----:R-:W-:Y:S01]  /*18c90*/  IADD3 R227, R247, 0x100000, RZ ;  /* 0x00100000f7e37810 */ /* 0x002fe20007ffe0ff */
[----:B------:R-:W-:-:S05]  /*18ca0*/  IMAD.WIDE R10, R0, 0x4, R10 ;  /* 0x00000004000a7825 */ /* 0x000fca00078e020a */
[----:B------:R4:W-:Y:S04]  /*18cb0*/  STL.64 [R1+0x778], R10 ;  /* 0x0007780a01007387 */ /* 0x0009e80000100a00 */
[----:B------:R4:W-:Y:S01]  /*18cc0*/  LDGSTS.E [R185+-0x7e680], desc[UR60][R10.64], P4 ;  /* 0x819800000ab97fae */ /* 0x0009e2000a12187c */
[----:B------:R-:W-:-:S03]  /*18cd0*/  IMAD.WIDE R238, R0, 0x4, R230 ;  /* 0x0000000400ee7825 */ /* 0x000fc600078e02e6 */
[----:B------:R-:W3:Y:S04]  /*18ce0*/  LDL.LU.64 R230, [R1+0x278] ;  /* 0x0002780001e67983 */ /* 0x000ee80000300a00 */
[----:B------:R1:W-:Y:S04]  /*18cf0*/  STL.64 [R1+0x738], R238 ;  /* 0x000738ee01007387 */ /* 0x0003e80000100a00 */
[----:B------:R-:W-:Y:S01]  /*18d00*/  LDGSTS.E [R227+-0x7e280], desc[UR60][R238.64], P4 ;  /* 0x81d80000eee37fae */ /* 0x000fe2000a12187c */
[----:B--2---:R-:W-:-:S05]  /*18d10*/  IMAD.WIDE R228, R0, 0x4, R228 ;  /* 0x0000000400e47825 */ /* 0x004fca00078e02e4 */
[----:B------:R2:W-:Y:S01]  /*18d20*/  STL.64 [R1+0x6f8], R228 ;  /* 0x0006f8e401007387 */ /* 0x0005e20000100a00 */
[----:B------:R-:W-:-:S03]  /*18d30*/  IMAD.WIDE R14, R0, 0x4, R232 ;  /* 0x00000004000e7825 */ /* 0x000fc600078e02e8 */
[----:B------:R-:W2:Y:S04]  /*18d40*/  LDL.LU.64 R232, [R1+0x270] ;  /* 0x0002700001e87983 */ /* 0x000ea80000300a00 */
[----:B------:R2:W-:Y:S04]  /*18d50*/  STL.64 [R1+0x6b8], R14 ;  /* 0x0006b80e01007387 */ /* 0x0005e80000100a00 */
[----:B------:R-:W2:Y:S01]  /*18d60*/  LDL.LU.64 R12, [R1+0x268] ;  /* 0x00026800010c7983 */ /* 0x000ea20000300a00 */
[----:B----4-:R-:W-:-:S05]  /*18d70*/  IMAD.WIDE R10, R0, 0x4, R240 ;  /* 0x00000004000a7825 */ /* 0x010fca00078e02f0 */
[----:B------:R4:W-:Y:S04]  /*18d80*/  STL.64 [R1+0x678], R10 ;  /* 0x0006780a01007387 */ /* 0x0009e80000100a00 */
[----:B-1----:R-:W4:Y:S01]  /*18d90*/  LDL.LU.64 R238, [R1+0x260] ;  /* 0x0002600001ee7983 */ /* 0x002f220000300a00 */
[----:B------:R-:W-:-:S03]  /*18da0*/  IMAD.WIDE R240, R0, 0x4, R236 ;  /* 0x0000000400f07825 */ /* 0x000fc600078e02ec */
[----:B------:R-:W4:Y:S01]  /*18db0*/  LDL.LU.64 R236, [R1+0x258] ;  /* 0x0002580001ec7983 */ /* 0x000f220000300a00 */
[----:B------:R-:W-:-:S03]  /*18dc0*/  VIADD R226, R247, 0x100000 ;  /* 0x00100000f7e27836 */ /* 0x000fc60000000000 */
[----:B------:R-:W-:Y:S04]  /*18dd0*/  STL.64 [R1+0x620], R240 ;  /* 0x000620f001007387 */ /* 0x000fe80000100a00 */
[----:B------:R2:W-:Y:S04]  /*18de0*/  LDGSTS.E [R226+-0x7de80], desc[UR60][R228.64], P4 ;  /* 0x82180000e4e27fae */ /* 0x0005e8000a12187c */
[----:B------:R1:W-:Y:S04]  /*18df0*/  LDGSTS.E [R252+-0x7da80], desc[UR60][R14.64], P4 ;  /* 0x825800000efc7fae */ /* 0x0003e8000a12187c */
[----:B------:R-:W-:Y:S01]  /*18e00*/  LDGSTS.E [R185+-0x7d680], desc[UR60][R10.64], P4 ;  /* 0x829800000ab97fae */ /* 0x000fe2000a12187c */
[----:B------:R-:W-:-:S03]  /*18e10*/  IMAD.WIDE R234, R0, 0x4, R234 ;  /* 0x0000000400ea7825 */ /* 0x000fc600078e02ea */
[----:B------:R-:W-:Y:S01]  /*18e20*/  LDGSTS.E [R226+-0x7d280], desc[UR60][R240.64], P4 ;  /* 0x82d80000f0e27fae */ /* 0x000fe2000a12187c */
[----:B---3--:R-:W-:-:S03]  /*18e30*/  IMAD.WIDE R224, R0, 0x4, R224 ;  /* 0x0000000400e07825 */ /* 0x008fc600078e02e0 */
[----:B------:R-:W-:Y:S01]  /*18e40*/  STL.64 [R1+0x5e0], R234 ;  /* 0x0005e0ea01007387 */ /* 0x000fe20000100a00 */
[----:B--2---:R-:W-:Y:S02]  /*18e50*/  VIADD R228, R247, 0x100000 ;  /* 0x00100000f7e47836 */ /* 0x004fe40000000000 */
[----:B-1----:R-:W-:-:S03]  /*18e60*/  IMAD.WIDE R14, R0, 0x4, R222 ;  /* 0x00000004000e7825 */ /* 0x002fc600078e02de */
[----:B------:R-:W-:Y:S04]  /*18e70*/  LDGSTS.E [R228+-0x7ce80], desc[UR60][R234.64], P4 ;  /* 0x83180000eae47fae */ /* 0x000fe8000a12187c */
[----:B------:R-:W2:Y:S04]  /*18e80*/  LDL.LU.64 R222, [R1+0x250] ;  /* 0x0002500001de7983 */ /* 0x000ea80000300a00 */
[----:B------:R1:W-:Y:S04]  /*18e90*/  STL.64 [R1+0x5a0], R224 ;  /* 0x0005a0e001007387 */ /* 0x0003e80000100a00 */
[----:B----4-:R-:W3:Y:S04]  /*18ea0*/  LDL.LU.64 R10, [R1+0x248] ;  /* 0x00024800010a7983 */ /* 0x010ee80000300a00 */
[----:B------:R4:W-:Y:S04]  /*18eb0*/  STL.64 [R1+0x560], R14 ;  /* 0x0005600e01007387 */ /* 0x0009e80000100a00 */
[----:B------:R-:W3:Y:S04]  /*18ec0*/  LDL.LU.64 R226, [R1+0x240] ;  /* 0x0002400001e27983 */ /* 0x000ee80000300a00 */
[----:B------:R1:W-:Y:S04]  /*18ed0*/  LDGSTS.E [R252+-0x7ca80], desc[UR60][R224.64], P4 ;  /* 0x83580000e0fc7fae */ /* 0x0003e8000a12187c */
[----:B------:R4:W-:Y:S04]  /*18ee0*/  LDGSTS.E [R185+-0x7c680], desc[UR60][R14.64], P4 ;  /* 0x839800000eb97fae */ /* 0x0009e8000a12187c */
[----:B------:R-:W3:Y:S01]  /*18ef0*/  LDL.LU.64 R228, [R1+0x238] ;  /* 0x0002380001e47983 */ /* 0x000ee20000300a00 */
[----:B-1----:R-:W-:-:S03]  /*18f00*/  VIADD R225, R247, 0x100000 ;  /* 0x00100000f7e17836 */ /* 0x002fc60000000000 */
[----:B------:R-:W3:Y:S01]  /*18f10*/  LDL.LU.64 R240, [R1+0x230] ;  /* 0x0002300001f07983 */ /* 0x000ee20000300a00 */
[----:B------:R-:W-:Y:S02]  /*18f20*/  VIADD R224, R248, 0x100000 ;  /* 0x00100000f8e07836 */ /* 0x000fe40000000000 */
[C---:B------:R-:W-:Y:S02]  /*18f30*/  IMAD.WIDE R234, R0.reuse, 0x4, R230 ;  /* 0x0000000400ea7825 */ /* 0x040fe400078e02e6 */
[----:B------:R-:W3:Y:S04]  /*18f40*/  LDL.LU.64 R230, [R1+0x228] ;  /* 0x0002280001e67983 */ /* 0x000ee80000300a00 */
[----:B------:R-:W-:Y:S04]  /*18f50*/  STL.64 [R1+0x520], R234 ;  /* 0x000520ea01007387 */ /* 0x000fe80000100a00 */
[----:B------:R-:W-:Y:S01]  /*18f60*/  LDGSTS.E [R225+-0x7c280], desc[UR60][R234.64], P4 ;  /* 0x83d80000eae17fae */ /* 0x000fe2000a12187c */
[----:B------:R-:W-:-:S04]  /*18f70*/  IMAD.WIDE R232, R0, 0x4, R232 ;  /* 0x0000000400e87825 */ /* 0x000fc800078e02e8 */
[C---:B----4-:R-:W-:Y:S01]  /*18f80*/  IMAD.WIDE R14, R0.reuse, 0x4, R12 ;  /* 0x00000004000e7825 */ /* 0x050fe200078e020c */
[----:B------:R1:W-:Y:S04]  /*18f90*/  STL.64 [R1+0x8e0], R232 ;  /* 0x0008e0e801007387 */ /* 0x0003e80000100a00 */
[----:B------:R4:W-:Y:S04]  /*18fa0*/  STL.64 [R1+0x8a8], R14 ;  /* 0x0008a80e01007387 */ /* 0x0009e80000100a00 */
[----:B------:R1:W-:Y:S01]  /*18fb0*/  LDGSTS.E [R224+-0x7fe00], desc[UR60][R232.64], P4 ;  /* 0x80200000e8e07fae */ /* 0x0003e2000a12187c */
[----:B------:R-:W-:-:S05]  /*18fc0*/  IMAD.WIDE R12, R0, 0x4, R238 ;  /* 0x00000004000c7825 */ /* 0x000fca00078e02ee */
[----:B------:R3:W-:Y:S04]  /*18fd0*/  STL.64 [R1+0x870], R12 ;  /* 0x0008700c01007387 */ /* 0x0007e80000100a00 */
[----:B-1----:R-:W3:Y:S04]  /*18fe0*/  LDL.LU.64 R232, [R1+0x220] ;  /* 0x0002200001e87983 */ /* 0x002ee80000300a00 */
[----:B------:R-:W3:Y:S01]  /*18ff0*/  LDL.LU.64 R238, [R1+0x218] ;  /* 0x0002180001ee7983 */ /* 0x000ee20000300a00 */
[----:B------:R-:W-:-:S03]  /*19000*/  IMAD.WIDE R224, R0, 0x4, R236 ;  /* 0x0000000400e07825 */ /* 0x000fc600078e02ec */
[----:B------:R-:W3:Y:S04]  /*19010*/  LDL.LU.64 R234, [R1+0x210] ;  /* 0x0002100001ea7983 */ /* 0x000ee80000300a00 */
[----:B------:R-:W3:Y:S01]  /*19020*/  LDL.LU.64 R236, [R1+0x208] ;  /* 0x0002080001ec7983 */ /* 0x000ee20000300a00 */
[C---:B------:R-:W-:Y:S01]  /*19030*/  IADD3 R252, R248.reuse, 0x100000, RZ ;  /* 0x00100000f8fc7810 */ /* 0x040fe20007ffe0ff */
[----:B------:R-:W-:-:S04]  /*19040*/  VIADD R185, R248, 0x100000 ;  /* 0x00100000f8b97836 */ /* 0x000fc80000000000 */
[----:B------:R4:W-:Y:S04]  /*19050*/  LDGSTS.E [R252+-0x7fa00], desc[UR60][R14.64], P4 ;  /* 0x806000000efc7fae */ /* 0x0009e8000a12187c */
[----:B------:R3:W-:Y:S04]  /*19060*/  LDGSTS.E [R185+-0x7f600], desc[UR60][R12.64], P4 ;  /* 0x80a000000cb97fae */ /* 0x0007e8000a12187c */
[----:B------:R1:W-:Y:S01]  /*19070*/  STL.64 [R1+0x830], R224 ;  /* 0x000830e001007387 */ /* 0x0003e20000100a00 */
[C---:B----4-:R-:W-:Y:S02]  /*19080*/  VIADD R15, R248.reuse, 0x100000 ;  /* 0x00100000f80f7836 */ /* 0x050fe40000000000 */
[----:B------:R-:W-:-:S03]  /*19090*/  VIADD R14, R248, 0x100000 ;  /* 0x00100000f80e7836 */ /* 0x000fc60000000000 */
[----:B------:R-:W-:Y:S01]  /*190a0*/  LDGSTS.E [R15+-0x7f200], desc[UR60][R224.64], P4 ;  /* 0x80e00000e00f7fae */ /* 0x000fe2000a12187c */
[----:B--2---:R-:W-:-:S04]  /*190b0*/  IMAD.WIDE R222, R0, 0x4, R222 ;  /* 0x0000000400de7825 */ /* 0x004fc800078e02de */
[C---:B---3--:R-:W-:Y:S01]  /*190c0*/  IMAD.WIDE R12, R0.reuse, 0x4, R10 ;  /* 0x00000004000c7825 */ /* 0x048fe200078e020a */
[----:B------:R2:W-:Y:S04]  /*190d0*/  STL.64 [R1+0x7f0], R222 ;  /* 0x0007f0de01007387 */ /* 0x0005e80000100a00 */
[----:B------:R2:W-:Y:S01]  /*190e0*/  LDGSTS.E [R14+-0x7ee00], desc[UR60][R222.64], P4 ;  /* 0x81200000de0e7fae */ /* 0x0005e2000a12187c */
[----:B------:R-:W-:-:S03]  /*190f0*/  IMAD.WIDE R10, R0, 0x4, R226 ;  /* 0x00000004000a7825 */ /* 0x000fc600078e02e2 */
[----:B------:R-:W-:Y:S04]  /*19100*/  STL.64 [R1+0x7b0], R12 ;  /* 0x0007b00c01007387 */ /* 0x000fe80000100a00 */
[----:B------:R3:W-:Y:S04]  /*19110*/  STL.64 [R1+0x770], R10 ;  /* 0x0007700a01007387 */ /* 0x0007e80000100a00 */
[----:B------:R-:W-:Y:S01]  /*19120*/  LDGSTS.E [R252+-0x7ea00], desc[UR60][R12.64], P4 ;  /* 0x816000000cfc7fae */ /* 0x000fe2000a12187c */
[----:B------:R-:W-:-:S03]  /*19130*/  IMAD.WIDE R228, R0, 0x4, R228 ;  /* 0x0000000400e47825 */ /* 0x000fc600078e02e4 */
[----:B-1----:R-:W4:Y:S04]  /*19140*/  LDL.LU.64 R224, [R1+0x200] ;  /* 0x0002000001e07983 */ /* 0x002f280000300a00 */
[----:B------:R3:W-:Y:S01]  /*19150*/  LDGSTS.E [R185+-0x7e600], desc[UR60][R10.64], P4 ;  /* 0x81a000000ab97fae */ /* 0x0007e2000a12187c */
[----:B------:R-:W-:Y:S01]  /*19160*/  IMAD.WIDE R226, R0, 0x4, R240 ;  /* 0x0000000400e27825 */ /* 0x000fe200078e02f0 */
[----:B--2---:R-:W-:-:S03]  /*19170*/  IADD3 R222, R248, 0x100000, RZ ;  /* 0x00100000f8de7810 */ /* 0x004fc60007ffe0ff */
[----:B------:R-:W-:-:S05]  /*19180*/  VIADD R223, R248, 0x100000 ;  /* 0x00100000f8df7836 */ /* 0x000fca0000000000 */
[----:B------:R-:W-:Y:S04]  /*19190*/  LDGSTS.E [R223+-0x7e200], desc[UR60][R228.64], P4 ;  /* 0x81e00000e4df7fae */ /* 0x000fe8000a12187c */
[----:B------:R1:W-:Y:S01]  /*191a0*/  LDGSTS.E [R222+-0x7de00], desc[UR60][R226.64], P4 ;  /* 0x82200000e2de7fae */ /* 0x0003e2000a12187c */
[----:B---3--:R-:W-:-:S03]  /*191b0*/  IMAD.WIDE R10, R0, 0x4, R230 ;  /* 0x00000004000a7825 */ /* 0x008fc600078e02e6 */
[----:B------:R-:W2:Y:S04]  /*191c0*/  LDL.LU.64 R230, [R1+0x1f8] ;  /* 0x0001f80001e67983 */ /* 0x000ea80000300a00 */
[----:B------:R3:W-:Y:S04]  /*191d0*/  STL.64 [R1+0x730], R228 ;  /* 0x000730e401007387 */ /* 0x0007e80000100a00 */
[----:B------:R-:W2:Y:S04]  /*191e0*/  LDL.LU.64 R240, [R1+0x1f0] ;  /* 0x0001f00001f07983 */ /* 0x000ea80000300a00 */
[----:B------:R1:W-:Y:S04]  /*191f0*/  STL.64 [R1+0x6f0], R226 ;  /* 0x0006f0e201007387 */ /* 0x0003e80000100a00 */
[----:B------:R-:W2:Y:S04]  /*19200*/  LDL.LU.64 R14, [R1+0x1e8] ;  /* 0x0001e800010e7983 */ /* 0x000ea80000300a00 */
[----:B------:R1:W-:Y:S04]  /*19210*/  STL.64 [R1+0x6b0], R10 ;  /* 0x0006b00a01007387 */ /* 0x0003e80000100a00 */
[----:B---3--:R-:W3:Y:S04]  /*19220*/  LDL.LU.64 R228, [R1+0x1e0] ;  /* 0x0001e00001e47983 */ /* 0x008ee80000300a00 */
[----:B------:R1:W-:Y:S01]  /*19230*/  LDGSTS.E [R252+-0x7da00], desc[UR60][R10.64], P4 ;  /* 0x826000000afc7fae */ /* 0x0003e2000a12187c */
[----:B------:R-:W-:-:S04]  /*19240*/  IMAD.WIDE R12, R0, 0x4, R232 ;  /* 0x00000004000c7825 */ /* 0x000fc800078e02e8 */
[C---:B------:R-:W-:Y:S01]  /*19250*/  IMAD.WIDE R238, R0.reuse, 0x4, R238 ;  /* 0x0000000400ee7825 */ /* 0x040fe200078e02ee */
[----:B------:R1:W-:Y:S03]  /*19260*/  STL.64 [R1+0x670], R12 ;  /* 0x0006700c01007387 */ /* 0x0003e60000100a00 */
[C---:B-1----:R-:W-:Y:S01]  /*19270*/  IMAD.WIDE R226, R0.reuse, 0x4, R236 ;  /* 0x0000000400e27825 */ /* 0x042fe200078e02ec */
[----:B------:R-:W-:Y:S04]  /*19280*/  LDGSTS.E [R185+-0x7d600], desc[UR60][R12.64], P4 ;  /* 0x82a000000cb97fae */ /* 0x000fe8000a12187c */
[----:B------:R-:W3:Y:S04]  /*19290*/  LDL.LU.64 R236, [R1+0x1d8] ;  /* 0x0001d80001ec7983 */ /* 0x000ee80000300a00 */
[----:B------:R-:W-:Y:S04]  /*192a0*/  STL.64 [R1+0x618], R238 ;  /* 0x000618ee01007387 */ /* 0x000fe80000100a00 */
[----:B------:R-:W3:Y:S01]  /*192b0*/  LDL.LU.64 R222, [R1+0x1d0] ;  /* 0x0001d00001de7983 */ /* 0x000ee20000300a00 */
[----:B------:R-:W-:-:S04]  /*192c0*/  IMAD.WIDE R234, R0, 0x4, R234 ;  /* 0x0000000400ea7825 */ /* 0x000fc800078e02ea */
[C---:B------:R-:W-:Y:S02]  /*192d0*/  VIADD R10, R248.reuse, 0x100000 ;  /* 0x00100000f80a7836 */ /* 0x040fe40000000000 */
[C---:B------:R-:W-:Y:S01]  /*192e0*/  VIADD R232, R248.reuse, 0x100000 ;  /* 0x00100000f8e87836 */ /* 0x040fe20000000000 */
[----:B------:R1:W-:Y:S04]  /*192f0*/  STL.64 [R1+0x5d8], R234 ;  /* 0x0005d8ea01007387 */ /* 0x0003e80000100a00 */
[----:B------:R-:W3:Y:S04]  /*19300*/  LDL.LU.64 R12, [R1+0x1c8] ;  /* 0x0001c800010c7983 */ /* 0x000ee80000300a00 */
[----:B------:R-:W-:Y:S04]  /*19310*/  LDGSTS.E [R10+-0x7d200], desc[UR60][R238.64], P4 ;  /* 0x82e00000ee0a7fae */ /* 0x000fe8000a12187c */
[----:B------:R1:W-:Y:S04]  /*19320*/  STL.64 [R1+0x598], R226 ;  /* 0x000598e201007387 */ /* 0x0003e80000100a00 */
[----:B------:R1:W-:Y:S04]  /*19330*/  LDGSTS.E [R232+-0x7ce00], desc[UR60][R234.64], P4 ;  /* 0x83200000eae87fae */ /* 0x0003e8000a12187c */
[----:B------:R-:W3:Y:S04]  /*19340*/  LDL.LU.64 R10, [R1+0x1b8] ;  /* 0x0001b800010a7983 */ /* 0x000ee80000300a00 */
[----:B------:R4:W-:Y:S01]  /*19350*/  LDGSTS.E [R252+-0x7ca00], desc[UR60][R226.64], P4 ;  /* 0x83600000e2fc7fae */ /* 0x0009e2000a12187c */
[----:B-1----:R-:W-:Y:S01]  /*19360*/  IADD3 R234, R249, 0x100000, RZ ;  /* 0x00100000f9ea7810 */ /* 0x002fe20007ffe0ff */
[----:B----4-:R-:W-:-:S02]  /*19370*/  VIADD R226, R248, 0x100000 ;  /* 0x00100000f8e27836 */ /* 0x010fc40000000000 */
[----:B------:R-:W-:-:S05]  /*19380*/  IMAD.WIDE R224, R0, 0x4, R224 ;  /* 0x0000000400e07825 */ /* 0x000fca00078e02e0 */
[----:B------:R1:W-:Y:S01]  /*19390*/  STL.64 [R1+0x558], R224 ;  /* 0x000558e001007387 */ /* 0x0003e20000100a00 */
[----:B------:R-:W-:-:S03]  /*193a0*/  VIADD R252, R249, 0x100000 ;  /* 0x00100000f9fc7836 */ /* 0x000fc60000000000 */
[----:B------:R4:W-:Y:S04]  /*193b0*/  LDGSTS.E [R185+-0x7c600], desc[UR60][R224.64], P4 ;  /* 0x83a00000e0b97fae */ /* 0x0009e8000a12187c */
[----:B-1----:R-:W3:Y:S01]  /*193c0*/  LDL.LU.64 R224, [R1+0x108] ;  /* 0x0001080001e07983 */ /* 0x002ee20000300a00 */
[----:B----4-:R-:W-:-:S03]  /*193d0*/  VIADD R185, R249, 0x100000 ;  /* 0x00100000f9b97836 */ /* 0x010fc60000000000 */
[----:B------:R-:W4:Y:S04]  /*193e0*/  LDL.LU.64 R232, [R1+0x78] ;  /* 0x0000780001e87983 */ /* 0x000f280000300a00 */
[----:B------:R-:W4:Y:S01]  /*193f0*/  LDL.LU.64 R238, [R1+0x60] ;  /* 0x0000600001ee7983 */ /* 0x000f220000300a00 */
[----:B--2---:R-:W-:-:S04]  /*19400*/  IMAD.WIDE R230, R0, 0x4, R230 ;  /* 0x0000000400e67825 */ /* 0x004fc800078e02e6 */
[C---:B------:R-:W-:Y:S01]  /*19410*/  IMAD.WIDE R240, R0.reuse, 0x4, R240 ;  /* 0x0000000400f07825 */ /* 0x040fe200078e02f0 */
[----:B------:R1:W-:Y:S04]  /*19420*/  STL.64 [R1+0x518], R230 ;  /* 0x000518e601007387 */ /* 0x0003e80000100a00 */
[----:B------:R-:W-:Y:S01]  /*19430*/  STL.64 [R1+0x8d8], R240 ;  /* 0x0008d8f001007387 */ /* 0x000fe20000100a00 */
[----:B------:R-:W-:-:S03]  /*19440*/  IMAD.WIDE R14, R0, 0x4, R14 ;  /* 0x00000004000e7825 */ /* 0x000fc600078e020e */
[----:B------:R-:W-:Y:S04]  /*19450*/  LDGSTS.E [R226+-0x7c200], desc[UR60][R230.64], P4 ;  /* 0x83e00000e6e27fae */ /* 0x000fe8000a12187c */
[----:B------:R-:W-:Y:S01]  /*19460*/  LDGSTS.E [R234+-0x7fd80], desc[UR60][R240.64], P4 ;  /* 0x80280000f0ea7fae */ /* 0x000fe2000a12187c */
[----:B---3--:R-:W-:-:S03]  /*19470*/  IMAD.WIDE R228, R0, 0x4, R228 ;  /* 0x0000000400e47825 */ /* 0x008fc600078e02e4 */
[----:B------:R2:W-:Y:S04]  /*19480*/  LDGSTS.E [R252+-0x7f980], desc[UR60][R14.64], P4 ;  /* 0x806800000efc7fae */ /* 0x0005e8000a12187c */
[----:B-1----:R-:W3:Y:S04]  /*19490*/  LDL.LU.64 R230, [R1+0xc18] ;  /* 0x000c180001e67983 */ /* 0x002ee80000300a00 */
[----:B------:R2:W-:Y:S04]  /*194a0*/  STL.64 [R1+0x8a0], R14 ;  /* 0x0008a00e01007387 */ /* 0x0005e80000100a00 */
[----:B------:R-:W3:Y:S04]  /*194b0*/  LDL.LU.64 R226, [R1+0x48] ;  /* 0x0000480001e27983 */ /* 0x000ee80000300a00 */
[----:B------:R1:W-:Y:S04]  /*194c0*/  STL.64 [R1+0x868], R228 ;  /* 0x000868e401007387 */ /* 0x0003e80000100a00 */
[----:B------:R-:W-:Y:S01]  /*194d0*/  LDGSTS.E [R185+-0x7f580], desc[UR60][R228.64], P4 ;  /* 0x80a80000e4b97fae */ /* 0x000fe2000a12187c */
[----:B--2---:R-:W-:-:S03]  /*194e0*/  VIADD R15, R249, 0x100000 ;  /* 0x00100000f90f7836 */ /* 0x004fc60000000000 */
[----:B-1----:R-:W2:Y:S04]  /*194f0*/  LDL.LU.64 R228, [R1+0x30] ;  /* 0x0000300001e47983 */ /* 0x002ea80000300a00 */
[----:B------:R-:W2:Y:S04]  /*19500*/  LDL.LU.64 R234, [R1+0x18] ;  /* 0x0000180001ea7983 */ /* 0x000ea80000300a00 */
[----:B------:R-:W2:Y:S01]  /*19510*/  LDL.LU.64 R240, [R1] ;  /* 0x0000000001f07983 */ /* 0x000ea20000300a00 */
[----:B------:R-:W-:-:S04]  /*19520*/  IMAD.WIDE R236, R0, 0x4, R236 ;  /* 0x0000000400ec7825 */ /* 0x000fc800078e02ec */
[C---:B------:R-:W-:Y:S01]  /*19530*/  IMAD.WIDE R222, R0.reuse, 0x4, R222 ;  /* 0x0000000400de7825 */ /* 0x040fe200078e02de */
[----:B------:R1:W-:Y:S04]  /*19540*/  STL.64 [R1+0x828], R236 ;  /* 0x000828ec01007387 */ /* 0x0003e80000100a00 */
[----:B------:R4:W-:Y:S04]  /*19550*/  STL.64 [R1+0x7e8], R222 ;  /* 0x0007e8de01007387 */ /* 0x0009e80000100a00 */
[----:B------:R-:W-:Y:S04]  /*19560*/  LDGSTS.E [R15+-0x7f180], desc[UR60][R236.64], P4 ;  /* 0x80e80000ec0f7fae */ /* 0x000fe8000a12187c */
[----:B-1----:R-:W2:Y:S01]  /*19570*/  LDL.LU.64 R236, [R1+0xc10] ;  /* 0x000c100001ec7983 */ /* 0x002ea20000300a00 */
[----:B------:R-:W-:Y:S01]  /*19580*/  IADD3 R14, R249, 0x100000, RZ ;  /* 0x00100000f90e7810 */ /* 0x000fe20007ffe0ff */
[----:B------:R-:W-:-:S04]  /*19590*/  IMAD.WIDE R12, R0, 0x4, R12 ;  /* 0x00000004000c7825 */ /* 0x000fc800078e020c */
[----:B------:R4:W-:Y:S01]  /*195a0*/  LDGSTS.E [R14+-0x7ed80], desc[UR60][R222.64], P4 ;  /* 0x81280000de0e7fae */ /* 0x0009e2000a12187c */
[----:B------:R-:W-:-:S03]  /*195b0*/  IMAD.WIDE R10, R0, 0x4, R10 ;  /* 0x00000004000a7825 */ /* 0x000fc600078e020a */
[----:B------:R1:W-:Y:S04]  /*195c0*/  STL.64 [R1+0x7a8], R12 ;  /* 0x0007a80c01007387 */ /* 0x0003e80000100a00 */
[----:B------:R1:W-:Y:S04]  /*195d0*/  LDGSTS.E [R252+-0x7e980], desc[UR60][R12.64], P4 ;  /* 0x816800000cfc7fae */ /* 0x0003e8000a12187c */
[----:B------:R-:W-:Y:S04]  /*195e0*/  STL.64 [R1+0x768], R10 ;  /* 0x0007680a01007387 */ /* 0x000fe80000100a00 */
[----:B------:R-:W-:Y:S01]  /*195f0*/  LDGSTS.E [R185+-0x7e580], desc[UR60][R10.64], P4 ;  /* 0x81a800000ab97fae */ /* 0x000fe2000a12187c */
[----:B------:R-:W-:-:S04]  /*19600*/  IMAD.WIDE R224, R0, 0x4, R224 ;  /* 0x0000000400e07825 */ /* 0x000fc800078e02e0 */
[C---:B----4-:R-:W-:Y:S01]  /*19610*/  IMAD.WIDE R222, R0.reuse, 0x4, R232 ;  /* 0x0000000400de7825 */ /* 0x050fe200078e02e8 */
[----:B------:R4:W-:Y:S03]  /*19620*/  LDGSTS.E [R15+-0x7e180], desc[UR60][R224.64], P4 ;  /* 0x81e80000e00f7fae */ /* 0x0009e6000a12187c */
[----:B-1----:R-:W-:Y:S01]  /*19630*/  IMAD.WIDE R12, R0, 0x4, R238 ;  /* 0x00000004000c7825 */ /* 0x002fe200078e02ee */
[----:B------:R1:W-:Y:S04]  /*19640*/  LDGSTS.E [R14+-0x7dd80], desc[UR60][R222.64], P4 ;  /* 0x82280000de0e7fae */ /* 0x0003e8000a12187c */
[----:B------:R-:W2:Y:S04]  /*19650*/  LDL.LU.64 R238, [R1+0xf8] ;  /* 0x0000f80001ee7983 */ /* 0x000ea80000300a00 */
[----:B------:R4:W-:Y:S04]  /*19660*/  STL.64 [R1+0x728], R224 ;  /* 0x000728e001007387 */ /* 0x0009e80000100a00 */
[----:B------:R-:W2:Y:S04]  /*19670*/  LDL.LU.64 R232, [R1+0xe8] ;  /* 0x0000e80001e87983 */ /* 0x000ea80000300a00 */
[----:B------:R1:W-:Y:S04]  /*19680*/  STL.64 [R1+0x6e8], R222 ;  /* 0x0006e8de01007387 */ /* 0x0003e80000100a00 */
[----:B------:R1:W-:Y:S01]  /*19690*/  STL.64 [R1+0x6a8], R12 ;  /* 0x0006a80c01007387 */ /* 0x0003e20000100a00 */
[----:B----4-:R-:W-:-:S03]  /*196a0*/  VIADD R225, R249, 0x100000 ;  /* 0x00100000f9e17836 */ /* 0x010fc60000000000 */
[----:B------:R-:W-:Y:S01]  /*196b0*/  LDGSTS.E [R252+-0x7d980], desc[UR60][R12.64], P4 ;  /* 0x826800000cfc7fae */ /* 0x000fe2000a12187c */
[----:B------:R-:W-:Y:S02]  /*196c0*/  VIADD R224, R249, 0x100000 ;  /* 0x00100000f9e07836 */ /* 0x000fe40000000000 */
[----:B---3--:R-:W-:-:S05]  /*196d0*/  IMAD.WIDE R10, R0, 0x4, R226 ;  /* 0x00000004000a7825 */ /* 0x008fca00078e02e2 */
[----:B------:R-:W-:Y:S04]  /*196e0*/  STL.64 [R1+0x668], R10 ;  /* 0x0006680a01007387 */ /* 0x000fe80000100a00 */
[----:B------:R-:W-:Y:S01]  /*196f0*/  LDGSTS.E [R185+-0x7d580], desc[UR60][R10.64], P4 ;  /* 0x82a800000ab97fae */ /* 0x000fe2000a12187c */
[----:B--2---:R-:W-:-:S04]  /*19700*/  IMAD.WIDE R228, R0, 0x4, R228 ;  /* 0x0000000400e47825 */ /* 0x004fc800078e02e4 */
[C---:B------:R-:W-:Y:S01]  /*19710*/  IMAD.WIDE R226, R0.reuse, 0x4, R234 ;  /* 0x0000000400e27825 */ /* 0x040fe200078e02ea */
[----:B------:R2:W-:Y:S03]  /*19720*/  LDGSTS.E [R225+-0x7d180], desc[UR60][R228.64], P4 ;  /* 0x82e80000e4e17fae */ /* 0x0005e6000a12187c */
[C---:B-1----:R-:W-:Y:S01]  /*19730*/  IMAD.WIDE R222, R0.reuse, 0x4, R240 ;  /* 0x0000000400de7825 */ /* 0x042fe200078e02f0 */
[----:B------:R-:W3:Y:S04]  /*19740*/  LDL.LU.64 R234, [R1+0xc8] ;  /* 0x0000c80001ea7983 */ /* 0x000ee80000300a00 */
[----:B------:R2:W-:Y:S04]  /*19750*/  STL.64 [R1+0x610], R228 ;  /* 0x000610e401007387 */ /* 0x0005e80000100a00 */
[----:B------:R-:W4:Y:S04]  /*19760*/  LDL.LU.64 R240, [R1+0xb8] ;  /* 0x0000b80001f07983 */ /* 0x000f280000300a00 */
[----:B------:R1:W-:Y:S04]  /*19770*/  STL.64 [R1+0x5d0], R226 ;  /* 0x0005d0e201007387 */ /* 0x0003e80000100a00 */
[----:B------:R-:W4:Y:S04]  /*19780*/  LDL.LU.64 R14, [R1+0xa8] ;  /* 0x0000a800010e7983 */ /* 0x000f280000300a00 */
[----:B------:R-:W4:Y:S04]  /*19790*/  LDL.LU.64 R12, [R1+0x98] ;  /* 0x00009800010c7983 */ /* 0x000f280000300a00 */
[----:B------:R1:W-:Y:S01]  /*197a0*/  STL.64 [R1+0x590], R222 ;  /* 0x000590de01007387 */ /* 0x0003e20000100a00 */
[----:B--2---:R-:W-:-:S03]  /*197b0*/  IMAD.WIDE R228, R0, 0x4, R230 ;  /* 0x0000000400e47825 */ /* 0x004fc600078e02e6 */
[----:B------:R-:W-:Y:S04]  /*197c0*/  LDGSTS.E [R224+-0x7cd80], desc[UR60][R226.64], P4 ;  /* 0x83280000e2e07fae */ /* 0x000fe8000a12187c */
[----:B------:R-:W-:Y:S01]  /*197d0*/  LDGSTS.E [R252+-0x7c980], desc[UR60][R222.64], P4 ;  /* 0x83680000defc7fae */ /* 0x000fe2000a12187c */
[----:B------:R-:W-:-:S05]  /*197e0*/  IMAD.WIDE R10, R0, 0x4, R236 ;  /* 0x00000004000a7825 */ /* 0x000fca00078e02ec */
[----:B------:R2:W-:Y:S04]  /*197f0*/  STL.64 [R1+0x550], R10 ;  /* 0x0005500a01007387 */ /* 0x0005e80000100a00 */
[----:B-1----:R-:W4:Y:S04]  /*19800*/  LDL.LU.64 R226, [R1+0x88] ;  /* 0x0000880001e27983 */ /* 0x002f280000300a00 */
[----:B------:R-:W4:Y:S04]  /*19810*/  LDL.LU.64 R224, [R1+0x70] ;  /* 0x0000700001e07983 */ /* 0x000f280000300a00 */
[----:B------:R-:W4:Y:S04]  /*19820*/  LDL.LU.64 R222, [R1+0x58] ;  /* 0x0000580001de7983 */ /* 0x000f280000300a00 */
[----:B------:R-:W4:Y:S01]  /*19830*/  LDL.LU.64 R230, [R1+0xd8] ;  /* 0x0000d80001e67983 */ /* 0x000f220000300a00 */
[C---:B------:R-:W-:Y:S01]  /*19840*/  VIADD R237, R250.reuse, 0x100000 ;  /* 0x00100000faed7836 */ /* 0x040fe20000000000 */
[----:B------:R-:W-:-:S02]  /*19850*/  IADD3 R236, R250, 0x100000, RZ ;  /* 0x00100000faec7810 */ /* 0x000fc40007ffe0ff */
[----:B------:R1:W-:Y:S04]  /*19860*/  LDGSTS.E [R185+-0x7c580], desc[UR60][R10.64], P4 ;  /* 0x83a800000ab97fae */ /* 0x0003e8000a12187c */
[----:B------:R1:W-:Y:S04]  /*19870*/  LDGSTS.E [R252+-0x7c180], desc[UR60][R228.64], P4 ;  /* 0x83e80000e4fc7fae */ /* 0x0003e8000a12187c */
[----:B--2---:R-:W2:Y:S01]  /*19880*/  LDL.LU.64 R10, [R1+0x40] ;  /* 0x00004000010a7983 */ /* 0x004ea20000300a00 */
[----:B-1----:R-:W-:-:S03]  /*19890*/  VIADD R185, R250, 0x100000 ;  /* 0x00100000fab97836 */ /* 0x002fc60000000000 */
[----:B------:R1:W-:Y:S01]  /*198a0*/  STL.64 [R1+0x510], R228 ;  /* 0x000510e401007387 */ /* 0x0003e20000100a00 */
[C---:B------:R-:W-:Y:S01]  /*198b0*/  IMAD.WIDE R2, R0.reuse, 0x4, R2 ;  /* 0x0000000400027825 */ /* 0x040fe200078e0202 */
[----:B------:R-:W2:Y:S03]  /*198c0*/  LDC R252, c[0x0][0x230] ;  /* 0x00008c00fffc7b82 */ /* 0x000ea60000000800 */
[----:B------:R-:W-:-:S04]  /*198d0*/  IMAD.WIDE R238, R0, 0x4, R238 ;  /* 0x0000000400ee7825 */ /* 0x000fc800078e02ee */
[C---:B------:R-:W-:Y:S01]  /*198e0*/  IMAD.WIDE R232, R0.reuse, 0x4, R232 ;  /* 0x0000000400e87825 */ /* 0x040fe200078e02e8 */
[----:B------:R-:W-:Y:S04]  /*198f0*/  STL.64 [R1+0x8d0], R238 ;  /* 0x0008d0ee01007387 */ /* 0x000fe80000100a00 */
[----:B------:R4:W-:Y:S04]  /*19900*/  STL.64 [R1+0x898], R232 ;  /* 0x000898e801007387 */ /* 0x0009e80000100a00 */
[----:B------:R-:W-:Y:S04]  /*19910*/  LDGSTS.E [R237+-0x7fd00], desc[UR60][R238.64], P4 ;  /* 0x80300000eeed7fae */ /* 0x000fe8000a12187c */
[----:B-1----:R-:W2:Y:S04]  /*19920*/  LDL.LU.64 R228, [R1+0xc08] ;  /* 0x000c080001e47983 */ /* 0x002ea80000300a00 */
[----:B------:R-:W-:Y:S01]  /*19930*/  LDGSTS.E [R236+-0x7f900], desc[UR60][R232.64], P4 ;  /* 0x80700000e8ec7fae */ /* 0x000fe2000a12187c */
[----:B---3--:R-:W-:-:S04]  /*19940*/  IMAD.WIDE R234, R0, 0x4, R234 ;  /* 0x0000000400ea7825 */ /* 0x008fc800078e02ea */
[----:B----4-:R-:W-:-:S04]  /*19950*/  IMAD.WIDE R240, R0, 0x4, R240 ;  /* 0x0000000400f07825 */ /* 0x010fc800078e02f0 */
[----:B------:R-:W-:-:S04]  /*19960*/  IMAD.WIDE R14, R0, 0x4, R14 ;  /* 0x00000004000e7825 */ /* 0x000fc800078e020e */
[----:B------:R-:W-:-:S04]  /*19970*/  IMAD.WIDE R12, R0, 0x4, R12 ;  /* 0x00000004000c7825 */ /* 0x000fc800078e020c */
[----:B------:R-:W-:-:S05]  /*19980*/  IMAD.WIDE R230, R0, 0x4, R230 ;  /* 0x0000000400e67825 */ /* 0x000fca00078e02e6 */
[----:B------:R1:W-:Y:S04]  /*19990*/  STL.64 [R1+0x860], R230 ;  /* 0x000860e601007387 */ /* 0x0003e80000100a00 */
[----:B------:R1:W-:Y:S04]  /*199a0*/  LDGSTS.E [R185+-0x7f500], desc[UR60][R230.64], P4 ;  /* 0x80b00000e6b97fae */ /* 0x0003e8000a12187c */
[----:B------:R-:W3:Y:S04]  /*199b0*/  LDL.LU.64 R232, [R1+0x28] ;  /* 0x0000280001e87983 */ /* 0x000ee80000300a00 */
[----:B------:R-:W4:Y:S01]  /*199c0*/  LDL.LU.64 R238, [R1+0x10] ;  /* 0x0000100001ee7983 */ /* 0x000f220000300a00 */
[----:B-1----:R-:W-:-:S03]  /*199d0*/  VIADD R231, R250, 0x100000 ;  /* 0x00100000fae77836 */ /* 0x002fc60000000000 */
[----:B------:R1:W-:Y:S04]  /*199e0*/  STL.64 [R1+0x820], R234 ;  /* 0x000820ea01007387 */ /* 0x0003e80000100a00 */
[----:B------:R1:W-:Y:S04]  /*199f0*/  STL.64 [R1+0x7e0], R240 ;  /* 0x0007e0f001007387 */ /* 0x0003e80000100a00 */
[----:B------:R-:W-:Y:S01]  /*19a00*/  LDGSTS.E [R236+-0x7f100], desc[UR60][R234.64], P4 ;  /* 0x80f00000eaec7fae */ /* 0x000fe2000a12187c */
[----:B------:R-:W-:-:S03]  /*19a10*/  VIADD R230, R250, 0x100000 ;  /* 0x00100000fae67836 */ /* 0x000fc60000000000 */
[----:B------:R-:W-:Y:S04]  /*19a20*/  LDGSTS.E [R231+-0x7ed00], desc[UR60][R240.64], P4 ;  /* 0x81300000f0e77fae */ /* 0x000fe8000a12187c */
[----:B------:R-:W-:Y:S04]  /*19a30*/  LDGSTS.E [R230+-0x7e900], desc[UR60][R14.64], P4 ;  /* 0x817000000ee67fae */ /* 0x000fe8000a12187c */
[----:B-1----:R-:W4:Y:S04]  /*19a40*/  LDL.LU.64 R234, [R1+0xc00] ;  /* 0x000c000001ea7983 */ /* 0x002f280000300a00 */
[----:B------:R1:W-:Y:S04]  /*19a50*/  STL.64 [R1+0x7a0], R14 ;  /* 0x0007a00e01007387 */ /* 0x0003e80000100a00 */
[----:B------:R-:W4:Y:S04]  /*19a60*/  LDL.LU.64 R240, [R1+0xbf8] ;  /* 0x000bf80001f07983 */ /* 0x000f280000300a00 */
[----:B------:R2:W-:Y:S04]  /*19a70*/  STL.64 [R1+0x760], R12 ;  /* 0x0007600c01007387 */ /* 0x0005e80000100a00 */
[----:B-1----:R-:W4:Y:S01]  /*19a80*/  LDL.LU.64 R14, [R1+0xe0] ;  /* 0x0000e000010e7983 */ /* 0x002f220000300a00 */
[----:B------:R-:W-:-:S03]  /*19a90*/  IMAD.WIDE R226, R0, 0x4, R226 ;  /* 0x0000000400e27825 */ /* 0x000fc600078e02e2 */
[----:B------:R-:W-:Y:S01]  /*19aa0*/  LDGSTS.E [R185+-0x7e500], desc[UR60][R12.64], P4 ;  /* 0x81b000000cb97fae */ /* 0x000fe2000a12187c */
[----:B------:R-:W-:-:S04]  /*19ab0*/  IMAD.WIDE R224, R0, 0x4, R224 ;  /* 0x0000000400e07825 */ /* 0x000fc800078e02e0 */
[C---:B------:R-:W-:Y:S01]  /*19ac0*/  IMAD.WIDE R222, R0.reuse, 0x4, R222 ;  /* 0x0000000400de7825 */ /* 0x040fe200078e02de */
[----:B------:R-:W-:Y:S03]  /*19ad0*/  STL.64 [R1+0x720], R226 ;  /* 0x000720e201007387 */ /* 0x000fe60000100a00 */
[C---:B--2---:R-:W-:Y:S01]  /*19ae0*/  IMAD.WIDE R10, R0.reuse, 0x4, R10 ;  /* 0x00000004000a7825 */ /* 0x044fe200078e020a */
[----:B------:R-:W-:Y:S04]  /*19af0*/  STL.64 [R1+0x6e0], R224 ;  /* 0x0006e0e001007387 */ /* 0x000fe80000100a00 */
[----:B------:R4:W-:Y:S04]  /*19b00*/  LDGSTS.E [R236+-0x7e100], desc[UR60][R226.64], P4 ;  /* 0x81f00000e2ec7fae */ /* 0x0009e8000a12187c */
[----:B------:R-:W-:Y:S04]  /*19b10*/  STL.64 [R1+0x6a0], R222 ;  /* 0x0006a0de01007387 */ /* 0x000fe80000100a00 */
[----:B------:R-:W-:Y:S04]  /*19b20*/  LDGSTS.E [R231+-0x7dd00], desc[UR60][R224.64], P4 ;  /* 0x82300000e0e77fae */ /* 0x000fe8000a12187c */
[----:B------:R-:W2:Y:S04]  /*19b30*/  LDL.LU.64 R12, [R1+0xd0] ;  /* 0x0000d000010c7983 */ /* 0x000ea80000300a00 */
[----:B------:R-:W-:Y:S04]  /*19b40*/  LDGSTS.E [R230+-0x7d900], desc[UR60][R222.64], P4 ;  /* 0x82700000dee67fae */ /* 0x000fe8000a12187c */
[----:B------:R1:W-:Y:S04]  /*19b50*/  STL.64 [R1+0x660], R10 ;  /* 0x0006600a01007387 */ /* 0x0003e80000100a00 */
[----:B------:R-:W-:Y:S04]  /*19b60*/  LDGSTS.E [R185+-0x7d500], desc[UR60][R10.64], P4 ;  /* 0x82b000000ab97fae */ /* 0x000fe8000a12187c */
[----:B-1----:R-:W2:Y:S04]  /*19b70*/  LDL.LU.64 R10, [R1+0xc0] ;  /* 0x0000c000010a7983 */ /* 0x002ea80000300a00 */
[----:B------:R-:W2:Y:S04]  /*19b80*/  LDL.LU.64 R222, [R1+0xb0] ;  /* 0x0000b00001de7983 */ /* 0x000ea80000300a00 */
[----:B------:R-:W2:Y:S01]  /*19b90*/  LDL.LU.64 R224, [R1+0xa0] ;  /* 0x0000a00001e07983 */ /* 0x000ea20000300a00 */
[----:B---3--:R-:W-:-:S04]  /*19ba0*/  IMAD.WIDE R232, R0, 0x4, R232 ;  /* 0x0000000400e87825 */ /* 0x008fc800078e02e8 */
[C---:B----4-:R-:W-:Y:S01]  /*19bb0*/  IMAD.WIDE R226, R0.reuse, 0x4, R238 ;  /* 0x0000000400e27825 */ /* 0x050fe200078e02ee */
[----:B------:R1:W-:Y:S04]  /*19bc0*/  STL.64 [R1+0x608], R232 ;  /* 0x000608e801007387 */ /* 0x0003e80000100a00 */
[----:B------:R3:W-:Y:S01]  /*19bd0*/  STL.64 [R1+0x5c8], R226 ;  /* 0x0005c8e201007387 */ /* 0x0007e20000100a00 */
[----:B------:R-:W-:Y:S01]  /*19be0*/  IMAD.WIDE R238, R0, 0x4, R240 ;  /* 0x0000000400ee7825 */ /* 0x000fe200078e02f0 */
[----:B------:R-:W-:-:S03]  /*19bf0*/  MOV R240, R232 ;  /* 0x000000e800f07202 */ /* 0x000fc60000000f00 */
[----:B------:R-:W-:Y:S02]  /*19c00*/  IMAD.MOV.U32 R241, RZ, RZ, R233 ;  /* 0x000000fffff17224 */ /* 0x000fe400078e00e9 */
[----:B-1----:R-:W-:Y:S01]  /*19c10*/  IMAD.WIDE R232, R0, 0x4, R234 ;  /* 0x0000000400e87825 */ /* 0x002fe200078e02ea */
[----:B------:R-:W-:Y:S04]  /*19c20*/  STL.64 [R1+0x588], R238 ;  /* 0x000588ee01007387 */ /* 0x000fe80000100a00 */
[----:B------:R1:W-:Y:S01]  /*19c30*/  LDGSTS.E [R236+-0x7d100], desc[UR60][R240.64], P4 ;  /* 0x82f00000f0ec7fae */ /* 0x0003e2000a12187c */
[----:B------:R-:W-:Y:S02]  /*19c40*/  VIADD R234, R250, 0x100000 ;  /* 0x00100000faea7836 */ /* 0x000fe40000000000 */
[C---:B------:R-:W-:Y:S01]  /*19c50*/  IMAD.WIDE R14, R0.reuse, 0x4, R14 ;  /* 0x00000004000e7825 */ /* 0x040fe200078e020e */
[----:B------:R4:W-:Y:S04]  /*19c60*/  LDGSTS.E [R231+-0x7cd00], desc[UR60][R226.64], P4 ;  /* 0x83300000e2e77fae */ /* 0x0009e8000a12187c */
[----:B------:R4:W-:Y:S01]  /*19c70*/  LDGSTS.E [R230+-0x7c900], desc[UR60][R238.64], P4 ;  /* 0x83700000eee67fae */ /* 0x0009e2000a12187c */
[----:B-1----:R-:W-:-:S03]  /*19c80*/  IMAD.WIDE R236, R0, 0x4, R228 ;  /* 0x0000000400ec7825 */ /* 0x002fc600078e02e4 */
[----:B------:R1:W-:Y:S04]  /*19c90*/  LDGSTS.E [R185+-0x7c500], desc[UR60][R232.64], P4 ;  /* 0x83b00000e8b97fae */ /* 0x0003e8000a12187c */
[----:B---3--:R-:W3:Y:S04]  /*19ca0*/  LDL.LU.64 R226, [R1+0x90] ;  /* 0x0000900001e27983 */ /* 0x008ee80000300a00 */
[----:B------:R4:W-:Y:S04]  /*19cb0*/  STL.64 [R1+0x548], R232 ;  /* 0x000548e801007387 */ /* 0x0009e80000100a00 */
[----:B------:R-:W-:Y:S04]  /*19cc0*/  LDGSTS.E [R234+-0x7c100], desc[UR60][R236.64], P4 ;  /* 0x83f00000ecea7fae */ /* 0x000fe8000a12187c */
[----:B----4-:R-:W4:Y:S04]  /*19cd0*/  LDL.LU.64 R232, [R1+0x80] ;  /* 0x0000800001e87983 */ /* 0x010f280000300a00 */
[----:B------:R-:W4:Y:S04]  /*19ce0*/  LDL.LU.64 R238, [R1+0x68] ;  /* 0x0000680001ee7983 */ /* 0x000f280000300a00 */
[----:B------:R-:W4:Y:S04]  /*19cf0*/  LDL.LU.64 R240, [R1+0x38] ;  /* 0x0000380001f07983 */ /* 0x000f280000300a00 */
[----:B------:R2:W-:Y:S04]  /*19d00*/  STL.64 [R1+0x890], R14 ;  /* 0x0008900e01007387 */ /* 0x0005e80000100a00 */
[----:B------:R-:W4:Y:S01]  /*19d10*/  LDL.LU.64 R234, [R1+0x50] ;  /* 0x0000500001ea7983 */ /* 0x000f220000300a00 */
[C---:B------:R-:W-:Y:S01]  /*19d20*/  VIADD R231, R251.reuse, 0x100000 ;  /* 0x00100000fbe77836 */ /* 0x040fe20000000000 */
[C---:B------:R-:W-:Y:S01]  /*19d30*/  IADD3 R230, R251.reuse, 0x100000, RZ ;  /* 0x00100000fbe67810 */ /* 0x040fe20007ffe0ff */
[----:B-1----:R-:W-:-:S02]  /*19d40*/  VIADD R185, R251, 0x100000 ;  /* 0x00100000fbb97836 */ /* 0x002fc40000000000 */
[----:B--2---:R-:W-:Y:S01]  /*19d50*/  IMAD.WIDE R12, R0, 0x4, R12 ;  /* 0x00000004000c7825 */ /* 0x004fe200078e020c */
[----:B------:R-:W-:Y:S04]  /*19d60*/  LDGSTS.E [R231+-0x7fc80], desc[UR60][R2.64], P4 ;  /* 0x8038000002e77fae */ /* 0x000fe8000a12187c */
[----:B------:R1:W-:Y:S01]  /*19d70*/  LDGSTS.E [R230+-0x7f880], desc[UR60][R14.64], P4 ;  /* 0x807800000ee67fae */ /* 0x0003e2000a12187c */
[----:B------:R-:W-:-:S03]  /*19d80*/  VIADD R229, R251, 0x100000 ;  /* 0x00100000fbe57836 */ /* 0x000fc60000000000 */
[----:B------:R2:W-:Y:S04]  /*19d90*/  STL.64 [R1+0x858], R12 ;  /* 0x0008580c01007387 */ /* 0x0005e80000100a00 */
[----:B------:R2:W-:Y:S01]  /*19da0*/  LDGSTS.E [R185+-0x7f480], desc[UR60][R12.64], P4 ;  /* 0x80b800000cb97fae */ /* 0x0005e2000a12187c */
[----:B-1----:R-:W-:-:S04]  /*19db0*/  IMAD.WIDE R14, R0, 0x4, R10 ;  /* 0x00000004000e7825 */ /* 0x002fc800078e020a */
[C---:B------:R-:W-:Y:S01]  /*19dc0*/  IMAD.WIDE R10, R0.reuse, 0x4, R224 ;  /* 0x00000004000a7825 */ /* 0x040fe200078e02e0 */
[----:B------:R-:W-:Y:S03]  /*19dd0*/  LDGSTS.E [R230+-0x7f080], desc[UR60][R14.64], P4 ;  /* 0x80f800000ee67fae */ /* 0x000fe6000a12187c */
[C---:B--2---:R-:W-:Y:S02]  /*19de0*/  IMAD.WIDE R12, R0.reuse, 0x4, R222 ;  /* 0x00000004000c7825 */ /* 0x044fe400078e02de */
[----:B------:R-:W2:Y:S02]  /*19df0*/  LDL.LU.64 R222, [R1+0x20] ;  /* 0x0000200001de7983 */ /* 0x000ea40000300a00 */
[----:B------:R-:W-:Y:S02]  /*19e00*/  VIADD R228, R251, 0x100000 ;  /* 0x00100000fbe47836 */ /* 0x000fe40000000000 */
[----:B------:R1:W-:Y:S04]  /*19e10*/  STL.64 [R1+0x818], R14 ;  /* 0x0008180e01007387 */ /* 0x0003e80000100a00 */
[----:B------:R-:W2:Y:S04]  /*19e20*/  LDL.LU.64 R224, [R1+0x8] ;  /* 0x0000080001e07983 */ /* 0x000ea80000300a00 */
[----:B------:R1:W-:Y:S04]  /*19e30*/  STL.64 [R1+0x7d8], R12 ;  /* 0x0007d80c01007387 */ /* 0x0003e80000100a00 */
[----:B------:R1:W-:Y:S04]  /*19e40*/  STL.64 [R1+0x798], R10 ;  /* 0x0007980a01007387 */ /* 0x0003e80000100a00 */
[----:B-1----:R-:W2:Y:S04]  /*19e50*/  LDL.LU.64 R14, [R1+0xbf0] ;  /* 0x000bf000010e7983 */ /* 0x002ea80000300a00 */
[----:B------:R-:W-:Y:S04]  /*19e60*/  LDGSTS.E [R229+-0x7ec80], desc[UR60][R12.64], P4 ;  /* 0x813800000ce57fae */ /* 0x000fe8000a12187c */
[----:B------:R-:W-:Y:S04]  /*19e70*/  LDGSTS.E [R228+-0x7e880], desc[UR60][R10.64], P4 ;  /* 0x817800000ae47fae */ /* 0x000fe8000a12187c */
[----:B------:R-:W2:Y:S04]  /*19e80*/  LDL.LU.64 R12, [R1+0xbe8] ;  /* 0x000be800010c7983 */ /* 0x000ea80000300a00 */
[----:B------:R-:W2:Y:S01]  /*19e90*/  LDL.LU.64 R10, [R1+0xbe0] ;  /* 0x000be000010a7983 */ /* 0x000ea20000300a00 */
[----:B---3--:R-:W-:-:S05]  /*19ea0*/  IMAD.WIDE R226, R0, 0x4, R226 ;  /* 0x0000000400e27825 */ /* 0x008fca00078e02e2 */
[----:B------:R1:W-:Y:S04]  /*19eb0*/  STL.64 [R1+0x758], R226 ;  /* 0x000758e201007387 */ /* 0x0003e80000100a00 */
[----:B------:R-:W-:Y:S01]  /*19ec0*/  LDGSTS.E [R185+-0x7e480], desc[UR60][R226.64], P4 ;  /* 0x81b80000e2b97fae */ /* 0x000fe2000a12187c */
[----:B----4-:R-:W-:-:S04]  /*19ed0*/  IMAD.WIDE R232, R0, 0x4, R232 ;  /* 0x0000000400e87825 */ /* 0x010fc800078e02e8 */
[C---:B------:R-:W-:Y:S01]  /*19ee0*/  IMAD.WIDE R238, R0.reuse, 0x4, R238 ;  /* 0x0000000400ee7825 */ /* 0x040fe200078e02ee */
[----:B-1----:R-:W3:Y:S04]  /*19ef0*/  LDL.LU.64 R226, [R1+0xbd8] ;  /* 0x000bd80001e27983 */ /* 0x002ee80000300a00 */
[----:B------:R1:W-:Y:S04]  /*19f00*/  STL.64 [R1+0x718], R232 ;  /* 0x000718e801007387 */ /* 0x0003e80000100a00 */
[----:B------:R4:W-:Y:S01]  /*19f10*/  STL.64 [R1+0x6d8], R238 ;  /* 0x0006d8ee01007387 */ /* 0x0009e20000100a00 */
[----:B------:R-:W-:-:S03]  /*19f20*/  IMAD.WIDE R234, R0, 0x4, R234 ;  /* 0x0000000400ea7825 */ /* 0x000fc600078e02ea */
[----:B------:R-:W-:Y:S04]  /*19f30*/  LDGSTS.E [R230+-0x7e080], desc[UR60][R232.64], P4 ;  /* 0x81f80000e8e67fae */ /* 0x000fe8000a12187c */
[----:B------:R-:W-:Y:S01]  /*19f40*/  LDGSTS.E [R229+-0x7dc80], desc[UR60][R238.64], P4 ;  /* 0x82380000eee57fae */ /* 0x000fe2000a12187c */
[----:B------:R-:W-:-:S03]  /*19f50*/  IMAD.WIDE R240, R0, 0x4, R240 ;  /* 0x0000000400f07825 */ /* 0x000fc600078e02f0 */
[----:B------:R4:W-:Y:S04]  /*19f60*/  LDGSTS.E [R228+-0x7d880], desc[UR60][R234.64], P4 ;  /* 0x82780000eae47fae */ /* 0x0009e8000a12187c */
[----:B-1----:R-:W3:Y:S04]  /*19f70*/  LDL.LU.64 R232, [R1+0xbd0] ;  /* 0x000bd00001e87983 */ /* 0x002ee80000300a00 */
[----:B------:R1:W-:Y:S04]  /*19f80*/  STL.64 [R1+0x698], R234 ;  /* 0x000698ea01007387 */ /* 0x0003e80000100a00 */
[----:B----4-:R-:W4:Y:S04]  /*19f90*/  LDL.LU.64 R238, [R1+0xbc8] ;  /* 0x000bc80001ee7983 */ /* 0x010f280000300a00 */
[----:B------:R2:W-:Y:S04]  /*19fa0*/  STL.64 [R1+0x640], R240 ;  /* 0x000640f001007387 */ /* 0x0005e80000100a00 */
[----:B------:R2:W-:Y:S01]  /*19fb0*/  LDGSTS.E [R185+-0x7d480], desc[UR60][R240.64], P4 ;  /* 0x82b80000f0b97fae */ /* 0x0005e2000a12187c */
[----:B-1----:R-:W1:Y:S01]  /*19fc0*/  LDC R234, c[0x0][0x230] ;  /* 0x00008c00ffea7b82 */ /* 0x002e620000000800 */
[----:B--2---:R-:W-:-:S04]  /*19fd0*/  IMAD.WIDE R222, R0, 0x4, R222 ;  /* 0x0000000400de7825 */ /* 0x004fc800078e02de */
[C---:B------:R-:W-:Y:S01]  /*19fe0*/  IMAD.WIDE R224, R0.reuse, 0x4, R224 ;  /* 0x0000000400e07825 */ /* 0x040fe200078e02e0 */
[----:B------:R2:W-:Y:S02]  /*19ff0*/  STL.64 [R1+0x600], R222 ;  /* 0x000600de01007387 */ /* 0x0005e40000100a00 */
[----:B------:R-:W1:Y:S02]  /*1a000*/  LDC R241, c[0x0][0x230] ;  /* 0x00008c00fff17b82 */ /* 0x000e640000000800 */
[----:B------:R4:W-:Y:S04]  /*1a010*/  STL.64 [R1+0x5c0], R224 ;  /* 0x0005c0e001007387 */ /* 0x0009e80000100a00 */
[----:B------:R-:W-:Y:S02]  /*1a020*/  LDGSTS.E [R231+-0x7d080], desc[UR60][R222.64], P4 ;  /* 0x82f80000dee77fae */ /* 0x000fe4000a12187c */
[----:B------:R-:W1:Y:S02]  /*1a030*/  LDC R235, c[0x0][0x230] ;  /* 0x00008c00ffeb7b82 */ /* 0x000e640000000800 */
[----:B------:R2:W-:Y:S06]  /*1a040*/  LDGSTS.E [R230+-0x7cc80], desc[UR60][R224.64], P4 ;  /* 0x83380000e0e67fae */ /* 0x0005ec000a12187c */
[----:B------:R-:W1:Y:S01]  /*1a050*/  LDC R240, c[0x0][0x230] ;  /* 0x00008c00fff07b82 */ /* 0x000e620000000800 */
[----:B--2---:R-:W2:Y:S07]  /*1a060*/  LDL.LU.64 R222, [R1+0xbc0] ;  /* 0x000bc00001de7983 */ /* 0x004eae0000300a00 */
[----:B------:R-:W2:Y:S01]  /*1a070*/  LDC R230, c[0x0][0x230] ;  /* 0x00008c00ffe67b82 */ /* 0x000ea20000000800 */
[----:B----4-:R-:W-:-:S05]  /*1a080*/  IMAD.WIDE R238, R0, 0x4, R238 ;  /* 0x0000000400ee7825 */ /* 0x010fca00078e02ee */
[----:B------:R4:W-:Y:S04]  /*1a090*/  STL.64 [R1+0x580], R238 ;  /* 0x000580ee01007387 */ /* 0x0009e80000100a00 */
[----:B------:R-:W2:Y:S04]  /*1a0a0*/  LDL.LU.64 R224, [R1+0xbb8] ;  /* 0x000bb80001e07983 */ /* 0x000ea80000300a00 */
[----:B------:R4:W-:Y:S01]  /*1a0b0*/  LDGSTS.E [R229+-0x7c880], desc[UR60][R238.64], P4 ;  /* 0x83780000eee57fae */ /* 0x0009e2000a12187c */
[----:B---3--:R-:W-:-:S04]  /*1a0c0*/  IMAD.WIDE R232, R0, 0x4, R232 ;  /* 0x0000000400e87825 */ /* 0x008fc800078e02e8 */
[----:B------:R-:W-:Y:S01]  /*1a0d0*/  IMAD.WIDE R226, R0, 0x4, R226 ;  /* 0x0000000400e27825 */ /* 0x000fe200078e02e2 */
[----:B------:R-:W-:Y:S04]  /*1a0e0*/  LDGSTS.E [R228+-0x7c480], desc[UR60][R232.64], P4 ;  /* 0x83b80000e8e47fae */ /* 0x000fe8000a12187c */
[----:B------:R1:W-:Y:S01]  /*1a0f0*/  LDGSTS.E [R185+-0x7c080], desc[UR60][R226.64], P4 ;  /* 0x83f80000e2b97fae */ /* 0x0003e2000a12187c */
[----:B----4-:R-:W3:Y:S03]  /*1a100*/  LDC R239, c[0x0][0x230] ;  /* 0x00008c00ffef7b82 */ /* 0x010ee60000000800 */
[----:B------:R-:W0:Y:S05]  /*1a110*/  LDGDEPBAR ;  /* 0x00000000000079af */ /* 0x000e2a0000000000 */
[----:B------:R-:W4:Y:S01]  /*1a120*/  LDC R229, c[0x0][0x230] ;  /* 0x00008c00ffe57b82 */ /* 0x000f220000000800 */
[----:B-1----:R-:W-:-:S05]  /*1a130*/  VIADD R185, R241, 0xfffffe7c ;  /* 0xfffffe7cf1b97836 */ /* 0x002fca0000000000 */
[----:B------:R-:W-:Y:S01]  /*1a140*/  ISETP.GE.U32.AND P2, PT, R185, 0x7ffffdfd, PT ;  /* 0x7ffffdfdb900780c */ /* 0x000fe20003f46070 */
[----:B------:R-:W-:Y:S01]  /*1a150*/  STL.64 [R1+0x540], R232 ;  /* 0x000540e801007387 */ /* 0x000fe20000100a00 */
[----:B---3--:R-:W-:Y:S02]  /*1a160*/  VIADD R185, R239, 0xfffffe5e ;  /* 0xfffffe5eefb97836 */ /* 0x008fe40000000000 */
[----:B------:R-:W1:Y:S01]  /*1a170*/  LDC R239, c[0x0][0x230] ;  /* 0x00008c00ffef7b82 */ /* 0x000e620000000800 */
[----:B------:R3:W-:Y:S01]  /*1a180*/  STL.64 [R1+0x508], R226 ;  /* 0x000508e201007387 */ /* 0x0007e20000100a00 */
[----:B------:R-:W-:Y:S01]  /*1a190*/  IADD3 R228, R235, -0x181, RZ ;  /* 0xfffffe7febe47810 */ /* 0x000fe20007ffe0ff */
[----:B---3--:R-:W-:-:S03]  /*1a1a0*/  VIADD R227, R234, 0xfffffe7e ;  /* 0xfffffe7eeae37836 */ /* 0x008fc60000000000 */
[----:B------:R-:W-:Y:S01]  /*1a1b0*/  ISETP.GE.U32.AND P4, PT, R228, 0x7ffffe00, PT ;  /* 0x7ffffe00e400780c */ /* 0x000fe20003f86070 */
[----:B------:R-:W-:Y:S01]  /*1a1c0*/  VIADD R226, R240, 0xfffffe7d ;  /* 0xfffffe7df0e27836 */ /* 0x000fe20000000000 */
[----:B------:R-:W3:Y:S01]  /*1a1d0*/  LDC R228, c[0x0][0x230] ;  /* 0x00008c00ffe47b82 */ /* 0x000ee20000000800 */
[----:B------:R-:W-:-:S07]  /*1a1e0*/  ISETP.GE.U32.AND P3, PT, R227, 0x7ffffdff, PT ;  /* 0x7ffffdffe300780c */ /* 0x000fce0003f66070 */
[----:B------:R-:W3:Y:S01]  /*1a1f0*/  LDC R227, c[0x0][0x230] ;  /* 0x00008c00ffe37b82 */ /* 0x000ee20000000800 */
[----:B------:R-:W-:Y:S01]  /*1a200*/  ISETP.GE.U32.AND P0, PT, R226, 0x7ffffdfe, PT ;  /* 0x7ffffdfee200780c */ /* 0x000fe20003f06070 */
[----:B--2---:R-:W-:Y:S01]  /*1a210*/  IMAD.WIDE R234, R184, 0x4, R222 ;  /* 0x00000004b8ea7825 */ /* 0x004fe200078e02de */
[----:B------:R-:W-:Y:S02]  /*1a220*/  ISETP.GE.U32.AND P5, PT, R185, 0x7ffffddf, PT ;  /* 0x7ffffddfb900780c */ /* 0x000fe40003fa6070 */
[----:B------:R-:W-:Y:S01]  /*1a230*/  IADD3 R226, R252, -0x1a1, RZ ;  /* 0xfffffe5ffce27810 */ /* 0x000fe20007ffe0ff */
[----:B-1----:R-:W-:Y:S02]  /*1a240*/  VIADD R185, R239, 0xfffffe5d ;  /* 0xfffffe5defb97836 */ /* 0x002fe40000000000 */
[----:B------:R-:W1:Y:S01]  /*1a250*/  LDC R222, c[0x0][0x230] ;  /* 0x00008c00ffde7b82 */ /* 0x000e620000000800 */
[----:B------:R-:W-:Y:S01]  /*1a260*/  ISETP.GE.U32.AND P6, PT, R226, 0x7ffffde0, PT ;  /* 0x7ffffde0e200780c */ /* 0x000fe20003fc6070 */
[----:B------:R-:W-:-:S06]  /*1a270*/  IMAD.WIDE R12, R184, 0x4, R12 ;  /* 0x00000004b80c7825 */ /* 0x000fcc00078e020c */
[----:B------:R-:W2:Y:S01]  /*1a280*/  LDC R223, c[0x0][0x230] ;  /* 0x00008c00ffdf7b82 */ /* 0x000ea20000000800 */
[----:B------:R-:W-:-:S04]  /*1a290*/  IMAD.WIDE R14, R184, 0x4, R14 ;  /* 0x00000004b80e7825 */ /* 0x000fc800078e020e */
[----:B------:R-:W-:-:S04]  /*1a2a0*/  IMAD.WIDE R16, R184, 0x4, R16 ;  /* 0x00000004b8107825 */ /* 0x000fc800078e0210 */
[C---:B------:R-:W-:Y:S01]  /*1a2b0*/  IMAD.WIDE R18, R184.reuse, 0x4, R18 ;  /* 0x00000004b8127825 */ /* 0x040fe200078e0212 */
[----:B------:R-:W-:Y:S03]  /*1a2c0*/  BAR.SYNC.DEFER_BLOCKING 0x0 ;  /* 0x0000000000007b1d */ /* 0x000fe60000010000 */
[----:B------:R-:W-:-:S05]  /*1a2d0*/  IMAD.WIDE R232, R184, 0x4, R224 ;  /* 0x00000004b8e87825 */ /* 0x000fca00078e02e0 */
[----:B------:R-:W1:Y:S01]  /*1a2e0*/  LDC R224, c[0x0][0x230] ;  /* 0x00008c00ffe07b82 */ /* 0x000e620000000800 */
[----:B------:R-:W-:Y:S01]  /*1a2f0*/  @!PT LDS RZ, [RZ] ;  /* 0x00000000fffff984 */ /* 0x000fe20000000800 */
[----:B------:R-:W-:Y:S01]  /*1a300*/  @!PT LDS RZ, [RZ] ;  /* 0x00000000fffff984 */ /* 0x000fe20000000800 */
[----:B------:R-:W-:Y:S01]  /*1a310*/  @!PT LDS RZ, [RZ] ;  /* 0x00000000fffff984 */ /* 0x000fe20000000800 */
[----:B------:R3:W-:Y:S01]  /*1a320*/  LDGSTS.E [R4+0x30000], desc[UR60][R232.64], !P4 ;  /* 0x30000000e8047fae */ /* 0x0007e2000e12187c */
[----:B------:R-:W-:Y:S01]  /*1a330*/  ISETP.GE.U32.AND P4, PT, R185, 0x7ffffdde, PT ;  /* 0x7ffffddeb900780c */ /* 0x000fe20003f86070 */
[----:B----4-:R-:W-:Y:S02]  /*1a340*/  VIADD R185, R229, 0xfffffe5c ;  /* 0xfffffe5ce5b97836 */ /* 0x010fe40000000000 */
[----:B------:R3:W-:Y:S03]  /*1a350*/  STL.64 [R1+0x500], R232 ;  /* 0x000500e801007387 */ /* 0x0007e60000100a00 */
[----:B------:R-:W4:Y:S01]  /*1a360*/  LDC R225, c[0x0][0x230] ;  /* 0x00008c00ffe17b82 */ /* 0x000f220000000800 */
[----:B------:R-:W-:Y:S04]  /*1a370*/  STL.64 [R1+0x4f8], R234 ;  /* 0x0004f8ea01007387 */ /* 0x000fe80000100a00 */
[----:B------:R-:W-:Y:S01]  /*1a380*/  LDGSTS.E [R4+0x30004], desc[UR60][R234.64], !P3 ;  /* 0x30004000ea047fae */ /* 0x000fe2000d92187c */
[----:B---3--:R-:W-:Y:S01]  /*1a390*/  IMAD.WIDE R232, R184, 0x4, R10 ;  /* 0x00000004b8e87825 */ /* 0x008fe200078e020a */
[----:B------:R-:W-:-:S02]  /*1a3a0*/  IADD3 R10, R230, -0x1c1, RZ ;  /* 0xfffffe3fe60a7810 */ /* 0x000fc40007ffe0ff */
[----:B------:R-:W-:Y:S02]  /*1a3b0*/  ISETP.GE.U32.AND P3, PT, R185, 0x7ffffddd, PT ;  /* 0x7ffffdddb900780c */ /* 0x000fe40003f66070 */
[----:B------:R-:W-:Y:S01]  /*1a3c0*/  STL.64 [R1+0x4f0], R232 ;  /* 0x0004f0e801007387 */ /* 0x000fe20000100a00 */
[----:B------:R-:W3:Y:S03]  /*1a3d0*/  LDC R185, c[0x0][0x230] ;  /* 0x00008c00ffb97b82 */ /* 0x000ee60000000800 */
[----:B------:R-:W-:Y:S01]  /*1a3e0*/  LDGSTS.E [R4+0x30008], desc[UR60][R232.64], !P0 ;  /* 0x30008000e8047fae */ /* 0x000fe2000c12187c */
[----:B------:R-:W-:Y:S01]  /*1a3f0*/  ISETP.GE.U32.AND P0, PT, R10, 0x7ffffdc0, PT ;  /* 0x7ffffdc00a00780c */ /* 0x000fe20003f06070 */
[----:B------:R-:W-:Y:S02]  /*1a400*/  VIADD R10, R227, 0xfffffe3e ;  /* 0xfffffe3ee30a7836 */ /* 0x000fe40000000000 */
[----:B------:R2:W-:Y:S04]  /*1a410*/  STL.64 [R1+0x4e8], R12 ;  /* 0x0004e80c01007387 */ /* 0x0005e80000100a00 */
[----:B------:R2:W-:Y:S01]  /*1a420*/  LDGSTS.E [R4+0x3000c], desc[UR60][R12.64], !P2 ;  /* 0x3000c0000c047fae */ /* 0x0005e2000d12187c */
[----:B------:R-:W-:Y:S01]  /*1a430*/  ISETP.GE.U32.AND P2, PT, R10, 0x7ffffdbf, PT ;  /* 0x7ffffdbf0a00780c */ /* 0x000fe20003f46070 */
[----:B-1----:R-:W-:-:S02]  /*1a440*/  VIADD R10, R224, 0xfffffe3c ;  /* 0xfffffe3ce00a7836 */ /* 0x002fc40000000000 */
[----:B------:R1:W-:Y:S04]  /*1a450*/  STL.64 [R1+0x290], R14 ;  /* 0x0002900e01007387 */ /* 0x0003e80000100a00 */
[----:B------:R1:W-:Y:S01]  /*1a460*/  LDGSTS.E [R4+0x34000], desc[UR60][R14.64], !P6 ;  /* 0x340000000e047fae */ /* 0x0003e2000f12187c */
[----:B--2---:R-:W2:Y:S03]  /*1a470*/  LDC R12, c[0x0][0x230] ;  /* 0x00008c00ff0c7b82 */ /* 0x004ea60000000800 */
[----:B------:R4:W-:Y:S04]  /*1a480*/  STL.64 [R1+0x2a8], R16 ;  /* 0x0002a81001007387 */ /* 0x0009e80000100a00 */
[----:B------:R4:W-:Y:S01]  /*1a490*/  LDGSTS.E [R4+0x34004], desc[UR60][R16.64], !P5 ;  /* 0x3400400010047fae */ /* 0x0009e2000e92187c */
[----:B------:R-:W2:Y:S01]  /*1a4a0*/  LDC R13, c[0x0][0x230] ;  /* 0x00008c00ff0d7b82 */ /* 0x000ea20000000800 */
[----:B------:R-:W-:-:S02]  /*1a4b0*/  VIADD R11, R228, 0xfffffe3d ;  /* 0xfffffe3de40b7836 */ /* 0x000fc40000000000 */
[----:B------:R3:W-:Y:S01]  /*1a4c0*/  STL.64 [R1+0x2b0], R18 ;  /* 0x0002b01201007387 */ /* 0x0007e20000100a00 */
[----:B------:R-:W-:-:S04]  /*1a4d0*/  ISETP.GE.U32.AND P5, PT, R10, 0x7ffffdbd, PT ;  /* 0x7ffffdbd0a00780c */ /* 0x000fc80003fa6070 */
[----:B-1----:R-:W1:Y:S01]  /*1a4e0*/  LDC R14, c[0x0][0x230] ;  /* 0x00008c00ff0e7b82 */ /* 0x002e620000000800 */
[----:B----4-:R-:W-:Y:S01]  /*1a4f0*/  IMAD.WIDE R16, R184, 0x4, R20 ;  /* 0x00000004b8107825 */ /* 0x010fe200078e0214 */
[----:B------:R3:W-:Y:S03]  /*1a500*/  LDGSTS.E [R4+0x34008], desc[UR60][R18.64], !P4 ;  /* 0x3400800012047fae */ /* 0x0007e6000e12187c */
[----:B------:R-:W-:Y:S01]  /*1a510*/  VIADD R10, R222, 0xfffffe1e ;  /* 0xfffffe1ede0a7836 */ /* 0x000fe20000000000 */
[----:B------:R4:W-:Y:S01]  /*1a520*/  STL.64 [R1+0x2c8], R16 ;  /* 0x0002c81001007387 */ /* 0x0009e20000100a00 */
[C---:B------:R-:W-:Y:S01]  /*1a530*/  IMAD.WIDE R20, R184.reuse, 0x4, R22 ;  /* 0x00000004b8147825 */ /* 0x040fe200078e0216 */
[----:B------:R-:W1:Y:S02]  /*1a540*/  LDC R15, c[0x0][0x230] ;  /* 0x00008c00ff0f7b82 */ /* 0x000e640000000800 */
[----:B------:R4:W-:Y:S01]  /*1a550*/  LDGSTS.E [R4+0x3400c], desc[UR60][R16.64], !P3 ;  /* 0x3400c00010047fae */ /* 0x0009e2000d92187c */
[----:B------:R-:W-:Y:S01]  /*1a560*/  ISETP.GE.U32.AND P6, PT, R11, 0x7ffffdbe, PT ;  /* 0x7ffffdbe0b00780c */ /* 0x000fe20003fc6070 */
[----:B---3--:R-:W-:Y:S01]  /*1a570*/  IMAD.WIDE R18, R184, 0x4, R24 ;  /* 0x00000004b8127825 */ /* 0x008fe200078e0218 */
[----:B------:R-:W-:Y:S01]  /*1a580*/  IADD3 R11, R225, -0x1e1, RZ ;  /* 0xfffffe1fe10b7810 */ /* 0x000fe20007ffe0ff */
[----:B------:R-:W-:Y:S01]  /*1a590*/  STL.64 [R1+0x4e0], R20 ;  /* 0x0004e01401007387 */ /* 0x000fe20000100a00 */
[----:B------:R-:W-:Y:S01]  /*1a5a0*/  ISETP.GE.U32.AND P3, PT, R10, 0x7ffffd9f, PT ;  /* 0x7ffffd9f0a00780c */ /* 0x000fe20003f66070 */
[----:B----4-:R-:W3:Y:S02]  /*1a5b0*/  LDC R16, c[0x0][0x230] ;  /* 0x00008c00ff107b82 */ /* 0x010ee40000000800 */
[----:B------:R-:W-:Y:S01]  /*1a5c0*/  LDGSTS.E [R4+0x38000], desc[UR60][R20.64], !P0 ;  /* 0x3800000014047fae */ /* 0x000fe2000c12187c */
[----:B------:R-:W-:-:S03]  /*1a5d0*/  VIADD R10, R223, 0xfffffe1c ;  /* 0xfffffe1cdf0a7836 */ /* 0x000fc60000000000 */
[----:B------:R4:W-:Y:S02]  /*1a5e0*/  STL.64 [R1+0x4d8], R18 ;  /* 0x0004d81201007387 */ /* 0x0009e40000100a00 */
[----:B------:R-:W3:Y:S02]  /*1a5f0*/  LDC R17, c[0x0][0x230] ;  /* 0x00008c00ff117b82 */ /* 0x000ee40000000800 */
[----:B------:R4:W-:Y:S01]  /*1a600*/  LDGSTS.E [R4+0x38004], desc[UR60][R18.64], !P2 ;  /* 0x3800400012047fae */ /* 0x0009e2000d12187c */
[----:B------:R-:W-:Y:S01]  /*1a610*/  ISETP.GE.U32.AND P4, PT, R11, 0x7ffffda0, PT ;  /* 0x7ffffda00b00780c */ /* 0x000fe20003f86070 */
[----:B------:R-:W-:Y:S01]  /*1a620*/  VIADD R11, R185, 0xfffffe1d ;  /* 0xfffffe1db90b7836 */ /* 0x000fe20000000000 */
[----:B------:R-:W-:Y:S01]  /*1a630*/  ISETP.GE.U32.AND P2, PT, R10, 0x7ffffd9d, PT ;  /* 0x7ffffd9d0a00780c */ /* 0x000fe20003f46070 */
[----:B------:R-:W-:Y:S01]  /*1a640*/  IMAD.WIDE R222, R184, 0x4, R26 ;  /* 0x00000004b8de7825 */ /* 0x000fe200078e021a */
[----:B--2---:R-:W-:Y:S02]  /*1a650*/  IADD3 R10, R12, -0x185, RZ ;  /* 0xfffffe7b0c0a7810 */ /* 0x004fe40007ffe0ff */
[----:B------:R-:W2:Y:S08]  /*1a660*/  LDC R12, c[0x0][0x230] ;  /* 0x00008c00ff0c7b82 */ /* 0x000eb00000000800 */
[----:B----4-:R-:W4:Y:S01]  /*1a670*/  LDC R18, c[0x0][0x230] ;  /* 0x00008c00ff127b82 */ /* 0x010f220000000800 */
[----:B------:R-:W-:Y:S01]  /*1a680*/  ISETP.GE.U32.AND P0, PT, R11, 0x7ffffd9e, PT ;  /* 0x7ffffd9e0b00780c */ /* 0x000fe20003f06070 */
[----:B------:R-:W-:Y:S01]  /*1a690*/  IMAD.WIDE R22, R184, 0x4, R28 ;  /* 0x00000004b8167825 */ /* 0x000fe200078e021c */
[----:B------:R-:W-:Y:S01]  /*1a6a0*/  LDGSTS.E [R4+0x38008], desc[UR60][R222.64], !P6 ;  /* 0x38008000de047fae */ /* 0x000fe2000f12187c */
[----:B------:R-:W-:-:S02]  /*1a6b0*/  ISETP.GE.U32.AND P6, PT, R10, 0x7ffffdfc, PT ;  /* 0x7ffffdfc0a00780c */ /* 0x000fc40003fc6070 */
[----:B------:R-:W-:Y:S01]  /*1a6c0*/  IMAD.WIDE R20, R184, 0x4, R30 ;  /* 0x00000004b8147825 */ /* 0x000fe200078e021e */
[----:B------:R-:W-:Y:S03]  /*1a6d0*/  STL.64 [R1+0x4d0], R222 ;  /* 0x0004d0de01007387 */ /* 0x000fe60000100a00 */
[----:B------:R-:W-:Y:S01]  /*1a6e0*/  VIADD R11, R13, 0xfffffe7a ;  /* 0xfffffe7a0d0b7836 */ /* 0x000fe20000000000 */
[----:B------:R3:W-:Y:S01]  /*1a6f0*/  LDGSTS.E [R4+0x3800c], desc[UR60][R22.64], !P5 ;  /* 0x3800c00016047fae */ /* 0x0007e2000e92187c */
[----:B-1----:R-:W-:Y:S01]  /*1a700*/  VIADD R10, R14, 0xfffffe79 ;  /* 0xfffffe790e0a7836 */ /* 0x002fe20000000000 */
[----:B------:R-:W1:Y:S02]  /*1a710*/  LDC R13, c[0x0][0x230] ;  /* 0x00008c00ff0d7b82 */ /* 0x000e640000000800 */
[----:B------:R3:W-:Y:S01]  /*1a720*/  STL.64 [R1+0x4c8], R22 ;  /* 0x0004c81601007387 */ /* 0x0007e20000100a00 */
[----:B------:R-:W-:-:S03]  /*1a730*/  ISETP.GE.U32.AND P5, PT, R11, 0x7ffffdfb, PT ;  /* 0x7ffffdfb0b00780c */ /* 0x000fc60003fa6070 */
[----:B------:R2:W-:Y:S02]  /*1a740*/  LDGSTS.E [R4+0x3c000], desc[UR60][R20.64], !P4 ;  /* 0x3c00000014047fae */ /* 0x0005e4000e12187c */
[----:B------:R-:W1:Y:S01]  /*1a750*/  LDC R14, c[0x0][0x230] ;  /* 0x00008c00ff0e7b82 */ /* 0x000e620000000800 */
[----:B------:R-:W-:Y:S01]  /*1a760*/  ISETP.GE.U32.AND P4, PT, R10, 0x7ffffdfa, PT ;  /* 0x7ffffdfa0a00780c */ /* 0x000fe20003f86070 */
[----:B------:R2:W-:Y:S01]  /*1a770*/  STL.64 [R1+0x4c0], R20 ;  /* 0x0004c01401007387 */ /* 0x0005e20000100a00 */
[----:B---3--:R-:W-:Y:S01]  /*1a780*/  VIADD R11, R16, 0xfffffe78 ;  /* 0xfffffe78100b7836 */ /* 0x008fe20000000000 */
[----:B------:R-:W-:Y:S01]  /*1a790*/  IADD3 R10, R15, -0x1a5, RZ ;  /* 0xfffffe5b0f0a7810 */ /* 0x000fe20007ffe0ff */
[----:B------:R-:W-:-:S03]  /*1a7a0*/  IMAD.WIDE R22, R184, 0x4, R32 ;  /* 0x00000004b8167825 */ /* 0x000fc600078e0220 */
[----:B------:R-:W3:Y:S01]  /*1a7b0*/  LDC R16, c[0x0][0x230] ;  /* 0x00008c00ff107b82 */ /* 0x000ee20000000800 */
[----:B--2---:R-:W-:-:S07]  /*1a7c0*/  IMAD.WIDE R20, R184, 0x4, R34 ;  /* 0x00000004b8147825 */ /* 0x004fce00078e0222 */
[----:B------:R-:W2:Y:S01]  /*1a7d0*/  LDC R15, c[0x0][0x230] ;  /* 0x00008c00ff0f7b82 */ /* 0x000ea20000000800 */
[----:B------:R4:W-:Y:S04]  /*1a7e0*/  STL.64 [R1+0x4b8], R22 ;  /* 0x0004b81601007387 */ /* 0x0009e80000100a00 */
[----:B------:R4:W-:Y:S01]  /*1a7f0*/  LDGSTS.E [R4+0x3c004], desc[UR60][R22.64], !P3 ;  /* 0x3c00400016047fae */ /* 0x0009e2000d92187c */
[----:B------:R-:W-:Y:S01]  /*1a800*/  ISETP.GE.U32.AND P3, PT, R11, 0x7ffffdf9, PT ;  /* 0x7ffffdf90b00780c */ /* 0x000fe20003f66070 */
[----:B------:R-:W-:Y:S02]  /*1a810*/  VIADD R11, R17, 0xfffffe5a ;  /* 0xfffffe5a110b7836 */ /* 0x000fe40000000000 */
[----:B------:R1:W-:Y:S01]  /*1a820*/  STL.64 [R1+0x4b0], R20 ;  /* 0x0004b01401007387 */ /* 0x0003e20000100a00 */
[----:B------:R-:W2:Y:S03]  /*1a830*/  LDC R17, c[0x0][0x230] ;  /* 0x00008c00ff117b82 */ /* 0x000ea60000000800 */
[----:B------:R1:W-:Y:S01]  /*1a840*/  LDGSTS.E [R4+0x3c008], desc[UR60][R20.64], !P0 ;  /* 0x3c00800014047fae */ /* 0x0003e2000c12187c */
[----:B------:R-:W-:Y:S01]  /*1a850*/  ISETP.GE.U32.AND P0, PT, R10, 0x7ffffddc, PT ;  /* 0x7ffffddc0a00780c */ /* 0x000fe20003f06070 */
[----:B----4-:R-:W-:-:S02]  /*1a860*/  VIADD R10, R18, 0xfffffe59 ;  /* 0xfffffe59120a7836 */ /* 0x010fc40000000000 */
[C---:B------:R-:W-:Y:S01]  /*1a870*/  IMAD.WIDE R22, R184.reuse, 0x4, R36 ;  /* 0x00000004b8167825 */ /* 0x040fe200078e0224 */
[----:B------:R-:W4:Y:S04]  /*1a880*/  LDC R18, c[0x0][0x230] ;  /* 0x00008c00ff127b82 */ /* 0x000f280000000800 */
[----:B------:R3:W-:Y:S01]  /*1a890*/  LDGSTS.E [R4+0x3c00c], desc[UR60][R22.64], !P2 ;  /* 0x3c00c00016047fae */ /* 0x0007e2000d12187c */
[----:B-1----:R-:W-:-:S04]  /*1a8a0*/  IMAD.WIDE R20, R184, 0x4, R38 ;  /* 0x00000004b8147825 */ /* 0x002fc800078e0226 */
[----:B------:R-:W-:Y:S01]  /*1a8b0*/  IMAD.WIDE R222, R184, 0x4, R40 ;  /* 0x00000004b8de7825 */ /* 0x000fe200078e0228 */
[----:B------:R1:W-:Y:S01]  /*1a8c0*/  LDGSTS.E [R5+0x30000], desc[UR60][R20.64], !P6 ;  /* 0x3000000014057fae */ /* 0x0003e2000f12187c */
[----:B------:R-:W-:Y:S02]  /*1a8d0*/  ISETP.GE.U32.AND P6, PT, R10, 0x7ffffdda, PT ;  /* 0x7ffffdda0a00780c */ /* 0x000fe40003fc6070 */
[----:B------:R-:W-:Y:S01]  /*1a8e0*/  VIADD R10, R12, 0xfffffe58 ;  /* 0xfffffe580c0a7836 */ /* 0x000fe20000000000 */
[----:B------:R3:W-:Y:S01]  /*1a8f0*/  STL.64 [R1+0x4a8], R22 ;  /* 0x0004a81601007387 */ /* 0x0007e20000100a00 */
[----:B------:R-:W4:Y:S01]  /*1a900*/  LDC R12, c[0x0][0x230] ;  /* 0x00008c00ff0c7b82 */ /* 0x000f220000000800 */
[----:B------:R-:W-:Y:S02]  /*1a910*/  ISETP.GE.U32.AND P2, PT, R11, 0x7ffffddb, PT ;  /* 0x7ffffddb0b00780c */ /* 0x000fe40003f46070 */
[----:B------:R1:W-:Y:S01]  /*1a920*/  STL.64 [R1+0x4a0], R20 ;  /* 0x0004a01401007387 */ /* 0x0003e20000100a00 */
[----:B------:R-:W-:-:S03]  /*1a930*/  IADD3 R11, R13, -0x1c5, RZ ;  /* 0xfffffe3b0d0b7810 */ /* 0x000fc60007ffe0ff */
[----:B------:R-:W-:Y:S01]  /*1a940*/  LDGSTS.E [R5+0x30004], desc[UR60][R222.64], !P5 ;  /* 0x30004000de057fae */ /* 0x000fe2000e92187c */
[----:B------:R-:W-:Y:S01]  /*1a950*/  ISETP.GE.U32.AND P5, PT, R10, 0x7ffffdd9, PT ;  /* 0x7ffffdd90a00780c */ /* 0x000fe20003fa6070 */
[----:B------:R-:W-:Y:S01]  /*1a960*/  VIADD R10, R14, 0xfffffe3a ;  /* 0xfffffe3a0e0a7836 */ /* 0x000fe20000000000 */
[----:B------:R-:W4:Y:S01]  /*1a970*/  LDC R13, c[0x0][0x230] ;  /* 0x00008c00ff0d7b82 */ /* 0x000f220000000800 */
[----:B---3--:R-:W-:-:S04]  /*1a980*/  IMAD.WIDE R22, R184, 0x4, R42 ;  /* 0x00000004b8167825 */ /* 0x008fc800078e022a */
[----:B-1----:R-:W-:Y:S01]  /*1a990*/  IMAD.WIDE R20, R184, 0x4, R44 ;  /* 0x00000004b8147825 */ /* 0x002fe200078e022c */
[----:B------:R-:W-:Y:S02]  /*1a9a0*/  STL.64 [R1+0x498], R222 ;  /* 0x000498de01007387 */ /* 0x000fe40000100a00 */
[----:B------:R-:W1:Y:S02]  /*1a9b0*/  LDC R14, c[0x0][0x230] ;  /* 0x00008c00ff0e7b82 */ /* 0x000e640000000800 */
[----:B------:R3:W-:Y:S01]  /*1a9c0*/  LDGSTS.E [R5+0x30008], desc[UR60][R22.64], !P4 ;  /* 0x3000800016057fae */ /* 0x0007e2000e12187c */
[----:B------:R-:W-:Y:S01]  /*1a9d0*/  ISETP.GE.U32.AND P4, PT, R11, 0x7ffffdbc, PT ;  /* 0x7ffffdbc0b00780c */ /* 0x000fe20003f86070 */
[----:B------:R-:W-:Y:S02]  /*1a9e0*/  VIADD R11, R16, 0xfffffe39 ;  /* 0xfffffe39100b7836 */ /* 0x000fe40000000000 */
[----:B------:R3:W-:Y:S02]  /*1a9f0*/  STL.64 [R1+0x490], R22 ;  /* 0x0004901601007387 */ /* 0x0007e40000100a00 */
[----:B------:R-:W1:Y:S02]  /*1aa00*/  LDC R16, c[0x0][0x230] ;  /* 0x00008c00ff107b82 */ /* 0x000e640000000800 */
[----:B------:R3:W-:Y:S01]  /*1aa10*/  LDGSTS.E [R5+0x3000c], desc[UR60][R20.64], !P3 ;  /* 0x3000c00014057fae */ /* 0x0007e2000d92187c */
[----:B------:R-:W-:Y:S01]  /*1aa20*/  ISETP.GE.U32.AND P3, PT, R10, 0x7ffffdbb, PT ;  /* 0x7ffffdbb0a00780c */ /* 0x000fe20003f66070 */
[----:B--2---:R-:W-:-:S02]  /*1aa30*/  VIADD R10, R15, 0xfffffe38 ;  /* 0xfffffe380f0a7836 */ /* 0x004fc40000000000 */
[----:B------:R2:W-:Y:S02]  /*1aa40*/  STL.64 [R1+0x488], R20 ;  /* 0x0004881401007387 */ /* 0x0005e40000100a00 */
[----:B------:R-:W1:Y:S01]  /*1aa50*/  LDC R15, c[0x0][0x230] ;  /* 0x00008c00ff0f7b82 */ /* 0x000e620000000800 */
[----:B---3--:R-:W-:-:S04]  /*1aa60*/  IMAD.WIDE R22, R184, 0x4, R46 ;  /* 0x00000004b8167825 */ /* 0x008fc800078e022e */
[----:B--2---:R-:W-:Y:S01]  /*1aa70*/  IMAD.WIDE R20, R184, 0x4, R48 ;  /* 0x00000004b8147825 */ /* 0x004fe200078e0230 */
[----:B------:R2:W-:Y:S04]  /*1aa80*/  STL.64 [R1+0x2d8], R22 ;  /* 0x0002d81601007387 */ /* 0x0005e80000100a00 */
[----:B------:R2:W-:Y:S01]  /*1aa90*/  LDGSTS.E [R5+0x34000], desc[UR60][R22.64], !P0 ;  /* 0x3400000016057fae */ /* 0x0005e2000c12187c */
[----:B------:R-:W-:Y:S02]  /*1aaa0*/  ISETP.GE.U32.AND P0, PT, R11, 0x7ffffdba, PT ;  /* 0x7ffffdba0b00780c */ /* 0x000fe40003f06070 */
[----:B------:R-:W-:Y:S01]  /*1aab0*/  IADD3 R11, R17, -0x1e5, RZ ;  /* 0xfffffe1b110b7810 */ /* 0x000fe20007ffe0ff */
[----:B------:R3:W-:Y:S01]  /*1aac0*/  STL.64 [R1+0x2f0], R20 ;  /* 0x0002f01401007387 */ /* 0x0007e20000100a00 */
[----:B------:R-:W1:Y:S03]  /*1aad0*/  LDC R17, c[0x0][0x230] ;  /* 0x00008c00ff117b82 */ /* 0x000e660000000800 */
[----:B------:R3:W-:Y:S01]  /*1aae0*/  LDGSTS.E [R5+0x34004], desc[UR60][R20.64], !P2 ;  /* 0x3400400014057fae */ /* 0x0007e2000d12187c */
[----:B------:R-:W-:Y:S01]  /*1aaf0*/  ISETP.GE.U32.AND P2, PT, R10, 0x7ffffdb9, PT ;  /* 0x7ffffdb90a00780c */ /* 0x000fe20003f46070 */
[----:B----4-:R-:W-:-:S02]  /*1ab00*/  VIADD R10, R18, 0xfffffe1a ;  /* 0xfffffe1a120a7836 */ /* 0x010fc40000000000 */
[C---:B--2---:R-:W-:Y:S01]  /*1ab10*/  IMAD.WIDE R22, R184.reuse, 0x4, R50 ;  /* 0x00000004b8167825 */ /* 0x044fe200078e0232 */
[----:B------:R-:W2:Y:S04]  /*1ab20*/  LDC R18, c[0x0][0x230] ;  /* 0x00008c00ff127b82 */ /* 0x000ea80000000800 */
[----:B------:R4:W-:Y:S01]  /*1ab30*/  LDGSTS.E [R5+0x34008], desc[UR60][R22.64], !P6 ;  /* 0x3400800016057fae */ /* 0x0009e2000f12187c */
[----:B---3--:R-:W-:-:S04]  /*1ab40*/  IMAD.WIDE R20, R184, 0x4, R52 ;  /* 0x00000004b8147825 */ /* 0x008fc800078e0234 */
[----:B------:R-:W-:Y:S01]  /*1ab50*/  IMAD.WIDE R222, R184, 0x4, R54 ;  /* 0x00000004b8de7825 */ /* 0x000fe200078e0236 */
[----:B------:R3:W-:Y:S01]  /*1ab60*/  LDGSTS.E [R5+0x3400c], desc[UR60][R20.64], !P5 ;  /* 0x3400c00014057fae */ /* 0x0007e2000e92187c */
[----:B------:R-:W-:Y:S02]  /*1ab70*/  ISETP.GE.U32.AND P5, PT, R10, 0x7ffffd9b, PT ;  /* 0x7ffffd9b0a00780c */ /* 0x000fe40003fa6070 */
[----:B------:R-:W-:Y:S01]  /*1ab80*/  VIADD R10, R12, 0xfffffe19 ;  /* 0xfffffe190c0a7836 */ /* 0x000fe20000000000 */
[----:B------:R4:W-:Y:S01]  /*1ab90*/  STL.64 [R1+0x320], R22 ;  /* 0x0003201601007387 */ /* 0x0009e20000100a00 */
[----:B------:R-:W2:Y:S01]  /*1aba0*/  LDC R12, c[0x0][0x230] ;  /* 0x00008c00ff0c7b82 */ /* 0x000ea20000000800 */
[----:B------:R-:W-:Y:S02]  /*1abb0*/  ISETP.GE.U32.AND P6, PT, R11, 0x7ffffd9c, PT ;  /* 0x7ffffd9c0b00780c */ /* 0x000fe40003fc6070 */
[----:B------:R3:W-:Y:S01]  /*1abc0*/  STL.64 [R1+0x348], R20 ;  /* 0x0003481401007387 */ /* 0x0007e20000100a00 */
[----:B------:R-:W-:-:S03]  /*1abd0*/  VIADD R11, R13, 0xfffffe18 ;  /* 0xfffffe180d0b7836 */ /* 0x000fc60000000000 */
[----:B------:R-:W-:Y:S01]  /*1abe0*/  LDGSTS.E [R5+0x38000], desc[UR60][R222.64], !P4 ;  /* 0x38000000de057fae */ /* 0x000fe2000e12187c */
[----:B------:R-:W-:Y:S01]  /*1abf0*/  ISETP.GE.U32.AND P4, PT, R10, 0x7ffffd9a, PT ;  /* 0x7ffffd9a0a00780c */ /* 0x000fe20003f86070 */
[----:B------:R-:W2:Y:S01]  /*1ac00*/  LDC R13, c[0x0][0x230] ;  /* 0x00008c00ff0d7b82 */ /* 0x000ea20000000800 */
[----:B----4-:R-:W-:Y:S01]  /*1ac10*/  IMAD.WIDE R22, R184, 0x4, R56 ;  /* 0x00000004b8167825 */ /* 0x010fe200078e0238 */
[----:B-1----:R-:W-:-:S03]  /*1ac20*/  IADD3 R10, R14, -0x189, RZ ;  /* 0xfffffe770e0a7810 */ /* 0x002fc60007ffe0ff */
[----:B---3--:R-:W-:Y:S01]  /*1ac30*/  IMAD.WIDE R20, R184, 0x4, R58 ;  /* 0x00000004b8147825 */ /* 0x008fe200078e023a */
[----:B------:R-:W-:Y:S02]  /*1ac40*/  STL.64 [R1+0x480], R222 ;  /* 0x000480de01007387 */ /* 0x000fe40000100a00 */
[----:B------:R-:W1:Y:S02]  /*1ac50*/  LDC R14, c[0x0][0x230] ;  /* 0x00008c00ff0e7b82 */ /* 0x000e640000000800 */
[----:B------:R3:W-:Y:S01]  /*1ac60*/  LDGSTS.E [R5+0x38004], desc[UR60][R22.64], !P3 ;  /* 0x3800400016057fae */ /* 0x0007e2000d92187c */
[----:B------:R-:W-:Y:S01]  /*1ac70*/  ISETP.GE.U32.AND P3, PT, R11, 0x7ffffd99, PT ;  /* 0x7ffffd990b00780c */ /* 0x000fe20003f66070 */
[----:B------:R-:W-:Y:S02]  /*1ac80*/  VIADD R11, R16, 0xfffffe76 ;  /* 0xfffffe76100b7836 */ /* 0x000fe40000000000 */
[----:B------:R3:W-:Y:S02]  /*1ac90*/  STL.64 [R1+0x478], R22 ;  /* 0x0004781601007387 */ /* 0x0007e40000100a00 */
[----:B------:R-:W4:Y:S02]  /*1aca0*/  LDC R16, c[0x0][0x230] ;  /* 0x00008c00ff107b82 */ /* 0x000f240000000800 */
[----:B------:R3:W-:Y:S01]  /*1acb0*/  LDGSTS.E [R5+0x38008], desc[UR60][R20.64], !P0 ;  /* 0x3800800014057fae */ /* 0x0007e2000c12187c */
[----:B------:R-:W-:Y:S01]  /*1acc0*/  ISETP.GE.U32.AND P0, PT, R10, 0x7ffffdf8, PT ;  /* 0x7ffffdf80a00780c */ /* 0x000fe20003f06070 */
[----:B------:R-:W-:-:S02]  /*1acd0*/  VIADD R10, R15, 0xfffffe75 ;  /* 0xfffffe750f0a7836 */ /* 0x000fc40000000000 */
[----:B------:R3:W-:Y:S02]  /*1ace0*/  STL.64 [R1+0x470], R20 ;  /* 0x0004701401007387 */ /* 0x0007e40000100a00 */
[----:B------:R-:W4:Y:S01]  /*1acf0*/  LDC R15, c[0x0][0x230] ;  /* 0x00008c00ff0f7b82 */ /* 0x000f220000000800 */
[----:B---3--:R-:W-:-:S04]  /*1ad00*/  IMAD.WIDE R22, R184, 0x4, R60 ;  /* 0x00000004b8167825 */ /* 0x008fc800078e023c */
[----:B------:R-:W-:Y:S01]  /*1ad10*/  IMAD.WIDE R20, R184, 0x4, R62 ;  /* 0x00000004b8147825 */ /* 0x000fe200078e023e */
[----:B------:R3:W-:Y:S04]  /*1ad20*/  STL.64 [R1+0x468], R22 ;  /* 0x0004681601007387 */ /* 0x0007e80000100a00 */
[----:B------:R3:W-:Y:S01]  /*1ad30*/  LDGSTS.E [R5+0x3800c], desc[UR60][R22.64], !P2 ;  /* 0x3800c00016057fae */ /* 0x0007e2000d12187c */
[----:B------:R-:W-:Y:S01]  /*1ad40*/  ISETP.GE.U32.AND P2, PT, R11, 0x7ffffdf7, PT ;  /* 0x7ffffdf70b00780c */ /* 0x000fe20003f46070 */
[----:B------:R-:W-:Y:S02]  /*1ad50*/  VIADD R11, R17, 0xfffffe74 ;  /* 0xfffffe74110b7836 */ /* 0x000fe40000000000 */
[----:B------:R1:W-:Y:S01]  /*1ad60*/  STL.64 [R1+0x460], R20 ;  /* 0x0004601401007387 */ /* 0x0003e20000100a00 */
[----:B------:R-:W4:Y:S03]  /*1ad70*/  LDC R17, c[0x0][0x230] ;  /* 0x00008c00ff117b82 */ /* 0x000f260000000800 */
[----:B------:R1:W-:Y:S01]  /*1ad80*/  LDGSTS.E [R5+0x3c000], desc[UR60][R20.64], !P6 ;  /* 0x3c00000014057fae */ /* 0x0003e2000f12187c */
[----:B------:R-:W-:Y:S01]  /*1ad90*/  ISETP.GE.U32.AND P6, PT, R10, 0x7ffffdf6, PT ;  /* 0x7ffffdf60a00780c */ /* 0x000fe20003fc6070 */
[----:B---3--:R-:W-:Y:S01]  /*1ada0*/  IMAD.WIDE R22, R184, 0x4, R64 ;  /* 0x00000004b8167825 */ /* 0x008fe200078e0240 */
[----:B--2---:R-:W-:-:S02]  /*1adb0*/  IADD3 R10, R18, -0x1a9, RZ ;  /* 0xfffffe57120a7810 */ /* 0x004fc40007ffe0ff */
[----:B------:R-:W2:Y:S02]  /*1adc0*/  LDC R18, c[0x0][0x230] ;  /* 0x00008c00ff127b82 */ /* 0x000ea40000000800 */
[----:B------:R3:W-:Y:S01]  /*1add0*/  LDGSTS.E [R5+0x3c004], desc[UR60][R22.64], !P5 ;  /* 0x3c00400016057fae */ /* 0x0007e2000e92187c */
[----:B-1----:R-:W-:-:S04]  /*1ade0*/  IMAD.WIDE R20, R184, 0x4, R66 ;  /* 0x00000004b8147825 */ /* 0x002fc800078e0242 */
        /* <DEDUP_REMOVED lines=11> */
[----:B------:R-:W-:Y:S01]  /*1aea0*/  VIADD R10, R14, 0xfffffe54 ;  /* 0xfffffe540e0a7836 */ /* 0x000fe20000000000 */
[----:B------:R-:W2:Y:S01]  /*1aeb0*/  LDC R13, c[0x0][0x230] ;  /* 0x00008c00ff0d7b82 */ /* 0x000ea20000000800 */
[----:B---3--:R-:W-:-:S04]  /*1aec0*/  IMAD.WIDE R22, R184, 0x4, R70 ;  /* 0x00000004b8167825 */ /* 0x008fc800078e0246 */
[----:B-1----:R-:W-:Y:S01]  /*1aed0*/  IMAD.WIDE R20, R184, 0x4, R72 ;  /* 0x00000004b8147825 */ /* 0x002fe200078e0248 */
[----:B------:R-:W-:Y:S02]  /*1aee0*/  STL.64 [R1+0x448], R222 ;  /* 0x000448de01007387 */ /* 0x000fe40000100a00 */
[----:B------:R-:W1:Y:S02]  /*1aef0*/  LDC R14, c[0x0][0x230] ;  /* 0x00008c00ff0e7b82 */ /* 0x000e640000000800 */
[----:B------:R3:W-:Y:S01]  /*1af00*/  LDGSTS.E [R6+0x30000], desc[UR60][R22.64], !P0 ;  /* 0x3000000016067fae */ /* 0x0007e2000c12187c */
[----:B------:R-:W-:-:S03]  /*1af10*/  ISETP.GE.U32.AND P0, PT, R11, 0x7ffffdd6, PT ;  /* 0x7ffffdd60b00780c */ /* 0x000fc60003f06070 */
[----:B------:R3:W-:Y:S01]  /*1af20*/  STL.64 [R1+0x440], R22 ;  /* 0x0004401601007387 */ /* 0x0007e20000100a00 */
[----:B----4-:R-:W-:Y:S02]  /*1af30*/  IADD3 R11, R16, -0x1c9, RZ ;  /* 0xfffffe37100b7810 */ /* 0x010fe40007ffe0ff */
[----:B------:R-:W4:Y:S01]  /*1af40*/  LDC R16, c[0x0][0x230] ;  /* 0x00008c00ff107b82 */ /* 0x000f220000000800 */
[----:B------:R3:W-:Y:S01]  /*1af50*/  LDGSTS.E [R6+0x30004], desc[UR60][R20.64], !P2 ;  /* 0x3000400014067fae */ /* 0x0007e2000d12187c */
[----:B------:R-:W-:Y:S01]  /*1af60*/  ISETP.GE.U32.AND P2, PT, R10, 0x7ffffdd5, PT ;  /* 0x7ffffdd50a00780c */ /* 0x000fe20003f46070 */
[----:B------:R-:W-:Y:S02]  /*1af70*/  VIADD R10, R15, 0xfffffe36 ;  /* 0xfffffe360f0a7836 */ /* 0x000fe40000000000 */
[----:B------:R3:W-:Y:S03]  /*1af80*/  STL.64 [R1+0x438], R20 ;  /* 0x0004381401007387 */ /* 0x0007e60000100a00 */
[----:B------:R-:W4:Y:S01]  /*1af90*/  LDC R15, c[0x0][0x230] ;  /* 0x00008c00ff0f7b82 */ /* 0x000f220000000800 */
[----:B---3--:R-:W-:-:S05]  /*1afa0*/  IMAD.WIDE R22, R184, 0x4, R74 ;  /* 0x00000004b8167825 */ /* 0x008fca00078e024a */
[----:B------:R3:W-:Y:S01]  /*1afb0*/  LDGSTS.E [R6+0x30008], desc[UR60][R22.64], !P6 ;  /* 0x3000800016067fae */ /* 0x0007e2000f12187c */
[----:B------:R-:W-:-:S03]  /*1afc0*/  IMAD.WIDE R20, R184, 0x4, R76 ;  /* 0x00000004b8147825 */ /* 0x000fc600078e024c */
[----:B------:R3:W-:Y:S01]  /*1afd0*/  STL.64 [R1+0x430], R22 ;  /* 0x0004301601007387 */ /* 0x0007e20000100a00 */
[----:B------:R-:W-:Y:S01]  /*1afe0*/  ISETP.GE.U32.AND P6, PT, R11, 0x7ffffdb8, PT ;  /* 0x7ffffdb80b00780c */ /* 0x000fe20003fc6070 */
[----:B------:R-:W-:Y:S02]  /*1aff0*/  VIADD R11, R17, 0xfffffe35 ;  /* 0xfffffe35110b7836 */ /* 0x000fe40000000000 */
[----:B------:R1:W-:Y:S01]  /*1b000*/  STL.64 [R1+0x428], R20 ;  /* 0x0004281401007387 */ /* 0x0003e20000100a00 */
[----:B------:R-:W4:Y:S03]  /*1b010*/  LDC R17, c[0x0][0x230] ;  /* 0x00008c00ff117b82 */ /* 0x000f260000000800 */
[----:B------:R1:W-:Y:S01]  /*1b020*/  LDGSTS.E [R6+0x3000c], desc[UR60][R20.64], !P5 ;  /* 0x3000c00014067fae */ /* 0x0003e2000e92187c */
[----:B------:R-:W-:Y:S01]  /*1b030*/  ISETP.GE.U32.AND P5, PT, R10, 0x7ffffdb7, PT ;  /* 0x7ffffdb70a00780c */ /* 0x000fe20003fa6070 */
[----:B--2---:R-:W-:-:S02]  /*1b040*/  VIADD R10, R18, 0xfffffe34 ;  /* 0xfffffe34120a7836 */ /* 0x004fc40000000000 */
[C---:B---3--:R-:W-:Y:S01]  /*1b050*/  IMAD.WIDE R22, R184.reuse, 0x4, R78 ;  /* 0x00000004b8167825 */ /* 0x048fe200078e024e */
[----:B------:R-:W2:Y:S03]  /*1b060*/  LDC R18, c[0x0][0x230] ;  /* 0x00008c00ff127b82 */ /* 0x000ea60000000800 */
[C---:B------:R-:W-:Y:S01]  /*1b070*/  IMAD.WIDE R222, R184.reuse, 0x4, R82 ;  /* 0x00000004b8de7825 */ /* 0x040fe200078e0252 */
[----:B------:R3:W-:Y:S03]  /*1b080*/  LDGSTS.E [R6+0x34000], desc[UR60][R22.64], !P4 ;  /* 0x3400000016067fae */ /* 0x0007e6000e12187c */
[----:B-1----:R-:W-:Y:S01]  /*1b090*/  IMAD.WIDE R20, R184, 0x4, R80 ;  /* 0x00000004b8147825 */ /* 0x002fe200078e0250 */
[----:B------:R3:W-:Y:S04]  /*1b0a0*/  STL.64 [R1+0x360], R22 ;  /* 0x0003601601007387 */ /* 0x0007e80000100a00 */
[----:B------:R1:W-:Y:S01]  /*1b0b0*/  LDGSTS.E [R6+0x34004], desc[UR60][R20.64], !P3 ;  /* 0x3400400014067fae */ /* 0x0003e2000d92187c */
[----:B------:R-:W-:-:S02]  /*1b0c0*/  ISETP.GE.U32.AND P3, PT, R10, 0x7ffffdb5, PT ;  /* 0x7ffffdb50a00780c */ /* 0x000fc40003f66070 */
[----:B------:R-:W-:Y:S01]  /*1b0d0*/  IADD3 R10, R12, -0x1e9, RZ ;  /* 0xfffffe170c0a7810 */ /* 0x000fe20007ffe0ff */
[----:B------:R1:W-:Y:S01]  /*1b0e0*/  STL.64 [R1+0x370], R20 ;  /* 0x0003701401007387 */ /* 0x0003e20000100a00 */
[----:B------:R-:W-:Y:S01]  /*1b0f0*/  ISETP.GE.U32.AND P4, PT, R11, 0x7ffffdb6, PT ;  /* 0x7ffffdb60b00780c */ /* 0x000fe20003f86070 */
[----:B------:R-:W2:Y:S01]  /*1b100*/  LDC R12, c[0x0][0x230] ;  /* 0x00008c00ff0c7b82 */ /* 0x000ea20000000800 */
[----:B---3--:R-:W-:Y:S01]  /*1b110*/  IMAD.WIDE R22, R184, 0x4, R84 ;  /* 0x00000004b8167825 */ /* 0x008fe200078e0254 */
[----:B------:R-:W-:Y:S01]  /*1b120*/  LDGSTS.E [R6+0x34008], desc[UR60][R222.64], !P0 ;  /* 0x34008000de067fae */ /* 0x000fe2000c12187c */
[----:B------:R-:W-:Y:S02]  /*1b130*/  ISETP.GE.U32.AND P0, PT, R10, 0x7ffffd98, PT ;  /* 0x7ffffd980a00780c */ /* 0x000fe40003f06070 */
[----:B------:R-:W-:Y:S02]  /*1b140*/  VIADD R11, R13, 0xfffffe16 ;  /* 0xfffffe160d0b7836 */ /* 0x000fe40000000000 */
[----:B-1----:R-:W-:Y:S01]  /*1b150*/  IMAD.WIDE R20, R184, 0x4, R86 ;  /* 0x00000004b8147825 */ /* 0x002fe200078e0256 */
[----:B------:R-:W1:Y:S01]  /*1b160*/  LDC R13, c[0x0][0x230] ;  /* 0x00008c00ff0d7b82 */ /* 0x000e620000000800 */
[----:B------:R-:W-:Y:S02]  /*1b170*/  STL.64 [R1+0x390], R222 ;  /* 0x000390de01007387 */ /* 0x000fe40000100a00 */
[----:B------:R-:W-:-:S02]  /*1b180*/  VIADD R10, R14, 0xfffffe15 ;  /* 0xfffffe150e0a7836 */ /* 0x000fc40000000000 */
[----:B------:R3:W-:Y:S01]  /*1b190*/  LDGSTS.E [R6+0x3400c], desc[UR60][R22.64], !P2 ;  /* 0x3400c00016067fae */ /* 0x0007e2000d12187c */
[----:B------:R-:W-:Y:S01]  /*1b1a0*/  ISETP.GE.U32.AND P2, PT, R11, 0x7ffffd97, PT ;  /* 0x7ffffd970b00780c */ /* 0x000fe20003f46070 */
[----:B----4-:R-:W-:Y:S01]  /*1b1b0*/  VIADD R11, R15, 0xfffffe14 ;  /* 0xfffffe140f0b7836 */ /* 0x010fe20000000000 */
[----:B------:R-:W4:Y:S01]  /*1b1c0*/  LDC R14, c[0x0][0x230] ;  /* 0x00008c00ff0e7b82 */ /* 0x000f220000000800 */
[----:B------:R3:W-:Y:S04]  /*1b1d0*/  STL.64 [R1+0x3e0], R22 ;  /* 0x0003e01601007387 */ /* 0x0007e80000100a00 */
[----:B------:R2:W-:Y:S01]  /*1b1e0*/  LDGSTS.E [R6+0x38000], desc[UR60][R20.64], !P6 ;  /* 0x3800000014067fae */ /* 0x0005e2000f12187c */
[----:B------:R-:W-:Y:S02]  /*1b1f0*/  ISETP.GE.U32.AND P6, PT, R10, 0x7ffffd96, PT ;  /* 0x7ffffd960a00780c */ /* 0x000fe40003fc6070 */
[----:B------:R-:W-:Y:S01]  /*1b200*/  IADD3 R10, R16, -0x18d, RZ ;  /* 0xfffffe73100a7810 */ /* 0x000fe20007ffe0ff */
[----:B------:R-:W4:Y:S01]  /*1b210*/  LDC R15, c[0x0][0x230] ;  /* 0x00008c00ff0f7b82 */ /* 0x000f220000000800 */
[----:B---3--:R-:W-:Y:S01]  /*1b220*/  IMAD.WIDE R22, R184, 0x4, R88 ;  /* 0x00000004b8167825 */ /* 0x008fe200078e0258 */
[----:B------:R2:W-:Y:S06]  /*1b230*/  STL.64 [R1+0x420], R20 ;  /* 0x0004201401007387 */ /* 0x0005ec0000100a00 */
[----:B------:R-:W3:Y:S01]  /*1b240*/  LDC R16, c[0x0][0x230] ;  /* 0x00008c00ff107b82 */ /* 0x000ee20000000800 */
[----:B------:R1:W-:Y:S01]  /*1b250*/  LDGSTS.E [R6+0x38004], desc[UR60][R22.64], !P5 ;  /* 0x3800400016067fae */ /* 0x0003e2000e92187c */
[----:B------:R-:W-:Y:S01]  /*1b260*/  ISETP.GE.U32.AND P5, PT, R11, 0x7ffffd95, PT ;  /* 0x7ffffd950b00780c */ /* 0x000fe20003fa6070 */
[----:B------:R-:W-:-:S02]  /*1b270*/  VIADD R11, R17, 0xfffffe72 ;  /* 0xfffffe72110b7836 */ /* 0x000fc40000000000 */
[----:B------:R1:W-:Y:S03]  /*1b280*/  STL.64 [R1+0x418], R22 ;  /* 0x0004181601007387 */ /* 0x0003e60000100a00 */
[----:B------:R-:W3:Y:S01]  /*1b290*/  LDC R17, c[0x0][0x230] ;  /* 0x00008c00ff117b82 */ /* 0x000ee20000000800 */
[----:B--2---:R-:W-:-:S05]  /*1b2a0*/  IMAD.WIDE R20, R184, 0x4, R90 ;  /* 0x00000004b8147825 */ /* 0x004fca00078e025a */
[----:B------:R2:W-:Y:S01]  /*1b2b0*/  STL.64 [R1+0x410], R20 ;  /* 0x0004101401007387 */ /* 0x0005e20000100a00 */
[----:B-1----:R-:W-:-:S03]  /*1b2c0*/  IMAD.WIDE R22, R184, 0x4, R92 ;  /* 0x00000004b8167825 */ /* 0x002fc600078e025c */
[----:B------:R2:W-:Y:S01]  /*1b2d0*/  LDGSTS.E [R6+0x38008], desc[UR60][R20.64], !P4 ;  /* 0x3800800014067fae */ /* 0x0005e2000e12187c */
[----:B------:R-:W-:Y:S01]  /*1b2e0*/  ISETP.GE.U32.AND P4, PT, R10, 0x7ffffdf4, PT ;  /* 0x7ffffdf40a00780c */ /* 0x000fe20003f86070 */
[----:B------:R-:W-:Y:S02]  /*1b2f0*/  VIADD R10, R18, 0xfffffe71 ;  /* 0xfffffe71120a7836 */ /* 0x000fe40000000000 */
[----:B------:R1:W-:Y:S01]  /*1b300*/  LDGSTS.E [R6+0x3800c], desc[UR60][R22.64], !P3 ;  /* 0x3800c00016067fae */ /* 0x0003e2000d92187c */
[----:B------:R-:W3:Y:S01]  /*1b310*/  LDC R18, c[0x0][0x230] ;  /* 0x00008c00ff127b82 */ /* 0x000ee20000000800 */
[----:B--2---:R-:W-:Y:S02]  /*1b320*/  IMAD.WIDE R20, R184, 0x4, R94 ;  /* 0x00000004b8147825 */ /* 0x004fe400078e025e */
[----:B------:R1:W-:Y:S01]  /*1b330*/  STL.64 [R1+0x408], R22 ;  /* 0x0004081601007387 */ /* 0x0003e20000100a00 */
[----:B------:R-:W-:-:S03]  /*1b340*/  ISETP.GE.U32.AND P3, PT, R11, 0x7ffffdf3, PT ;  /* 0x7ffffdf30b00780c */ /* 0x000fc60003f66070 */
[----:B------:R2:W-:Y:S01]  /*1b350*/  LDGSTS.E [R6+0x3c000], desc[UR60][R20.64], !P0 ;  /* 0x3c00000014067fae */ /* 0x0005e2000c12187c */
[----:B------:R-:W-:Y:S01]  /*1b360*/  ISETP.GE.U32.AND P0, PT, R10, 0x7ffffdf2, PT ;  /* 0x7ffffdf20a00780c */ /* 0x000fe20003f06070 */
[----:B------:R-:W-:Y:S01]  /*1b370*/  IMAD.WIDE R222, R184, 0x4, R96 ;  /* 0x00000004b8de7825 */ /* 0x000fe200078e0260 */
[----:B------:R-:W-:Y:S01]  /*1b380*/  IADD3 R11, R13, -0x1ad, RZ ;  /* 0xfffffe530d0b7810 */ /* 0x000fe20007ffe0ff */
[----:B------:R2:W-:Y:S01]  /*1b390*/  STL.64 [R1+0x400], R20 ;  /* 0x0004001401007387 */ /* 0x0005e20000100a00 */
[----:B------:R-:W3:Y:S01]  /*1b3a0*/  LDC R13, c[0x0][0x230] ;  /* 0x00008c00ff0d7b82 */ /* 0x000ee20000000800 */
[----:B------:R-:W-:Y:S02]  /*1b3b0*/  VIADD R10, R12, 0xfffffe70 ;  /* 0xfffffe700c0a7836 */ /* 0x000fe40000000000 */
[----:B-1----:R-:W-:Y:S01]  /*1b3c0*/  IMAD.WIDE R22, R184, 0x4, R98 ;  /* 0x00000004b8167825 */ /* 0x002fe200078e0262 */
[----:B------:R-:W-:Y:S04]  /*1b3d0*/  STL.64 [R1+0x3f8], R222 ;  /* 0x0003f8de01007387 */ /* 0x000fe80000100a00 */
[----:B------:R-:W1:Y:S01]  /*1b3e0*/  LDC R12, c[0x0][0x230] ;  /* 0x00008c00ff0c7b82 */ /* 0x000e620000000800 */
[----:B------:R-:W-:Y:S01]  /*1b3f0*/  LDGSTS.E [R6+0x3c004], desc[UR60][R222.64], !P2 ;  /* 0x3c004000de067fae */ /* 0x000fe2000d12187c */
[----:B------:R-:W-:Y:S01]  /*1b400*/  ISETP.GE.U32.AND P2, PT, R10, 0x7ffffdf1, PT ;  /* 0x7ffffdf10a00780c */ /* 0x000fe20003f46070 */
[----:B--2---:R-:W-:-:S02]  /*1b410*/  IMAD.WIDE R20, R184, 0x4, R100 ;  /* 0x00000004b8147825 */ /* 0x004fc400078e0264 */
[----:B------:R2:W-:Y:S02]  /*1b420*/  STL.64 [R1+0x3f0], R22 ;  /* 0x0003f01601007387 */ /* 0x0005e40000100a00 */
[----:B----4-:R-:W-:Y:S02]  /*1b430*/  VIADD R10, R14, 0xfffffe52 ;  /* 0xfffffe520e0a7836 */ /* 0x010fe40000000000 */
[----:B------:R2:W-:Y:S01]  /*1b440*/  LDGSTS.E [R6+0x3c008], desc[UR60][R22.64], !P6 ;  /* 0x3c00800016067fae */ /* 0x0005e2000f12187c */
[----:B------:R-:W-:Y:S01]  /*1b450*/  ISETP.GE.U32.AND P6, PT, R11, 0x7ffffdd4, PT ;  /* 0x7ffffdd40b00780c */ /* 0x000fe20003fc6070 */
[----:B---3--:R-:W-:Y:S01]  /*1b460*/  VIADD R11, R16, 0xfffffe51 ;  /* 0xfffffe51100b7836 */ /* 0x008fe20000000000 */
[----:B------:R-:W3:Y:S01]  /*1b470*/  LDC R14, c[0x0][0x230] ;  /* 0x00008c00ff0e7b82 */ /* 0x000ee20000000800 */
[----:B------:R4:W-:Y:S04]  /*1b480*/  STL.64 [R1+0x3e8], R20 ;  /* 0x0003e81401007387 */ /* 0x0009e80000100a00 */
[----:B------:R4:W-:Y:S03]  /*1b490*/  LDGSTS.E [R6+0x3c00c], desc[UR60][R20.64], !P5 ;  /* 0x3c00c00014067fae */ /* 0x0009e6000e92187c */
[----:B------:R-:W3:Y:S01]  /*1b4a0*/  LDC R16, c[0x0][0x230] ;  /* 0x00008c00ff107b82 */ /* 0x000ee20000000800 */
[----:B--2---:R-:W-:Y:S01]  /*1b4b0*/  IMAD.WIDE R22, R184, 0x4, R102 ;  /* 0x00000004b8167825 */ /* 0x004fe200078e0266 */
[----:B------:R-:W-:-:S03]  /*1b4c0*/  ISETP.GE.U32.AND P5, PT, R10, 0x7ffffdd3, PT ;  /* 0x7ffffdd30a00780c */ /* 0x000fc60003fa6070 */
[----:B------:R-:W-:Y:S01]  /*1b4d0*/  VIADD R10, R15, 0xfffffe50 ;  /* 0xfffffe500f0a7836 */ /* 0x000fe20000000000 */
[----:B------:R2:W-:Y:S01]  /*1b4e0*/  LDGSTS.E [R7+0x30000], desc[UR60][R22.64], !P4 ;  /* 0x3000000016077fae */ /* 0x0005e2000e12187c */
[----:B------:R-:W-:Y:S01]  /*1b4f0*/  ISETP.GE.U32.AND P4, PT, R11, 0x7ffffdd2, PT ;  /* 0x7ffffdd20b00780c */ /* 0x000fe20003f86070 */
[----:B------:R-:W3:Y:S01]  /*1b500*/  LDC R15, c[0x0][0x230] ;  /* 0x00008c00ff0f7b82 */ /* 0x000ee20000000800 */
[----:B----4-:R-:W-:Y:S01]  /*1b510*/  IMAD.WIDE R20, R184, 0x4, R104 ;  /* 0x00000004b8147825 */ /* 0x010fe200078e0268 */
[----:B------:R-:W-:Y:S01]  /*1b520*/  IADD3 R11, R17, -0x1cd, RZ ;  /* 0xfffffe33110b7810 */ /* 0x000fe20007ffe0ff */
[----:B------:R2:W-:Y:S04]  /*1b530*/  STL.64 [R1+0x3d8], R22 ;  /* 0x0003d81601007387 */ /* 0x0005e80000100a00 */
[----:B------:R4:W-:Y:S01]  /*1b540*/  LDGSTS.E [R7+0x30004], desc[UR60][R20.64], !P3 ;  /* 0x3000400014077fae */ /* 0x0009e2000d92187c */
[----:B------:R-:W3:Y:S01]  /*1b550*/  LDC R17, c[0x0][0x230] ;  /* 0x00008c00ff117b82 */ /* 0x000ee20000000800 */
[----:B------:R-:W-:-:S02]  /*1b560*/  ISETP.GE.U32.AND P3, PT, R10, 0x7ffffdd1, PT ;  /* 0x7ffffdd10a00780c */ /* 0x000fc40003f66070 */
[----:B------:R4:W-:Y:S01]  /*1b570*/  STL.64 [R1+0x3d0], R20 ;  /* 0x0003d01401007387 */ /* 0x0009e20000100a00 */
[----:B------:R-:W-:Y:S02]  /*1b580*/  VIADD R10, R18, 0xfffffe32 ;  /* 0xfffffe32120a7836 */ /* 0x000fe40000000000 */
[C---:B--2---:R-:W-:Y:S02]  /*1b590*/  IMAD.WIDE R22, R184.reuse, 0x4, R106 ;  /* 0x00000004b8167825 */ /* 0x044fe400078e026a */
[----:B------:R-:W2:Y:S03]  /*1b5a0*/  LDC R18, c[0x0][0x230] ;  /* 0x00008c00ff127b82 */ /* 0x000ea60000000800 */
[----:B------:R1:W-:Y:S01]  /*1b5b0*/  LDGSTS.E [R7+0x30008], desc[UR60][R22.64], !P0 ;  /* 0x3000800016077fae */ /* 0x0003e2000c12187c */
[----:B----4-:R-:W-:-:S03]  /*1b5c0*/  IMAD.WIDE R20, R184, 0x4, R108 ;  /* 0x00000004b8147825 */ /* 0x010fc600078e026c */
[----:B------:R4:W-:Y:S01]  /*1b5d0*/  STL.64 [R1+0x3c8], R22 ;  /* 0x0003c81601007387 */ /* 0x0009e20000100a00 */
[----:B------:R-:W-:-:S03]  /*1b5e0*/  ISETP.GE.U32.AND P0, PT, R11, 0x7ffffdb4, PT ;  /* 0x7ffffdb40b00780c */ /* 0x000fc60003f06070 */
[----:B------:R3:W-:Y:S01]  /*1b5f0*/  LDGSTS.E [R7+0x3000c], desc[UR60][R20.64], !P2 ;  /* 0x3000c00014077fae */ /* 0x0007e2000d12187c */
[----:B------:R-:W-:Y:S01]  /*1b600*/  ISETP.GE.U32.AND P2, PT, R10, 0x7ffffdb3, PT ;  /* 0x7ffffdb30a00780c */ /* 0x000fe20003f46070 */
[----:B------:R-:W-:-:S04]  /*1b610*/  IMAD.WIDE R222, R184, 0x4, R110 ;  /* 0x00000004b8de7825 */ /* 0x000fc800078e026e */
[----:B-1----:R-:W-:Y:S02]  /*1b620*/  VIADD R10, R12, 0xfffffe31 ;  /* 0xfffffe310c0a7836 */ /* 0x002fe40000000000 */
[----:B----4-:R-:W-:Y:S01]  /*1b630*/  IMAD.WIDE R22, R184, 0x4, R112 ;  /* 0x00000004b8167825 */ /* 0x010fe200078e0270 */
[----:B------:R-:W1:Y:S01]  /*1b640*/  LDC R12, c[0x0][0x230] ;  /* 0x00008c00ff0c7b82 */ /* 0x000e620000000800 */
[----:B------:R4:W-:Y:S02]  /*1b650*/  STL.64 [R1+0x3c0], R20 ;  /* 0x0003c01401007387 */ /* 0x0009e40000100a00 */
[----:B------:R-:W-:Y:S02]  /*1b660*/  VIADD R11, R13, 0xfffffe30 ;  /* 0xfffffe300d0b7836 */ /* 0x000fe40000000000 */
[----:B------:R-:W-:Y:S03]  /*1b670*/  STL.64 [R1+0x3b8], R222 ;  /* 0x0003b8de01007387 */ /* 0x000fe60000100a00 */
[----:B------:R-:W1:Y:S01]  /*1b680*/  LDC R13, c[0x0][0x230] ;  /* 0x00008c00ff0d7b82 */ /* 0x000e620000000800 */
[----:B------:R-:W-:Y:S01]  /*1b690*/  LDGSTS.E [R7+0x34000], desc[UR60][R222.64], !P6 ;  /* 0x34000000de077fae */ /* 0x000fe2000f12187c */
[----:B------:R-:W-:-:S02]  /*1b6a0*/  ISETP.GE.U32.AND P6, PT, R10, 0x7ffffdb2, PT ;  /* 0x7ffffdb20a00780c */ /* 0x000fc40003fc6070 */
[----:B---3--:R-:W-:Y:S01]  /*1b6b0*/  IADD3 R10, R14, -0x1ed, RZ ;  /* 0xfffffe130e0a7810 */ /* 0x008fe20007ffe0ff */
[----:B----4-:R-:W-:Y:S01]  /*1b6c0*/  IMAD.WIDE R20, R184, 0x4, R114 ;  /* 0x00000004b8147825 */ /* 0x010fe200078e0272 */
[----:B------:R3:W-:Y:S02]  /*1b6d0*/  STL.64 [R1+0x3b0], R22 ;  /* 0x0003b01601007387 */ /* 0x0007e40000100a00 */
[----:B------:R-:W4:Y:S02]  /*1b6e0*/  LDC R14, c[0x0][0x230] ;  /* 0x00008c00ff0e7b82 */ /* 0x000f240000000800 */
[----:B------:R3:W-:Y:S01]  /*1b6f0*/  LDGSTS.E [R7+0x34004], desc[UR60][R22.64], !P5 ;  /* 0x3400400016077fae */ /* 0x0007e2000e92187c */
[----:B------:R-:W-:Y:S01]  /*1b700*/  ISETP.GE.U32.AND P5, PT, R11, 0x7ffffdb1, PT ;  /* 0x7ffffdb10b00780c */ /* 0x000fe20003fa6070 */
[----:B------:R-:W-:Y:S02]  /*1b710*/  VIADD R11, R16, 0xfffffe12 ;  /* 0xfffffe12100b7836 */ /* 0x000fe40000000000 */
[----:B------:R2:W-:Y:S02]  /*1b720*/  STL.64 [R1+0x3a8], R20 ;  /* 0x0003a81401007387 */ /* 0x0005e40000100a00 */
[----:B------:R-:W4:Y:S02]  /*1b730*/  LDC R16, c[0x0][0x230] ;  /* 0x00008c00ff107b82 */ /* 0x000f240000000800 */
[----:B------:R2:W-:Y:S01]  /*1b740*/  LDGSTS.E [R7+0x34008], desc[UR60][R20.64], !P4 ;  /* 0x3400800014077fae */ /* 0x0005e2000e12187c */
[----:B---3--:R-:W-:Y:S01]  /*1b750*/  IMAD.WIDE R22, R184, 0x4, R116 ;  /* 0x00000004b8167825 */ /* 0x008fe200078e0274 */
[----:B------:R-:W-:-:S03]  /*1b760*/  ISETP.GE.U32.AND P4, PT, R10, 0x7ffffd94, PT ;  /* 0x7ffffd940a00780c */ /* 0x000fc60003f86070 */
[----:B------:R-:W-:Y:S01]  /*1b770*/  VIADD R10, R15, 0xfffffe11 ;  /* 0xfffffe110f0a7836 */ /* 0x000fe20000000000 */
[----:B------:R3:W-:Y:S01]  /*1b780*/  LDGSTS.E [R7+0x3400c], desc[UR60][R22.64], !P3 ;  /* 0x3400c00016077fae */ /* 0x0007e2000d92187c */
[----:B------:R-:W-:Y:S01]  /*1b790*/  ISETP.GE.U32.AND P3, PT, R11, 0x7ffffd93, PT ;  /* 0x7ffffd930b00780c */ /* 0x000fe20003f66070 */
[----:B--2---:R-:W-:Y:S01]  /*1b7a0*/  IMAD.WIDE R20, R184, 0x4, R118 ;  /* 0x00000004b8147825 */ /* 0x004fe200078e0276 */
[----:B------:R-:W2:Y:S01]  /*1b7b0*/  LDC R15, c[0x0][0x230] ;  /* 0x00008c00ff0f7b82 */ /* 0x000ea20000000800 */
[----:B------:R3:W-:Y:S02]  /*1b7c0*/  STL.64 [R1+0x3a0], R22 ;  /* 0x0003a01601007387 */ /* 0x0007e40000100a00 */
[----:B------:R-:W-:Y:S02]  /*1b7d0*/  VIADD R11, R17, 0xfffffe10 ;  /* 0xfffffe10110b7836 */ /* 0x000fe40000000000 */
[----:B------:R1:W-:Y:S03]  /*1b7e0*/  STL.64 [R1+0x398], R20 ;  /* 0x0003981401007387 */ /* 0x0003e60000100a00 */
[----:B------:R-:W2:Y:S01]  /*1b7f0*/  LDC R17, c[0x0][0x230] ;  /* 0x00008c00ff117b82 */ /* 0x000ea20000000800 */
[----:B------:R1:W-:Y:S01]  /*1b800*/  LDGSTS.E [R7+0x38000], desc[UR60][R20.64], !P0 ;  /* 0x3800000014077fae */ /* 0x0003e2000c12187c */
[----:B------:R-:W-:Y:S01]  /*1b810*/  ISETP.GE.U32.AND P0, PT, R10, 0x7ffffd92, PT ;  /* 0x7ffffd920a00780c */ /* 0x000fe20003f06070 */
[----:B---3--:R-:W-:Y:S01]  /*1b820*/  IMAD.WIDE R22, R184, 0x4, R120 ;  /* 0x00000004b8167825 */ /* 0x008fe200078e0278 */
[----:B------:R-:W-:-:S04]  /*1b830*/  IADD3 R10, R18, -0x191, RZ ;  /* 0xfffffe6f120a7810 */ /* 0x000fc80007ffe0ff */
[----:B------:R-:W3:Y:S01]  /*1b840*/  LDC R18, c[0x0][0x230] ;  /* 0x00008c00ff127b82 */ /* 0x000ee20000000800 */
[----:B------:R4:W-:Y:S01]  /*1b850*/  LDGSTS.E [R7+0x38004], desc[UR60][R22.64], !P2 ;  /* 0x3800400016077fae */ /* 0x0009e2000d12187c */
[----:B-1----:R-:W-:-:S03]  /*1b860*/  IMAD.WIDE R20, R184, 0x4, R122 ;  /* 0x00000004b8147825 */ /* 0x002fc600078e027a */
[----:B------:R4:W-:Y:S01]  /*1b870*/  STL.64 [R1+0x388], R22 ;  /* 0x0003881601007387 */ /* 0x0009e20000100a00 */
[----:B------:R-:W-:-:S03]  /*1b880*/  ISETP.GE.U32.AND P2, PT, R11, 0x7ffffd91, PT ;  /* 0x7ffffd910b00780c */ /* 0x000fc60003f46070 */
[----:B------:R1:W-:Y:S01]  /*1b890*/  LDGSTS.E [R7+0x38008], desc[UR60][R20.64], !P6 ;  /* 0x3800800014077fae */ /* 0x0003e2000f12187c */
[----:B------:R-:W-:Y:S01]  /*1b8a0*/  ISETP.GE.U32.AND P6, PT, R10, 0x7ffffdf0, PT ;  /* 0x7ffffdf00a00780c */ /* 0x000fe20003fc6070 */
[----:B------:R-:W-:-:S04]  /*1b8b0*/  IMAD.WIDE R222, R184, 0x4, R124 ;  /* 0x00000004b8de7825 */ /* 0x000fc800078e027c */
[----:B------:R-:W-:Y:S02]  /*1b8c0*/  VIADD R10, R12, 0xfffffe6e ;  /* 0xfffffe6e0c0a7836 */ /* 0x000fe40000000000 */
[----:B----4-:R-:W-:Y:S01]  /*1b8d0*/  IMAD.WIDE R22, R184, 0x4, R126 ;  /* 0x00000004b8167825 */ /* 0x010fe200078e027e */
[----:B------:R-:W4:Y:S01]  /*1b8e0*/  LDC R12, c[0x0][0x230] ;  /* 0x00008c00ff0c7b82 */ /* 0x000f220000000800 */
[----:B------:R1:W-:Y:S02]  /*1b8f0*/  STL.64 [R1+0x380], R20 ;  /* 0x0003801401007387 */ /* 0x0003e40000100a00 */
[----:B------:R-:W-:Y:S02]  /*1b900*/  VIADD R11, R13, 0xfffffe6d ;  /* 0xfffffe6d0d0b7836 */ /* 0x000fe40000000000 */
[----:B------:R-:W-:Y:S03]  /*1b910*/  STL.64 [R1+0x378], R222 ;  /* 0x000378de01007387 */ /* 0x000fe60000100a00 */
[----:B------:R-:W4:Y:S01]  /*1b920*/  LDC R13, c[0x0][0x230] ;  /* 0x00008c00ff0d7b82 */ /* 0x000f220000000800 */
[----:B------:R-:W-:Y:S01]  /*1b930*/  LDGSTS.E [R7+0x3800c], desc[UR60][R222.64], !P5 ;  /* 0x3800c000de077fae */ /* 0x000fe2000e92187c */
[----:B------:R-:W-:Y:S01]  /*1b940*/  ISETP.GE.U32.AND P5, PT, R10, 0x7ffffdef, PT ;  /* 0x7ffffdef0a00780c */ /* 0x000fe20003fa6070 */
[----:B------:R-:W-:-:S02]  /*1b950*/  VIADD R10, R14, 0xfffffe6c ;  /* 0xfffffe6c0e0a7836 */ /* 0x000fc40000000000 */
[----:B-1----:R-:W-:Y:S01]  /*1b960*/  IMAD.WIDE R20, R184, 0x4, R128 ;  /* 0x00000004b8147825 */ /* 0x002fe200078e0280 */
[----:B------:R1:W-:Y:S02]  /*1b970*/  STL.64 [R1+0x368], R22 ;  /* 0x0003681601007387 */ /* 0x0003e40000100a00 */
[----:B------:R-:W4:Y:S02]  /*1b980*/  LDC R14, c[0x0][0x230] ;  /* 0x00008c00ff0e7b82 */ /* 0x000f240000000800 */
[----:B------:R1:W-:Y:S01]  /*1b990*/  LDGSTS.E [R7+0x3c000], desc[UR60][R22.64], !P4 ;  /* 0x3c00000016077fae */ /* 0x0003e2000e12187c */
[----:B------:R-:W-:Y:S02]  /*1b9a0*/  ISETP.GE.U32.AND P4, PT, R11, 0x7ffffdee, PT ;  /* 0x7ffffdee0b00780c */ /* 0x000fe40003f86070 */
[----:B------:R-:W-:Y:S01]  /*1b9b0*/  IADD3 R11, R16, -0x1b1, RZ ;  /* 0xfffffe4f100b7810 */ /* 0x000fe20007ffe0ff */
[----:B------:R3:W-:Y:S02]  /*1b9c0*/  STL.64 [R1+0x358], R20 ;  /* 0x0003581401007387 */ /* 0x0007e40000100a00 */
[----:B------:R-:W4:Y:S02]  /*1b9d0*/  LDC R16, c[0x0][0x230] ;  /* 0x00008c00ff107b82 */ /* 0x000f240000000800 */
[----:B------:R3:W-:Y:S01]  /*1b9e0*/  LDGSTS.E [R7+0x3c004], desc[UR60][R20.64], !P3 ;  /* 0x3c00400014077fae */ /* 0x0007e2000d92187c */
[----:B-1----:R-:W-:Y:S01]  /*1b9f0*/  IMAD.WIDE R22, R184, 0x4, R130 ;  /* 0x00000004b8167825 */ /* 0x002fe200078e0282 */
[----:B------:R-:W-:-:S03]  /*1ba00*/  ISETP.GE.U32.AND P3, PT, R10, 0x7ffffded, PT ;  /* 0x7ffffded0a00780c */ /* 0x000fc60003f66070 */
[----:B--2---:R-:W-:Y:S01]  /*1ba10*/  VIADD R10, R15, 0xfffffe4e ;  /* 0xfffffe4e0f0a7836 */ /* 0x004fe20000000000 */
[----:B------:R1:W-:Y:S01]  /*1ba20*/  LDGSTS.E [R7+0x3c008], desc[UR60][R22.64], !P0 ;  /* 0x3c00800016077fae */ /* 0x0003e2000c12187c */
[----:B------:R-:W-:Y:S01]  /*1ba30*/  ISETP.GE.U32.AND P0, PT, R11, 0x7ffffdd0, PT ;  /* 0x7ffffdd00b00780c */ /* 0x000fe20003f06070 */
[----:B---3--:R-:W-:Y:S01]  /*1ba40*/  IMAD.WIDE R20, R184, 0x4, R132 ;  /* 0x00000004b8147825 */ /* 0x008fe200078e0284 */
[----:B------:R-:W2:Y:S01]  /*1ba50*/  LDC R15, c[0x0][0x230] ;  /* 0x00008c00ff0f7b82 */ /* 0x000ea20000000800 */
[----:B------:R1:W-:Y:S02]  /*1ba60*/  STL.64 [R1+0x350], R22 ;  /* 0x0003501601007387 */ /* 0x0003e40000100a00 */
[----:B------:R-:W-:Y:S02]  /*1ba70*/  VIADD R11, R17, 0xfffffe4d ;  /* 0xfffffe4d110b7836 */ /* 0x000fe40000000000 */
[----:B------:R3:W-:Y:S03]  /*1ba80*/  STL.64 [R1+0x340], R20 ;  /* 0x0003401401007387 */ /* 0x0007e60000100a00 */
[----:B------:R-:W2:Y:S01]  /*1ba90*/  LDC R17, c[0x0][0x230] ;  /* 0x00008c00ff117b82 */ /* 0x000ea20000000800 */
[----:B------:R3:W-:Y:S01]  /*1baa0*/  LDGSTS.E [R7+0x3c00c], desc[UR60][R20.64], !P2 ;  /* 0x3c00c00014077fae */ /* 0x0007e2000d12187c */
[----:B------:R-:W-:Y:S01]  /*1bab0*/  ISETP.GE.U32.AND P2, PT, R10, 0x7ffffdcf, PT ;  /* 0x7ffffdcf0a00780c */ /* 0x000fe20003f46070 */
[----:B------:R-:W-:-:S02]  /*1bac0*/  VIADD R10, R18, 0xfffffe4c ;  /* 0xfffffe4c120a7836 */ /* 0x000fc40000000000 */
[----:B-1----:R-:W-:-:S03]  /*1bad0*/  IMAD.WIDE R22, R184, 0x4, R134 ;  /* 0x00000004b8167825 */ /* 0x002fc600078e0286 */
[----:B------:R-:W1:Y:S01]  /*1bae0*/  LDC R18, c[0x0][0x230] ;  /* 0x00008c00ff127b82 */ /* 0x000e620000000800 */
[----:B------:R4:W-:Y:S01]  /*1baf0*/  STL.64 [R1+0xba8], R6 ;  /* 0x000ba80601007387 */ /* 0x0009e20000100a00 */
[----:B---3--:R-:W-:-:S03]  /*1bb00*/  IMAD.WIDE R20, R184, 0x4, R136 ;  /* 0x00000004b8147825 */ /* 0x008fc600078e0288 */
[----:B------:R3:W-:Y:S01]  /*1bb10*/  LDGSTS.E [R8+0x30000], desc[UR60][R22.64], !P6 ;  /* 0x3000000016087fae */ /* 0x0007e2000f12187c */
[----:B------:R-:W-:-:S03]  /*1bb20*/  ISETP.GE.U32.AND P6, PT, R11, 0x7ffffdce, PT ;  /* 0x7ffffdce0b00780c */ /* 0x000fc60003fc6070 */
[----:B------:R3:W-:Y:S01]  /*1bb30*/  LDGSTS.E [R8+0x30004], desc[UR60][R20.64], !P5 ;  /* 0x3000400014087fae */ /* 0x0007e2000e92187c */
[----:B------:R-:W-:Y:S02]  /*1bb40*/  ISETP.GE.U32.AND P5, PT, R10, 0x7ffffdcd, PT ;  /* 0x7ffffdcd0a00780c */ /* 0x000fe40003fa6070 */
[----:B----4-:R-:W-:Y:S01]  /*1bb50*/  IADD3 R10, R12, -0x1d1, RZ ;  /* 0xfffffe2f0c0a7810 */ /* 0x010fe20007ffe0ff */
[----:B------:R3:W-:Y:S01]  /*1bb60*/  STL.64 [R1+0x338], R22 ;  /* 0x0003381601007387 */ /* 0x0007e20000100a00 */
[----:B------:R-:W4:Y:S01]  /*1bb70*/  LDC R12, c[0x0][0x230] ;  /* 0x00008c00ff0c7b82 */ /* 0x000f220000000800 */
[----:B------:R-:W-:Y:S02]  /*1bb80*/  VIADD R11, R13, 0xfffffe2e ;  /* 0xfffffe2e0d0b7836 */ /* 0x000fe40000000000 */
[----:B------:R3:W-:Y:S01]  /*1bb90*/  STL.64 [R1+0x330], R20 ;  /* 0x0003301401007387 */ /* 0x0007e20000100a00 */
[----:B------:R-:W-:-:S04]  /*1bba0*/  IMAD.WIDE R6, R184, 0x4, R142 ;  /* 0x00000004b8067825 */ /* 0x000fc800078e028e */
[----:B------:R-:W4:Y:S01]  /*1bbb0*/  LDC R13, c[0x0][0x230] ;  /* 0x00008c00ff0d7b82 */ /* 0x000f220000000800 */
[----:B---3--:R-:W-:-:S04]  /*1bbc0*/  IMAD.WIDE R22, R184, 0x4, R138 ;  /* 0x00000004b8167825 */ /* 0x008fc800078e028a */
[----:B------:R-:W-:Y:S01]  /*1bbd0*/  IMAD.WIDE R20, R184, 0x4, R140 ;  /* 0x00000004b8147825 */ /* 0x000fe200078e028c */
[----:B------:R-:W-:Y:S04]  /*1bbe0*/  STL.64 [R1+0x328], R22 ;  /* 0x0003281601007387 */ /* 0x000fe80000100a00 */
[----:B------:R-:W-:Y:S01]  /*1bbf0*/  LDGSTS.E [R8+0x30008], desc[UR60][R22.64], !P4 ;  /* 0x3000800016087fae */ /* 0x000fe2000e12187c */
[----:B------:R-:W-:Y:S01]  /*1bc00*/  ISETP.GE.U32.AND P4, PT, R10, 0x7ffffdb0, PT ;  /* 0x7ffffdb00a00780c */ /* 0x000fe20003f86070 */
[----:B------:R-:W-:Y:S02]  /*1bc10*/  VIADD R10, R14, 0xfffffe2d ;  /* 0xfffffe2d0e0a7836 */ /* 0x000fe40000000000 */
[----:B------:R3:W-:Y:S01]  /*1bc20*/  STL.64 [R1+0x318], R20 ;  /* 0x0003181401007387 */ /* 0x0007e20000100a00 */
[----:B------:R-:W4:Y:S03]  /*1bc30*/  LDC R14, c[0x0][0x230] ;  /* 0x00008c00ff0e7b82 */ /* 0x000f260000000800 */
[----:B------:R3:W-:Y:S01]  /*1bc40*/  LDGSTS.E [R8+0x3000c], desc[UR60][R20.64], !P3 ;  /* 0x3000c00014087fae */ /* 0x0007e2000d92187c */
[----:B------:R-:W-:Y:S01]  /*1bc50*/  ISETP.GE.U32.AND P3, PT, R11, 0x7ffffdaf, PT ;  /* 0x7ffffdaf0b00780c */ /* 0x000fe20003f66070 */
[----:B------:R-:W-:-:S02]  /*1bc60*/  VIADD R11, R16, 0xfffffe2c ;  /* 0xfffffe2c100b7836 */ /* 0x000fc40000000000 */
[----:B------:R1:W-:Y:S01]  /*1bc70*/  STL.64 [R1+0x310], R6 ;  /* 0x0003100601007387 */ /* 0x0003e20000100a00 */
[----:B------:R-:W4:Y:S03]  /*1bc80*/  LDC R16, c[0x0][0x230] ;  /* 0x00008c00ff107b82 */ /* 0x000f260000000800 */
[----:B------:R1:W-:Y:S01]  /*1bc90*/  LDGSTS.E [R8+0x34000], desc[UR60][R6.64], !P0 ;  /* 0x3400000006087fae */ /* 0x0003e2000c12187c */
[----:B---3--:R-:W-:Y:S01]  /*1bca0*/  IMAD.WIDE R20, R184, 0x4, R144 ;  /* 0x00000004b8147825 */ /* 0x008fe200078e0290 */
[----:B------:R-:W-:Y:S02]  /*1bcb0*/  ISETP.GE.U32.AND P0, PT, R10, 0x7ffffdae, PT ;  /* 0x7ffffdae0a00780c */ /* 0x000fe40003f06070 */
[----:B--2---:R-:W-:Y:S02]  /*1bcc0*/  IADD3 R10, R15, -0x1f1, RZ ;  /* 0xfffffe0f0f0a7810 */ /* 0x004fe40007ffe0ff */
[----:B------:R2:W-:Y:S01]  /*1bcd0*/  LDGSTS.E [R8+0x34004], desc[UR60][R20.64], !P2 ;  /* 0x3400400014087fae */ /* 0x0005e2000d12187c */
[----:B------:R-:W-:Y:S01]  /*1bce0*/  ISETP.GE.U32.AND P2, PT, R11, 0x7ffffdad, PT ;  /* 0x7ffffdad0b00780c */ /* 0x000fe20003f46070 */
[----:B-1----:R-:W-:Y:S01]  /*1bcf0*/  IMAD.WIDE R6, R184, 0x4, R146 ;  /* 0x00000004b8067825 */ /* 0x002fe200078e0292 */
[----:B------:R-:W1:Y:S01]  /*1bd00*/  LDC R15, c[0x0][0x230] ;  /* 0x00008c00ff0f7b82 */ /* 0x000e620000000800 */
[----:B------:R2:W-:Y:S02]  /*1bd10*/  STL.64 [R1+0x308], R20 ;  /* 0x0003081401007387 */ /* 0x0005e40000100a00 */
[----:B------:R-:W-:-:S02]  /*1bd20*/  VIADD R11, R17, 0xfffffe0e ;  /* 0xfffffe0e110b7836 */ /* 0x000fc40000000000 */
[----:B------:R3:W-:Y:S03]  /*1bd30*/  STL.64 [R1+0x300], R6 ;  /* 0x0003000601007387 */ /* 0x0007e60000100a00 */
[----:B------:R-:W1:Y:S01]  /*1bd40*/  LDC R17, c[0x0][0x230] ;  /* 0x00008c00ff117b82 */ /* 0x000e620000000800 */
[----:B------:R3:W-:Y:S01]  /*1bd50*/  LDGSTS.E [R8+0x34008], desc[UR60][R6.64], !P6 ;  /* 0x3400800006087fae */ /* 0x0007e2000f12187c */
[----:B------:R-:W-:Y:S01]  /*1bd60*/  ISETP.GE.U32.AND P6, PT, R10, 0x7ffffd90, PT ;  /* 0x7ffffd900a00780c */ /* 0x000fe20003fc6070 */
[----:B------:R-:W-:Y:S02]  /*1bd70*/  VIADD R10, R18, 0xfffffe0d ;  /* 0xfffffe0d120a7836 */ /* 0x000fe40000000000 */
[----:B--2---:R-:W-:-:S03]  /*1bd80*/  IMAD.WIDE R20, R184, 0x4, R148 ;  /* 0x00000004b8147825 */ /* 0x004fc600078e0294 */
[----:B------:R-:W2:Y:S02]  /*1bd90*/  LDC R18, c[0x0][0x230] ;  /* 0x00008c00ff127b82 */ /* 0x000ea40000000800 */
[----:B------:R4:W-:Y:S01]  /*1bda0*/  LDGSTS.E [R8+0x3400c], desc[UR60][R20.64], !P5 ;  /* 0x3400c00014087fae */ /* 0x0009e2000e92187c */
[----:B---3--:R-:W-:-:S03]  /*1bdb0*/  IMAD.WIDE R6, R184, 0x4, R150 ;  /* 0x00000004b8067825 */ /* 0x008fc600078e0296 */
[----:B------:R3:W-:Y:S01]  /*1bdc0*/  STL.64 [R1+0x2f8], R20 ;  /* 0x0002f81401007387 */ /* 0x0007e20000100a00 */
[----:B------:R-:W-:-:S03]  /*1bdd0*/  ISETP.GE.U32.AND P5, PT, R11, 0x7ffffd8f, PT ;  /* 0x7ffffd8f0b00780c */ /* 0x000fc60003fa6070 */
[----:B------:R3:W-:Y:S01]  /*1bde0*/  LDGSTS.E [R8+0x38000], desc[UR60][R6.64], !P4 ;  /* 0x3800000006087fae */ /* 0x0007e2000e12187c */
[----:B------:R-:W-:Y:S01]  /*1bdf0*/  ISETP.GE.U32.AND P4, PT, R10, 0x7ffffd8e, PT ;  /* 0x7ffffd8e0a00780c */ /* 0x000fe20003f86070 */
[----:B------:R-:W-:Y:S01]  /*1be00*/  IMAD.WIDE R22, R184, 0x4, R152 ;  /* 0x00000004b8167825 */ /* 0x000fe200078e0298 */
[----:B----4-:R-:W-:Y:S01]  /*1be10*/  IADD3 R11, R13, -0x195, RZ ;  /* 0xfffffe6b0d0b7810 */ /* 0x010fe20007ffe0ff */
[----:B------:R4:W-:Y:S01]  /*1be20*/  STL.64 [R1+0x2e8], R6 ;  /* 0x0002e80601007387 */ /* 0x0009e20000100a00 */
[----:B------:R-:W2:Y:S01]  /*1be30*/  LDC R13, c[0x0][0x230] ;  /* 0x00008c00ff0d7b82 */ /* 0x000ea20000000800 */
[----:B------:R-:W-:Y:S02]  /*1be40*/  VIADD R10, R12, 0xfffffe0c ;  /* 0xfffffe0c0c0a7836 */ /* 0x000fe40000000000 */
[----:B---3--:R-:W-:Y:S01]  /*1be50*/  IMAD.WIDE R20, R184, 0x4, R154 ;  /* 0x00000004b8147825 */ /* 0x008fe200078e029a */
[----:B------:R-:W-:Y:S04]  /*1be60*/  STL.64 [R1+0x2e0], R22 ;  /* 0x0002e01601007387 */ /* 0x000fe80000100a00 */
[----:B------:R-:W3:Y:S01]  /*1be70*/  LDC R12, c[0x0][0x230] ;  /* 0x00008c00ff0c7b82 */ /* 0x000ee20000000800 */
[----:B------:R-:W-:Y:S01]  /*1be80*/  LDGSTS.E [R8+0x38004], desc[UR60][R22.64], !P3 ;  /* 0x3800400016087fae */ /* 0x000fe2000d92187c */
[----:B------:R-:W-:Y:S01]  /*1be90*/  ISETP.GE.U32.AND P3, PT, R10, 0x7ffffd8d, PT ;  /* 0x7ffffd8d0a00780c */ /* 0x000fe20003f66070 */
[----:B----4-:R-:W-:-:S02]  /*1bea0*/  IMAD.WIDE R6, R184, 0x4, R156 ;  /* 0x00000004b8067825 */ /* 0x010fc400078e029c */
[----:B------:R4:W-:Y:S02]  /*1beb0*/  STL.64 [R1+0x2d0], R20 ;  /* 0x0002d01401007387 */ /* 0x0009e40000100a00 */
[----:B------:R-:W-:Y:S02]  /*1bec0*/  VIADD R10, R14, 0xfffffe6a ;  /* 0xfffffe6a0e0a7836 */ /* 0x000fe40000000000 */
[----:B------:R4:W-:Y:S01]  /*1bed0*/  LDGSTS.E [R8+0x38008], desc[UR60][R20.64], !P0 ;  /* 0x3800800014087fae */ /* 0x0009e2000c12187c */
[----:B------:R-:W-:Y:S01]  /*1bee0*/  ISETP.GE.U32.AND P0, PT, R11, 0x7ffffdec, PT ;  /* 0x7ffffdec0b00780c */ /* 0x000fe20003f06070 */
[----:B------:R-:W-:Y:S01]  /*1bef0*/  VIADD R11, R16, 0xfffffe69 ;  /* 0xfffffe69100b7836 */ /* 0x000fe20000000000 */
[----:B------:R-:W3:Y:S01]  /*1bf00*/  LDC R14, c[0x0][0x230] ;  /* 0x00008c00ff0e7b82 */ /* 0x000ee20000000800 */
[----:B------:R1:W-:Y:S04]  /*1bf10*/  STL.64 [R1+0x2c0], R6 ;  /* 0x0002c00601007387 */ /* 0x0003e80000100a00 */
[----:B------:R1:W-:Y:S03]  /*1bf20*/  LDGSTS.E [R8+0x3800c], desc[UR60][R6.64], !P2 ;  /* 0x3800c00006087fae */ /* 0x0003e6000d12187c */
[----:B------:R-:W3:Y:S01]  /*1bf30*/  LDC R16, c[0x0][0x230] ;  /* 0x00008c00ff107b82 */ /* 0x000ee20000000800 */
[----:B----4-:R-:W-:Y:S01]  /*1bf40*/  IMAD.WIDE R20, R184, 0x4, R158 ;  /* 0x00000004b8147825 */ /* 0x010fe200078e029e */
[----:B------:R-:W-:-:S03]  /*1bf50*/  ISETP.GE.U32.AND P2, PT, R10, 0x7ffffdeb, PT ;  /* 0x7ffffdeb0a00780c */ /* 0x000fc60003f46070 */
[----:B-1----:R-:W-:Y:S01]  /*1bf60*/  VIADD R10, R15, 0xfffffe68 ;  /* 0xfffffe680f0a7836 */ /* 0x002fe20000000000 */
[----:B------:R1:W-:Y:S01]  /*1bf70*/  LDGSTS.E [R8+0x3c000], desc[UR60][R20.64], !P6 ;  /* 0x3c00000014087fae */ /* 0x0003e2000f12187c */
[----:B------:R-:W-:Y:S01]  /*1bf80*/  ISETP.GE.U32.AND P6, PT, R11, 0x7ffffdea, PT ;  /* 0x7ffffdea0b00780c */ /* 0x000fe20003fc6070 */
[----:B------:R-:W4:Y:S01]  /*1bf90*/  LDC R15, c[0x0][0x230] ;  /* 0x00008c00ff0f7b82 */ /* 0x000f220000000800 */
[----:B------:R-:W-:Y:S01]  /*1bfa0*/  IMAD.WIDE R6, R184, 0x4, R160 ;  /* 0x00000004b8067825 */ /* 0x000fe200078e02a0 */
[----:B------:R-:W-:Y:S01]  /*1bfb0*/  IADD3 R11, R17, -0x1b5, RZ ;  /* 0xfffffe4b110b7810 */ /* 0x000fe20007ffe0ff */
[----:B------:R1:W-:Y:S04]  /*1bfc0*/  STL.64 [R1+0x2b8], R20 ;  /* 0x0002b81401007387 */ /* 0x0003e80000100a00 */
[----:B------:R1:W-:Y:S01]  /*1bfd0*/  LDGSTS.E [R8+0x3c004], desc[UR60][R6.64], !P5 ;  /* 0x3c00400006087fae */ /* 0x0003e2000e92187c */
[----:B------:R-:W4:Y:S01]  /*1bfe0*/  LDC R17, c[0x0][0x230] ;  /* 0x00008c00ff117b82 */ /* 0x000f220000000800 */
[----:B------:R-:W-:-:S02]  /*1bff0*/  ISETP.GE.U32.AND P5, PT, R10, 0x7ffffde9, PT ;  /* 0x7ffffde90a00780c */ /* 0x000fc40003fa6070 */
[----:B------:R1:W-:Y:S01]  /*1c000*/  STL.64 [R1+0x2a0], R6 ;  /* 0x0002a00601007387 */ /* 0x0003e20000100a00 */
[----:B--2---:R-:W-:Y:S02]  /*1c010*/  VIADD R10, R18, 0xfffffe4a ;  /* 0xfffffe4a120a7836 */ /* 0x004fe40000000000 */
[C---:B-1----:R-:W-:Y:S02]  /*1c020*/  IMAD.WIDE R20, R184.reuse, 0x4, R162 ;  /* 0x00000004b8147825 */ /* 0x042fe400078e02a2 */
[----:B------:R-:W1:Y:S03]  /*1c030*/  LDC R18, c[0x0][0x230] ;  /* 0x00008c00ff127b82 */ /* 0x000e660000000800 */
[----:B------:R2:W-:Y:S01]  /*1c040*/  LDGSTS.E [R8+0x3c008], desc[UR60][R20.64], !P4 ;  /* 0x3c00800014087fae */ /* 0x0005e2000e12187c */
[----:B------:R-:W-:-:S03]  /*1c050*/  IMAD.WIDE R6, R184, 0x4, R164 ;  /* 0x00000004b8067825 */ /* 0x000fc600078e02a4 */
[----:B------:R2:W-:Y:S01]  /*1c060*/  STL.64 [R1+0x298], R20 ;  /* 0x0002981401007387 */ /* 0x0005e20000100a00 */
[----:B------:R-:W-:-:S03]  /*1c070*/  ISETP.GE.U32.AND P4, PT, R11, 0x7ffffdcc, PT ;  /* 0x7ffffdcc0b00780c */ /* 0x000fc60003f86070 */
[----:B------:R2:W-:Y:S01]  /*1c080*/  LDGSTS.E [R8+0x3c00c], desc[UR60][R6.64], !P3 ;  /* 0x3c00c00006087fae */ /* 0x0005e2000d92187c */
[----:B------:R-:W-:Y:S01]  /*1c090*/  ISETP.GE.U32.AND P3, PT, R10, 0x7ffffdcb, PT ;  /* 0x7ffffdcb0a00780c */ /* 0x000fe20003f66070 */
[----:B------:R-:W-:-:S04]  /*1c0a0*/  IMAD.WIDE R22, R184, 0x4, R166 ;  /* 0x00000004b8167825 */ /* 0x000fc800078e02a6 */
[----:B---3--:R-:W-:Y:S02]  /*1c0b0*/  VIADD R10, R12, 0xfffffe49 ;  /* 0xfffffe490c0a7836 */ /* 0x008fe40000000000 */
[----:B--2---:R-:W-:Y:S01]  /*1c0c0*/  IMAD.WIDE R20, R184, 0x4, R168 ;  /* 0x00000004b8147825 */ /* 0x004fe200078e02a8 */
[----:B------:R-:W2:Y:S01]  /*1c0d0*/  LDC R12, c[0x0][0x230] ;  /* 0x00008c00ff0c7b82 */ /* 0x000ea20000000800 */
[----:B------:R3:W-:Y:S02]  /*1c0e0*/  STL.64 [R1+0x288], R6 ;  /* 0x0002880601007387 */ /* 0x0007e40000100a00 */
[----:B------:R-:W-:Y:S02]  /*1c0f0*/  VIADD R11, R13, 0xfffffe48 ;  /* 0xfffffe480d0b7836 */ /* 0x000fe40000000000 */
[----:B------:R-:W-:Y:S03]  /*1c100*/  STL.64 [R1+0x280], R22 ;  /* 0x0002801601007387 */ /* 0x000fe60000100a00 */
[----:B------:R-:W2:Y:S01]  /*1c110*/  LDC R13, c[0x0][0x230] ;  /* 0x00008c00ff0d7b82 */ /* 0x000ea20000000800 */
[----:B------:R-:W-:Y:S01]  /*1c120*/  LDGSTS.E [R9+0x30000], desc[UR60][R22.64], !P0 ;  /* 0x3000000016097fae */ /* 0x000fe2000c12187c */
[----:B------:R-:W-:-:S02]  /*1c130*/  ISETP.GE.U32.AND P0, PT, R10, 0x7ffffdca, PT ;  /* 0x7ffffdca0a00780c */ /* 0x000fc40003f06070 */
[----:B------:R-:W-:Y:S01]  /*1c140*/  IADD3 R10, R14, -0x1d5, RZ ;  /* 0xfffffe2b0e0a7810 */ /* 0x000fe20007ffe0ff */
[----:B---3--:R-:W-:Y:S01]  /*1c150*/  IMAD.WIDE R6, R184, 0x4, R170 ;  /* 0x00000004b8067825 */ /* 0x008fe200078e02aa */
[----:B------:R3:W-:Y:S02]  /*1c160*/  STL.64 [R1+0x278], R20 ;  /* 0x0002781401007387 */ /* 0x0007e40000100a00 */
[----:B------:R-:W2:Y:S02]  /*1c170*/  LDC R14, c[0x0][0x230] ;  /* 0x00008c00ff0e7b82 */ /* 0x000ea40000000800 */
[----:B------:R3:W-:Y:S01]  /*1c180*/  LDGSTS.E [R9+0x30004], desc[UR60][R20.64], !P2 ;  /* 0x3000400014097fae */ /* 0x0007e2000d12187c */
[----:B------:R-:W-:Y:S01]  /*1c190*/  ISETP.GE.U32.AND P2, PT, R11, 0x7ffffdc9, PT ;  /* 0x7ffffdc90b00780c */ /* 0x000fe20003f46070 */
[----:B------:R-:W-:Y:S02]  /*1c1a0*/  VIADD R11, R16, 0xfffffe2a ;  /* 0xfffffe2a100b7836 */ /* 0x000fe40000000000 */
[----:B------:R1:W-:Y:S02]  /*1c1b0*/  STL.64 [R1+0x1f8], R6 ;  /* 0x0001f80601007387 */ /* 0x0003e40000100a00 */
[----:B------:R-:W2:Y:S02]  /*1c1c0*/  LDC R16, c[0x0][0x230] ;  /* 0x00008c00ff107b82 */ /* 0x000ea40000000800 */
[----:B------:R1:W-:Y:S01]  /*1c1d0*/  LDGSTS.E [R9+0x30008], desc[UR60][R6.64], !P6 ;  /* 0x3000800006097fae */ /* 0x0003e2000f12187c */
[----:B---3--:R-:W-:Y:S01]  /*1c1e0*/  IMAD.WIDE R20, R184, 0x4, R172 ;  /* 0x00000004b8147825 */ /* 0x008fe200078e02ac */
[----:B------:R-:W-:-:S03]  /*1c1f0*/  ISETP.GE.U32.AND P6, PT, R10, 0x7ffffdac, PT ;  /* 0x7ffffdac0a00780c */ /* 0x000fc60003fc6070 */
[----:B----4-:R-:W-:Y:S01]  /*1c200*/  VIADD R10, R15, 0xfffffe29 ;  /* 0xfffffe290f0a7836 */ /* 0x010fe20000000000 */
[----:B------:R3:W-:Y:S01]  /*1c210*/  LDGSTS.E [R9+0x3000c], desc[UR60][R20.64], !P5 ;  /* 0x3000c00014097fae */ /* 0x0007e2000e92187c */
[----:B------:R-:W-:Y:S01]  /*1c220*/  ISETP.GE.U32.AND P5, PT, R11, 0x7ffffdab, PT ;  /* 0x7ffffdab0b00780c */ /* 0x000fe20003fa6070 */
[----:B-1----:R-:W-:Y:S01]  /*1c230*/  IMAD.WIDE R6, R184, 0x4, R174 ;  /* 0x00000004b8067825 */ /* 0x002fe200078e02ae */
[----:B------:R-:W1:Y:S01]  /*1c240*/  LDC R15, c[0x0][0x230] ;  /* 0x00008c00ff0f7b82 */ /* 0x000e620000000800 */
[----:B------:R3:W-:Y:S02]  /*1c250*/  STL.64 [R1+0x200], R20 ;  /* 0x0002001401007387 */ /* 0x0007e40000100a00 */
[----:B------:R-:W-:Y:S02]  /*1c260*/  VIADD R11, R17, 0xfffffe28 ;  /* 0xfffffe28110b7836 */ /* 0x000fe40000000000 */
[----:B------:R4:W-:Y:S03]  /*1c270*/  STL.64 [R1+0x270], R6 ;  /* 0x0002700601007387 */ /* 0x0009e60000100a00 */
[----:B------:R-:W1:Y:S01]  /*1c280*/  LDC R17, c[0x0][0x230] ;  /* 0x00008c00ff117b82 */ /* 0x000e620000000800 */
[----:B------:R4:W-:Y:S01]  /*1c290*/  LDGSTS.E [R9+0x34000], desc[UR60][R6.64], !P4 ;  /* 0x3400000006097fae */ /* 0x0009e2000e12187c */
[----:B------:R-:W-:Y:S01]  /*1c2a0*/  ISETP.GE.U32.AND P4, PT, R10, 0x7ffffdaa, PT ;  /* 0x7ffffdaa0a00780c */ /* 0x000fe20003f86070 */
[----:B---3--:R-:W-:Y:S01]  /*1c2b0*/  IMAD.WIDE R20, R184, 0x4, R176 ;  /* 0x00000004b8147825 */ /* 0x008fe200078e02b0 */
[----:B------:R-:W-:-:S04]  /*1c2c0*/  IADD3 R10, R18, -0x1f5, RZ ;  /* 0xfffffe0b120a7810 */ /* 0x000fc80007ffe0ff */
[----:B------:R-:W3:Y:S01]  /*1c2d0*/  LDC R18, c[0x0][0x230] ;  /* 0x00008c00ff127b82 */ /* 0x000ee20000000800 */
[----:B------:R2:W-:Y:S01]  /*1c2e0*/  LDGSTS.E [R9+0x34004], desc[UR60][R20.64], !P3 ;  /* 0x3400400014097fae */ /* 0x0005e2000d92187c */
[----:B----4-:R-:W-:-:S03]  /*1c2f0*/  IMAD.WIDE R6, R184, 0x4, R178 ;  /* 0x00000004b8067825 */ /* 0x010fc600078e02b2 */
[----:B------:R4:W-:Y:S01]  /*1c300*/  STL.64 [R1+0x268], R20 ;  /* 0x0002681401007387 */ /* 0x0009e20000100a00 */
[----:B------:R-:W-:Y:S01]  /*1c310*/  ISETP.GE.U32.AND P3, PT, R11, 0x7ffffda9, PT ;  /* 0x7ffffda90b00780c */ /* 0x000fe20003f66070 */
[----:B------:R-:W-:Y:S02]  /*1c320*/  IMAD.WIDE R22, R184, 0x4, R180 ;  /* 0x00000004b8167825 */ /* 0x000fe400078e02b4 */
[----:B------:R4:W-:Y:S01]  /*1c330*/  LDGSTS.E [R9+0x34008], desc[UR60][R6.64], !P0 ;  /* 0x3400800006097fae */ /* 0x0009e2000c12187c */
[----:B------:R-:W-:Y:S01]  /*1c340*/  ISETP.GE.U32.AND P0, PT, R10, 0x7ffffd8c, PT ;  /* 0x7ffffd8c0a00780c */ /* 0x000fe20003f06070 */
[----:B--2---:R-:W-:Y:S02]  /*1c350*/  VIADD R10, R12, 0xfffffe0a ;  /* 0xfffffe0a0c0a7836 */ /* 0x004fe40000000000 */
[----:B------:R2:W-:Y:S01]  /*1c360*/  STL.64 [R1+0x260], R6 ;  /* 0x0002600601007387 */ /* 0x0005e20000100a00 */
[----:B------:R-:W-:Y:S01]  /*1c370*/  VIADD R11, R13, 0xfffffe09 ;  /* 0xfffffe090d0b7836 */ /* 0x000fe20000000000 */
[----:B------:R-:W3:Y:S01]  /*1c380*/  LDC R12, c[0x0][0x230] ;  /* 0x00008c00ff0c7b82 */ /* 0x000ee20000000800 */
[C---:B----4-:R-:W-:Y:S01]  /*1c390*/  IMAD.WIDE R20, R184.reuse, 0x4, R182 ;  /* 0x00000004b8147825 */ /* 0x050fe200078e02b6 */
[----:B------:R4:W-:Y:S04]  /*1c3a0*/  STL.64 [R1+0x258], R22 ;  /* 0x0002581601007387 */ /* 0x0009e80000100a00 */
[----:B------:R4:W-:Y:S01]  /*1c3b0*/  LDGSTS.E [R9+0x3400c], desc[UR60][R22.64], !P2 ;  /* 0x3400c00016097fae */ /* 0x0009e2000d12187c */
[----:B--2---:R-:W-:Y:S01]  /*1c3c0*/  IMAD.WIDE R6, R184, 0x4, R186 ;  /* 0x00000004b8067825 */ /* 0x004fe200078e02ba */
[----:B------:R-:W-:-:S02]  /*1c3d0*/  ISETP.GE.U32.AND P2, PT, R10, 0x7ffffd8b, PT ;  /* 0x7ffffd8b0a00780c */ /* 0x000fc40003f46070 */
[----:B------:R2:W-:Y:S01]  /*1c3e0*/  STL.64 [R1+0x250], R20 ;  /* 0x0002501401007387 */ /* 0x0005e20000100a00 */
[----:B------:R-:W3:Y:S01]  /*1c3f0*/  LDC R13, c[0x0][0x230] ;  /* 0x00008c00ff0d7b82 */ /* 0x000ee20000000800 */
[----:B------:R-:W-:Y:S02]  /*1c400*/  VIADD R10, R14, 0xfffffe08 ;  /* 0xfffffe080e0a7836 */ /* 0x000fe40000000000 */
[----:B------:R2:W-:Y:S01]  /*1c410*/  LDGSTS.E [R9+0x38000], desc[UR60][R20.64], !P6 ;  /* 0x3800000014097fae */ /* 0x0005e2000f12187c */
[----:B------:R-:W-:-:S03]  /*1c420*/  ISETP.GE.U32.AND P6, PT, R11, 0x7ffffd8a, PT ;  /* 0x7ffffd8a0b00780c */ /* 0x000fc60003fc6070 */
[----:B------:R1:W-:Y:S01]  /*1c430*/  STL.64 [R1+0x248], R6 ;  /* 0x0002480601007387 */ /* 0x0003e20000100a00 */
[----:B------:R-:W-:Y:S01]  /*1c440*/  IADD3 R11, R16, -0x199, RZ ;  /* 0xfffffe67100b7810 */ /* 0x000fe20007ffe0ff */
[C---:B----4-:R-:W-:Y:S01]  /*1c450*/  IMAD.WIDE R22, R184.reuse, 0x4, R196 ;  /* 0x00000004b8167825 */ /* 0x050fe200078e02c4 */
[----:B------:R-:W4:Y:S01]  /*1c460*/  LDC R14, c[0x0][0x230] ;  /* 0x00008c00ff0e7b82 */ /* 0x000f220000000800 */
[----:B------:R1:W-:Y:S02]  /*1c470*/  LDGSTS.E [R9+0x38004], desc[UR60][R6.64], !P5 ;  /* 0x3800400006097fae */ /* 0x0003e4000e92187c */
[----:B--2---:R-:W-:Y:S01]  /*1c480*/  IMAD.WIDE R20, R184, 0x4, R188 ;  /* 0x00000004b8147825 */ /* 0x004fe200078e02bc */
[----:B------:R-:W-:-:S04]  /*1c490*/  ISETP.GE.U32.AND P5, PT, R10, 0x7ffffd89, PT ;  /* 0x7ffffd890a00780c */ /* 0x000fc80003fa6070 */
[----:B------:R-:W2:Y:S01]  /*1c4a0*/  LDC R16, c[0x0][0x230] ;  /* 0x00008c00ff107b82 */ /* 0x000ea20000000800 */
[C---:B-1----:R-:W-:Y:S01]  /*1c4b0*/  IMAD.WIDE R6, R184.reuse, 0x4, R190 ;  /* 0x00000004b8067825 */ /* 0x042fe200078e02be */
[----:B------:R1:W-:Y:S04]  /*1c4c0*/  STL.64 [R1+0x240], R20 ;  /* 0x0002401401007387 */ /* 0x0003e80000100a00 */
[----:B------:R1:W-:Y:S01]  /*1c4d0*/  LDGSTS.E [R9+0x38008], desc[UR60][R20.64], !P4 ;  /* 0x3800800014097fae */ /* 0x0003e2000e12187c */
[----:B------:R-:W-:Y:S01]  /*1c4e0*/  VIADD R10, R15, 0xfffffe66 ;  /* 0xfffffe660f0a7836 */ /* 0x000fe20000000000 */
[----:B------:R-:W-:Y:S02]  /*1c4f0*/  ISETP.GE.U32.AND P4, PT, R11, 0x7ffffde8, PT ;  /* 0x7ffffde80b00780c */ /* 0x000fe40003f86070 */
[----:B------:R3:W-:Y:S01]  /*1c500*/  STL.64 [R1+0x238], R6 ;  /* 0x0002380601007387 */ /* 0x0007e20000100a00 */
[----:B------:R-:W-:Y:S01]  /*1c510*/  VIADD R11, R17, 0xfffffe65 ;  /* 0xfffffe65110b7836 */ /* 0x000fe20000000000 */
[----:B------:R-:W2:Y:S02]  /*1c520*/  LDC R15, c[0x0][0x230] ;  /* 0x00008c00ff0f7b82 */ /* 0x000ea40000000800 */
[----:B------:R3:W-:Y:S01]  /*1c530*/  LDGSTS.E [R9+0x3800c], desc[UR60][R6.64], !P3 ;  /* 0x3800c00006097fae */ /* 0x0007e2000d92187c */
[----:B-1----:R-:W-:Y:S01]  /*1c540*/  IMAD.WIDE R20, R184, 0x4, R192 ;  /* 0x00000004b8147825 */ /* 0x002fe200078e02c0 */
[----:B------:R-:W-:-:S04]  /*1c550*/  ISETP.GE.U32.AND P3, PT, R10, 0x7ffffde7, PT ;  /* 0x7ffffde70a00780c */ /* 0x000fc80003f66070 */
[----:B------:R-:W1:Y:S01]  /*1c560*/  LDC R17, c[0x0][0x230] ;  /* 0x00008c00ff117b82 */ /* 0x000e620000000800 */
[----:B---3--:R-:W-:Y:S01]  /*1c570*/  IMAD.WIDE R6, R184, 0x4, R194 ;  /* 0x00000004b8067825 */ /* 0x008fe200078e02c2 */
[----:B------:R3:W-:Y:S04]  /*1c580*/  STL.64 [R1+0x230], R20 ;  /* 0x0002301401007387 */ /* 0x0007e80000100a00 */
[----:B------:R3:W-:Y:S01]  /*1c590*/  LDGSTS.E [R9+0x3c000], desc[UR60][R20.64], !P0 ;  /* 0x3c00000014097fae */ /* 0x0007e2000c12187c */
[----:B------:R-:W-:-:S03]  /*1c5a0*/  ISETP.GE.U32.AND P0, PT, R11, 0x7ffffde6, PT ;  /* 0x7ffffde60b00780c */ /* 0x000fc60003f06070 */
[----:B------:R4:W-:Y:S04]  /*1c5b0*/  STL.64 [R1+0x228], R6 ;  /* 0x0002280601007387 */ /* 0x0009e80000100a00 */
[----:B------:R4:W-:Y:S01]  /*1c5c0*/  LDGSTS.E [R9+0x3c004], desc[UR60][R6.64], !P2 ;  /* 0x3c00400006097fae */ /* 0x0009e2000d12187c */
[----:B---3--:R-:W-:-:S03]  /*1c5d0*/  IMAD.WIDE R20, R184, 0x4, R198 ;  /* 0x00000004b8147825 */ /* 0x008fc600078e02c6 */
[----:B------:R-:W-:Y:S01]  /*1c5e0*/  STL.64 [R1+0x220], R22 ;  /* 0x0002201601007387 */ /* 0x000fe20000100a00 */
[----:B----4-:R-:W-:-:S03]  /*1c5f0*/  IMAD.WIDE R6, R184, 0x4, R200 ;  /* 0x00000004b8067825 */ /* 0x010fc600078e02c8 */
[----:B------:R-:W-:Y:S04]  /*1c600*/  STL.64 [R1+0x218], R20 ;  /* 0x0002181401007387 */ /* 0x000fe80000100a00 */
[----:B------:R-:W-:Y:S04]  /*1c610*/  LDGSTS.E [R9+0x3c008], desc[UR60][R22.64], !P6 ;  /* 0x3c00800016097fae */ /* 0x000fe8000f12187c */
[----:B------:R-:W-:Y:S04]  /*1c620*/  STL.64 [R1+0x210], R6 ;  /* 0x0002100601007387 */ /* 0x000fe80000100a00 */
[----:B------:R3:W-:Y:S04]  /*1c630*/  LDGSTS.E [R9+0x3c00c], desc[UR60][R20.64], !P5 ;  /* 0x3c00c00014097fae */ /* 0x0007e8000e92187c */
[----:B------:R3:W-:Y:S04]  /*1c640*/  STL.64 [R1+0xbb0], R8 ;  /* 0x000bb00801007387 */ /* 0x0007e80000100a00 */
[----:B------:R4:W-:Y:S01]  /*1c650*/  LDGSTS.E [R242+0x30000], desc[UR60][R6.64], !P4 ;  /* 0x3000000006f27fae */ /* 0x0009e2000e12187c */
[----:B---3--:R-:W-:-:S04]  /*1c660*/  IMAD.WIDE R8, R184, 0x4, R202 ;  /* 0x00000004b8087825 */ /* 0x008fc800078e02ca */
[C---:B----4-:R-:W-:Y:S01]  /*1c670*/  IMAD.WIDE R6, R184.reuse, 0x4, R204 ;  /* 0x00000004b8067825 */ /* 0x050fe200078e02cc */
[----:B------:R3:W-:Y:S04]  /*1c680*/  STL.64 [R1+0x208], R8 ;  /* 0x0002080801007387 */ /* 0x0007e80000100a00 */
[----:B------:R3:W-:Y:S04]  /*1c690*/  LDGSTS.E [R242+0x30004], desc[UR60][R8.64], !P3 ;  /* 0x3000400008f27fae */ /* 0x0007e8000d92187c */
[----:B------:R4:W-:Y:S04]  /*1c6a0*/  STL.64 [R1+0x1f0], R6 ;  /* 0x0001f00601007387 */ /* 0x0009e80000100a00 */
[----:B------:R4:W-:Y:S01]  /*1c6b0*/  LDGSTS.E [R242+0x30008], desc[UR60][R6.64], !P0 ;  /* 0x3000800006f27fae */ /* 0x0009e2000c12187c */
[----:B---3--:R-:W-:-:S04]  /*1c6c0*/  IMAD.WIDE R8, R184, 0x4, R206 ;  /* 0x00000004b8087825 */ /* 0x008fc800078e02ce */
[----:B----4-:R-:W-:Y:S01]  /*1c6d0*/  IMAD.WIDE R6, R184, 0x4, R208 ;  /* 0x00000004b8067825 */ /* 0x010fe200078e02d0 */
[----:B------:R3:W-:Y:S04]  /*1c6e0*/  STL.64 [R1+0x1e8], R8 ;  /* 0x0001e80801007387 */ /* 0x0007e80000100a00 */
[----:B------:R4:W-:Y:S04]  /*1c6f0*/  STL.64 [R1+0x1e0], R6 ;  /* 0x0001e00601007387 */ /* 0x0009e80000100a00 */
[----:B------:R-:W4:Y:S01]  /*1c700*/  LDL.LU.64 R238, [R1+0x100] ;  /* 0x0001000001ee7983 */ /* 0x000f220000300a00 */
[----:B------:R-:W-:-:S02]  /*1c710*/  VIADD R10, R18, 0xfffffe64 ;  /* 0xfffffe64120a7836 */ /* 0x000fc40000000000 */
[----:B------:R-:W-:Y:S01]  /*1c720*/  VIADD R11, R13, 0xfffffe46 ;  /* 0xfffffe460d0b7836 */ /* 0x000fe20000000000 */
[----:B------:R-:W1:Y:S02]  /*1c730*/  LDC R18, c[0x0][0x230] ;  /* 0x00008c00ff127b82 */ /* 0x000e640000000800 */
[----:B------:R-:W-:Y:S02]  /*1c740*/  ISETP.GE.U32.AND P2, PT, R10, 0x7ffffde5, PT ;  /* 0x7ffffde50a00780c */ /* 0x000fe40003f46070 */
[----:B------:R-:W-:-:S04]  /*1c750*/  IADD3 R10, R12, -0x1b9, RZ ;  /* 0xfffffe470c0a7810 */ /* 0x000fc80007ffe0ff */
[----:B------:R-:W-:Y:S01]  /*1c760*/  ISETP.GE.U32.AND P6, PT, R10, 0x7ffffdc8, PT ;  /* 0x7ffffdc80a00780c */ /* 0x000fe20003fc6070 */
[----:B------:R-:W-:Y:S01]  /*1c770*/  VIADD R10, R14, 0xfffffe45 ;  /* 0xfffffe450e0a7836 */ /* 0x000fe20000000000 */
[----:B------:R-:W-:Y:S01]  /*1c780*/  ISETP.GE.U32.AND P5, PT, R11, 0x7ffffdc7, PT ;  /* 0x7ffffdc70b00780c */ /* 0x000fe20003fa6070 */
[----:B--2---:R-:W-:Y:S01]  /*1c790*/  VIADD R11, R16, 0xfffffe44 ;  /* 0xfffffe44100b7836 */ /* 0x004fe20000000000 */
[----:B------:R-:W2:Y:S01]  /*1c7a0*/  LDC R12, c[0x0][0x230] ;  /* 0x00008c00ff0c7b82 */ /* 0x000ea20000000800 */
[----:B------:R-:W-:Y:S01]  /*1c7b0*/  IMAD.WIDE R20, R184, 0x4, R210 ;  /* 0x00000004b8147825 */ /* 0x000fe200078e02d2 */
[----:B------:R-:W-:Y:S01]  /*1c7c0*/  ISETP.GE.U32.AND P4, PT, R10, 0x7ffffdc6, PT ;  /* 0x7ffffdc60a00780c */ /* 0x000fe20003f86070 */
[----:B------:R3:W-:Y:S01]  /*1c7d0*/  LDGSTS.E [R242+0x3000c], desc[UR60][R8.64], !P2 ;  /* 0x3000c00008f27fae */ /* 0x0007e2000d12187c */
[----:B------:R-:W-:-:S04]  /*1c7e0*/  ISETP.GE.U32.AND P3, PT, R11, 0x7ffffdc5, PT ;  /* 0x7ffffdc50b00780c */ /* 0x000fc80003f66070 */
[----:B------:R-:W2:Y:S01]  /*1c7f0*/  LDC R13, c[0x0][0x230] ;  /* 0x00008c00ff0d7b82 */ /* 0x000ea20000000800 */
[----:B------:R4:W-:Y:S04]  /*1c800*/  LDGSTS.E [R242+0x34000], desc[UR60][R6.64], !P6 ;  /* 0x3400000006f27fae */ /* 0x0009e8000f12187c */
[----:B------:R-:W-:Y:S01]  /*1c810*/  STL.64 [R1+0x1d8], R20 ;  /* 0x0001d81401007387 */ /* 0x000fe20000100a00 */
[C---:B---3--:R-:W-:Y:S02]  /*1c820*/  IMAD.WIDE R8, R184.reuse, 0x4, R212 ;  /* 0x00000004b8087825 */ /* 0x048fe400078e02d4 */
[----:B------:R-:W3:Y:S01]  /*1c830*/  LDC R14, c[0x0][0x230] ;  /* 0x00008c00ff0e7b82 */ /* 0x000ee20000000800 */
[----:B------:R-:W-:Y:S01]  /*1c840*/  LDGSTS.E [R242+0x34004], desc[UR60][R20.64], !P5 ;  /* 0x3400400014f27fae */ /* 0x000fe2000e92187c */
[----:B----4-:R-:W-:-:S03]  /*1c850*/  IMAD.WIDE R6, R184, 0x4, R214 ;  /* 0x00000004b8067825 */ /* 0x010fc600078e02d6 */
[----:B------:R4:W-:Y:S03]  /*1c860*/  STL.64 [R1+0x1d0], R8 ;  /* 0x0001d00801007387 */ /* 0x0009e60000100a00 */
[----:B------:R-:W3:Y:S01]  /*1c870*/  LDC R16, c[0x0][0x230] ;  /* 0x00008c00ff107b82 */ /* 0x000ee20000000800 */
[----:B------:R1:W-:Y:S04]  /*1c880*/  STL.64 [R1+0x1c8], R6 ;  /* 0x0001c80601007387 */ /* 0x0003e80000100a00 */
[----:B------:R-:W3:Y:S04]  /*1c890*/  LDL.LU.64 R226, [R1+0x110] ;  /* 0x0001100001e27983 */ /* 0x000ee80000300a00 */
[----:B------:R-:W3:Y:S04]  /*1c8a0*/  LDL.LU.64 R230, [R1+0x118] ;  /* 0x0001180001e67983 */ /* 0x000ee80000300a00 */
[----:B------:R-:W3:Y:S04]  /*1c8b0*/  LDL.LU.64 R234, [R1+0x120] ;  /* 0x0001200001ea7983 */ /* 0x000ee80000300a00 */
[----:B------:R4:W-:Y:S04]  /*1c8c0*/  LDGSTS.E [R242+0x34008], desc[UR60][R8.64], !P4 ;  /* 0x3400800008f27fae */ /* 0x0009e8000e12187c */
[----:B------:R1:W-:Y:S01]  /*1c8d0*/  LDGSTS.E [R242+0x3400c], desc[UR60][R6.64], !P3 ;  /* 0x3400c00006f27fae */ /* 0x0003e2000d92187c */
[----:B----4-:R-:W-:-:S04]  /*1c8e0*/  IMAD.WIDE R8, R184, 0x4, R216 ;  /* 0x00000004b8087825 */ /* 0x010fc800078e02d8 */
[----:B-1----:R-:W-:Y:S01]  /*1c8f0*/  IMAD.WIDE R6, R184, 0x4, R218 ;  /* 0x00000004b8067825 */ /* 0x002fe200078e02da */
[----:B------:R1:W-:Y:S04]  /*1c900*/  STL.64 [R1+0x1b8], R8 ;  /* 0x0001b80801007387 */ /* 0x0003e80000100a00 */
[----:B------:R4:W-:Y:S04]  /*1c910*/  STL.64 [R1+0x108], R6 ;  /* 0x0001080601007387 */ /* 0x0009e80000100a00 */
[----:B------:R-:W4:Y:S01]  /*1c920*/  LDL.LU.64 R232, [R1+0x128] ;  /* 0x0001280001e87983 */ /* 0x000f220000300a00 */
[----:B------:R-:W-:Y:S01]  /*1c930*/  IADD3 R10, R15, -0x1d9, RZ ;  /* 0xfffffe270f0a7810 */ /* 0x000fe20007ffe0ff */
[----:B------:R-:W-:Y:S01]  /*1c940*/  VIADD R11, R17, 0xfffffe26 ;  /* 0xfffffe26110b7836 */ /* 0x000fe20000000000 */
[----:B------:R-:W4:Y:S01]  /*1c950*/  LDC R15, c[0x0][0x230] ;  /* 0x00008c00ff0f7b82 */ /* 0x000f220000000800 */
[----:B------:R-:W4:Y:S01]  /*1c960*/  LDL.LU.64 R240, [R1+0x130] ;  /* 0x0001300001f07983 */ /* 0x000f220000300a00 */
[----:B------:R-:W-:-:S02]  /*1c970*/  ISETP.GE.U32.AND P0, PT, R10, 0x7ffffda8, PT ;  /* 0x7ffffda80a00780c */ /* 0x000fc40003f06070 */
[----:B------:R-:W-:-:S04]  /*1c980*/  ISETP.GE.U32.AND P2, PT, R11, 0x7ffffda7, PT ;  /* 0x7ffffda70b00780c */ /* 0x000fc80003f46070 */
[----:B------:R-:W4:Y:S07]  /*1c990*/  LDC R17, c[0x0][0x230] ;  /* 0x00008c00ff117b82 */ /* 0x000f2e0000000800 */
[----:B------:R1:W-:Y:S04]  /*1c9a0*/  LDGSTS.E [R242+0x38000], desc[UR60][R8.64], !P0 ;  /* 0x3800000008f27fae */ /* 0x0003e8000c12187c */
[----:B------:R4:W-:Y:S01]  /*1c9b0*/  LDGSTS.E [R242+0x38004], desc[UR60][R6.64], !P2 ;  /* 0x3800400006f27fae */ /* 0x0009e2000d12187c */
[----:B-1----:R-:W-:-:S05]  /*1c9c0*/  IMAD.WIDE R8, R184, 0x4, R220 ;  /* 0x00000004b8087825 */ /* 0x002fca00078e02dc */
[----:B------:R1:W-:Y:S01]  /*1c9d0*/  STL.64 [R1+0xc0], R8 ;  /* 0x0000c00801007387 */ /* 0x0003e20000100a00 */
[----:B------:R-:W-:Y:S01]  /*1c9e0*/  VIADD R10, R18, 0xfffffe25 ;  /* 0xfffffe25120a7836 */ /* 0x000fe20000000000 */
[----:B--2---:R-:W-:Y:S01]  /*1c9f0*/  IADD3 R11, R13, -0x1f9, RZ ;  /* 0xfffffe070d0b7810 */ /* 0x004fe20007ffe0ff */
[----:B------:R-:W2:Y:S03]  /*1ca00*/  LDC R18, c[0x0][0x230] ;  /* 0x00008c00ff127b82 */ /* 0x000ea60000000800 */
[----:B------:R-:W-:Y:S01]  /*1ca10*/  ISETP.GE.U32.AND P6, PT, R10, 0x7ffffda6, PT ;  /* 0x7ffffda60a00780c */ /* 0x000fe20003fc6070 */
[----:B------:R-:W-:Y:S01]  /*1ca20*/  VIADD R10, R12, 0xfffffe24 ;  /* 0xfffffe240c0a7836 */ /* 0x000fe20000000000 */
[----:B------:R-:W-:-:S03]  /*1ca30*/  ISETP.GE.U32.AND P4, PT, R11, 0x7ffffd88, PT ;  /* 0x7ffffd880b00780c */ /* 0x000fc60003f86070 */
[----:B------:R-:W2:Y:S01]  /*1ca40*/  LDC R12, c[0x0][0x230] ;  /* 0x00008c00ff0c7b82 */ /* 0x000ea20000000800 */
[----:B------:R-:W-:Y:S01]  /*1ca50*/  ISETP.GE.U32.AND P5, PT, R10, 0x7ffffda5, PT ;  /* 0x7ffffda50a00780c */ /* 0x000fe20003fa6070 */
[----:B---3--:R-:W-:-:S05]  /*1ca60*/  VIADD R10, R14, 0xfffffe06 ;  /* 0xfffffe060e0a7836 */ /* 0x008fca0000000000 */
[----:B------:R-:W-:Y:S01]  /*1ca70*/  ISETP.GE.U32.AND P3, PT, R10, 0x7ffffd87, PT ;  /* 0x7ffffd870a00780c */ /* 0x000fe20003f66070 */
[----:B------:R1:W-:Y:S01]  /*1ca80*/  LDGSTS.E [R242+0x38008], desc[UR60][R8.64], !P6 ;  /* 0x3800800008f27fae */ /* 0x0003e2000f12187c */
[C---:B----4-:R-:W-:Y:S01]  /*1ca90*/  IMAD.WIDE R6, R184.reuse, 0x4, R238 ;  /* 0x00000004b8067825 */ /* 0x050fe200078e02ee */
[----:B------:R-:W3:Y:S04]  /*1caa0*/  LDC R13, c[0x0][0x230] ;  /* 0x00008c00ff0d7b82 */ /* 0x000ee80000000800 */
[----:B------:R4:W-:Y:S04]  /*1cab0*/  STL.64 [R1+0xb8], R6 ;  /* 0x0000b80601007387 */ /* 0x0009e80000100a00 */
[----:B------:R-:W3:Y:S01]  /*1cac0*/  LDL.LU.64 R238, [R1+0x138] ;  /* 0x0001380001ee7983 */ /* 0x000ee20000300a00 */
[----:B------:R-:W-:-:S03]  /*1cad0*/  IMAD.WIDE R20, R184, 0x4, R226 ;  /* 0x00000004b8147825 */ /* 0x000fc600078e02e2 */
[----:B------:R4:W-:Y:S01]  /*1cae0*/  LDGSTS.E [R242+0x3800c], desc[UR60][R6.64], !P5 ;  /* 0x3800c00006f27fae */ /* 0x0009e2000e92187c */
[----:B------:R-:W3:Y:S01]  /*1caf0*/  LDC R14, c[0x0][0x230] ;  /* 0x00008c00ff0e7b82 */ /* 0x000ee20000000800 */
[C---:B-1----:R-:W-:Y:S02]  /*1cb00*/  IMAD.WIDE R8, R184.reuse, 0x4, R230 ;  /* 0x00000004b8087825 */ /* 0x042fe400078e02e6 */
[----:B------:R-:W-:Y:S04]  /*1cb10*/  STL.64 [R1+0x90], R20 ;  /* 0x0000901401007387 */ /* 0x000fe80000100a00 */
[----:B------:R-:W3:Y:S01]  /*1cb20*/  LDL.LU.64 R230, [R1+0x140] ;  /* 0x0001400001e67983 */ /* 0x000ee20000300a00 */
[----:B----4-:R-:W-:-:S03]  /*1cb30*/  IMAD.WIDE R6, R184, 0x4, R234 ;  /* 0x00000004b8067825 */ /* 0x010fc600078e02ea */
[----:B------:R1:W-:Y:S04]  /*1cb40*/  STL.64 [R1+0x88], R8 ;  /* 0x0000880801007387 */ /* 0x0003e80000100a00 */
[----:B------:R4:W-:Y:S04]  /*1cb50*/  STL.64 [R1+0x80], R6 ;  /* 0x0000800601007387 */ /* 0x0009e80000100a00 */
[----:B------:R-:W3:Y:S04]  /*1cb60*/  LDL.LU.64 R234, [R1+0x148] ;  /* 0x0001480001ea7983 */ /* 0x000ee80000300a00 */
[----:B------:R-:W-:Y:S04]  /*1cb70*/  LDGSTS.E [R242+0x3c000], desc[UR60][R20.64], !P4 ;  /* 0x3c00000014f27fae */ /* 0x000fe8000e12187c */
[----:B------:R1:W-:Y:S02]  /*1cb80*/  LDGSTS.E [R242+0x3c004], desc[UR60][R8.64], !P3 ;  /* 0x3c00400008f27fae */ /* 0x0003e4000d92187c */
[----:B-1----:R-:W-:-:S02]  /*1cb90*/  IMAD.WIDE R8, R184, 0x4, R232 ;  /* 0x00000004b8087825 */ /* 0x002fc400078e02e8 */
[----:B------:R-:W3:Y:S02]  /*1cba0*/  LDL.LU.64 R232, [R1+0x150] ;  /* 0x0001500001e87983 */ /* 0x000ee40000300a00 */
[----:B------:R-:W-:Y:S02]  /*1cbb0*/  VIADD R11, R16, 0xfffffe05 ;  /* 0xfffffe05100b7836 */ /* 0x000fe40000000000 */
[----:B------:R-:W-:Y:S01]  /*1cbc0*/  VIADD R10, R15, 0xfffffe04 ;  /* 0xfffffe040f0a7836 */ /* 0x000fe20000000000 */
[----:B------:R-:W3:Y:S01]  /*1cbd0*/  LDL.LU.64 R228, [R1+0x158] ;  /* 0x0001580001e47983 */ /* 0x000ee20000300a00 */
[----:B------:R-:W1:Y:S01]  /*1cbe0*/  LDC R16, c[0x0][0x230] ;  /* 0x00008c00ff107b82 */ /* 0x000e620000000800 */
[----:B------:R-:W-:Y:S02]  /*1cbf0*/  ISETP.GE.U32.AND P0, PT, R11, 0x7ffffd86, PT ;  /* 0x7ffffd860b00780c */ /* 0x000fe40003f06070 */
[----:B------:R-:W-:Y:S01]  /*1cc00*/  ISETP.GE.U32.AND P2, PT, R10, 0x7ffffd85, PT ;  /* 0x7ffffd850a00780c */ /* 0x000fe20003f46070 */
[----:B------:R3:W-:Y:S04]  /*1cc10*/  STL.64 [R1+0x78], R8 ;  /* 0x0000780801007387 */ /* 0x0007e80000100a00 */
[----:B------:R-:W1:Y:S06]  /*1cc20*/  LDC R15, c[0x0][0x230] ;  /* 0x00008c00ff0f7b82 */ /* 0x000e6c0000000800 */
[----:B------:R4:W-:Y:S04]  /*1cc30*/  LDGSTS.E [R242+0x3c008], desc[UR60][R6.64], !P0 ;  /* 0x3c00800006f27fae */ /* 0x0009e8000c12187c */
[----:B------:R3:W-:Y:S01]  /*1cc40*/  LDGSTS.E [R242+0x3c00c], desc[UR60][R8.64], !P2 ;  /* 0x3c00c00008f27fae */ /* 0x0007e2000d12187c */
[----:B----4-:R-:W-:-:S05]  /*1cc50*/  IMAD.WIDE R6, R184, 0x4, R240 ;  /* 0x00000004b8067825 */ /* 0x010fca00078e02f0 */
[----:B------:R4:W-:Y:S04]  /*1cc60*/  STL.64 [R1+0x100], R6 ;  /* 0x0001000601007387 */ /* 0x0009e80000100a00 */
[----:B------:R-:W4:Y:S04]  /*1cc70*/  LDL.LU.64 R226, [R1+0x160] ;  /* 0x0001600001e27983 */ /* 0x000f280000300a00 */
[----:B------:R-:W4:Y:S01]  /*1cc80*/  LDL.LU.64 R240, [R1+0x168] ;  /* 0x0001680001f07983 */ /* 0x000f220000300a00 */
[----:B------:R-:W-:Y:S01]  /*1cc90*/  IADD3 R11, R17, -0x19d, RZ ;  /* 0xfffffe63110b7810 */ /* 0x000fe20007ffe0ff */
[----:B--2---:R-:W-:Y:S01]  /*1cca0*/  VIADD R10, R18, 0xfffffe62 ;  /* 0xfffffe62120a7836 */ /* 0x004fe20000000000 */
[----:B------:R-:W2:Y:S02]  /*1ccb0*/  LDC R17, c[0x0][0x230] ;  /* 0x00008c00ff117b82 */ /* 0x000ea40000000800 */
[----:B------:R-:W-:-:S02]  /*1ccc0*/  ISETP.GE.U32.AND P6, PT, R11, 0x7ffffde4, PT ;  /* 0x7ffffde40b00780c */ /* 0x000fc40003fc6070 */
[----:B------:R-:W-:-:S04]  /*1ccd0*/  ISETP.GE.U32.AND P5, PT, R10, 0x7ffffde3, PT ;  /* 0x7ffffde30a00780c */ /* 0x000fc80003fa6070 */
[----:B------:R-:W2:Y:S07]  /*1cce0*/  LDC R18, c[0x0][0x230] ;  /* 0x00008c00ff127b82 */ /* 0x000eae0000000800 */
[----:B------:R4:W-:Y:S01]  /*1ccf0*/  LDGSTS.E [R243+0x30000], desc[UR60][R6.64], !P6 ;  /* 0x3000000006f37fae */ /* 0x0009e2000f12187c */
[----:B---3--:R-:W-:-:S03]  /*1cd00*/  IMAD.WIDE R8, R184, 0x4, R238 ;  /* 0x00000004b8087825 */ /* 0x008fc600078e02ee */
[----:B------:R-:W3:Y:S04]  /*1cd10*/  LDL.LU.64 R238, [R1+0x170] ;  /* 0x0001700001ee7983 */ /* 0x000ee80000300a00 */
[----:B------:R1:W-:Y:S04]  /*1cd20*/  STL.64 [R1+0xf8], R8 ;  /* 0x0000f80801007387 */ /* 0x0003e80000100a00 */
[----:B------:R1:W-:Y:S01]  /*1cd30*/  LDGSTS.E [R243+0x30004], desc[UR60][R8.64], !P5 ;  /* 0x3000400008f37fae */ /* 0x0003e2000e92187c */
[----:B----4-:R-:W-:-:S05]  /*1cd40*/  IMAD.WIDE R6, R184, 0x4, R230 ;  /* 0x00000004b8067825 */ /* 0x010fca00078e02e6 */
[----:B------:R4:W-:Y:S04]  /*1cd50*/  STL.64 [R1+0xf0], R6 ;  /* 0x0000f00601007387 */ /* 0x0009e80000100a00 */
[----:B------:R-:W3:Y:S01]  /*1cd60*/  LDL R231, [R1+0x64c] ;  /* 0x00064c0001e77983 */ /* 0x000ee20000100800 */
[----:B------:R-:W-:-:S03]  /*1cd70*/  IMAD.WIDE R20, R184, 0x4, R234 ;  /* 0x00000004b8147825 */ /* 0x000fc600078e02ea */
[----:B------:R-:W3:Y:S04]  /*1cd80*/  LDL.LU.64 R234, [R1+0x178] ;  /* 0x0001780001ea7983 */ /* 0x000ee80000300a00 */
[----:B------:R-:W-:Y:S01]  /*1cd90*/  STL.64 [R1+0xe8], R20 ;  /* 0x0000e81401007387 */ /* 0x000fe20000100a00 */
[----:B-1----:R-:W-:-:S03]  /*1cda0*/  IMAD.WIDE R8, R184, 0x4, R232 ;  /* 0x00000004b8087825 */ /* 0x002fc600078e02e8 */
[----:B------:R-:W3:Y:S01]  /*1cdb0*/  LDL.LU.64 R232, [R1+0x180] ;  /* 0x0001800001e87983 */ /* 0x000ee20000300a00 */
[----:B------:R-:W-:Y:S02]  /*1cdc0*/  VIADD R10, R12, 0xfffffe61 ;  /* 0xfffffe610c0a7836 */ /* 0x000fe40000000000 */
[----:B------:R-:W-:Y:S01]  /*1cdd0*/  VIADD R11, R13, 0xfffffe60 ;  /* 0xfffffe600d0b7836 */ /* 0x000fe20000000000 */
[----:B------:R1:W-:Y:S01]  /*1cde0*/  STL.64 [R1+0xe0], R8 ;  /* 0x0000e00801007387 */ /* 0x0003e20000100a00 */
[----:B------:R-:W1:Y:S01]  /*1cdf0*/  LDC R12, c[0x0][0x230] ;  /* 0x00008c00ff0c7b82 */ /* 0x000e620000000800 */
[----:B------:R-:W-:Y:S02]  /*1ce00*/  ISETP.GE.U32.AND P4, PT, R10, 0x7ffffde2, PT ;  /* 0x7ffffde20a00780c */ /* 0x000fe40003f86070 */
[----:B------:R-:W-:Y:S01]  /*1ce10*/  ISETP.GE.U32.AND P3, PT, R11, 0x7ffffde1, PT ;  /* 0x7ffffde10b00780c */ /* 0x000fe20003f66070 */
[----:B------:R-:W-:Y:S01]  /*1ce20*/  VIADD R11, R16, 0xfffffe42 ;  /* 0xfffffe42100b7836 */ /* 0x000fe20000000000 */
[----:B------:R-:W-:-:S03]  /*1ce30*/  IADD3 R10, R14, -0x1bd, RZ ;  /* 0xfffffe430e0a7810 */ /* 0x000fc60007ffe0ff */
[----:B------:R-:W1:Y:S01]  /*1ce40*/  LDC R13, c[0x0][0x230] ;  /* 0x00008c00ff0d7b82 */ /* 0x000e620000000800 */
[----:B------:R-:W-:Y:S02]  /*1ce50*/  ISETP.GE.U32.AND P0, PT, R10, 0x7ffffdc4, PT ;  /* 0x7ffffdc40a00780c */ /* 0x000fe40003f06070 */
[----:B------:R-:W-:-:S03]  /*1ce60*/  ISETP.GE.U32.AND P2, PT, R11, 0x7ffffdc3, PT ;  /* 0x7ffffdc30b00780c */ /* 0x000fc60003f46070 */
[----:B------:R4:W-:Y:S02]  /*1ce70*/  LDGSTS.E [R243+0x30008], desc[UR60][R6.64], !P4 ;  /* 0x3000800006f37fae */ /* 0x0009e4000e12187c */
[----:B------:R-:W1:Y:S02]  /*1ce80*/  LDC R16, c[0x0][0x230] ;  /* 0x00008c00ff107b82 */ /* 0x000e640000000800 */
[----:B------:R-:W-:Y:S04]  /*1ce90*/  LDGSTS.E [R243+0x3000c], desc[UR60][R20.64], !P3 ;  /* 0x3000c00014f37fae */ /* 0x000fe8000d92187c */
[----:B------:R1:W-:Y:S02]  /*1cea0*/  LDGSTS.E [R243+0x34000], desc[UR60][R8.64], !P0 ;  /* 0x3400000008f37fae */ /* 0x0003e4000c12187c */
[----:B------:R-:W3:Y:S01]  /*1ceb0*/  LDC R14, c[0x0][0x230] ;  /* 0x00008c00ff0e7b82 */ /* 0x000ee20000000800 */
[----:B----4-:R-:W-:-:S05]  /*1cec0*/  IMAD.WIDE R6, R184, 0x4, R228 ;  /* 0x00000004b8067825 */ /* 0x010fca00078e02e4 */
[----:B------:R3:W-:Y:S04]  /*1ced0*/  STL.64 [R1+0xd8], R6 ;  /* 0x0000d80601007387 */ /* 0x0007e80000100a00 */
[----:B------:R3:W-:Y:S01]  /*1cee0*/  LDGSTS.E [R243+0x34004], desc[UR60][R6.64], !P2 ;  /* 0x3400400006f37fae */ /* 0x0007e2000d12187c */
[----:B------:R-:W-:Y:S02]  /*1cef0*/  VIADD R10, R15, 0xfffffe41 ;  /* 0xfffffe410f0a7836 */ /* 0x000fe40000000000 */
[----:B--2---:R-:W-:Y:S01]  /*1cf00*/  VIADD R11, R17, 0xfffffe40 ;  /* 0xfffffe40110b7836 */ /* 0x004fe20000000000 */
[----:B------:R-:W2:Y:S02]  /*1cf10*/  LDC R15, c[0x0][0x230] ;  /* 0x00008c00ff0f7b82 */ /* 0x000ea40000000800 */
[----:B------:R-:W-:-:S02]  /*1cf20*/  ISETP.GE.U32.AND P6, PT, R10, 0x7ffffdc2, PT ;  /* 0x7ffffdc20a00780c */ /* 0x000fc40003fc6070 */
[----:B------:R-:W-:Y:S02]  /*1cf30*/  IADD3 R10, R18, -0x1dd, RZ ;  /* 0xfffffe23120a7810 */ /* 0x000fe40007ffe0ff */
[----:B------:R-:W-:Y:S01]  /*1cf40*/  ISETP.GE.U32.AND P5, PT, R11, 0x7ffffdc1, PT ;  /* 0x7ffffdc10b00780c */ /* 0x000fe20003fa6070 */
[----:B-1----:R-:W-:Y:S01]  /*1cf50*/  VIADD R11, R13, 0xfffffe21 ;  /* 0xfffffe210d0b7836 */ /* 0x002fe20000000000 */
[----:B------:R-:W-:Y:S01]  /*1cf60*/  ISETP.GE.U32.AND P4, PT, R10, 0x7ffffda4, PT ;  /* 0x7ffffda40a00780c */ /* 0x000fe20003f86070 */
[----:B------:R-:W-:Y:S01]  /*1cf70*/  VIADD R10, R12, 0xfffffe22 ;  /* 0xfffffe220c0a7836 */ /* 0x000fe20000000000 */
[----:B------:R-:W1:Y:S01]  /*1cf80*/  LDC R17, c[0x0][0x230] ;  /* 0x00008c00ff117b82 */ /* 0x000e620000000800 */
[----:B------:R-:W-:-:S04]  /*1cf90*/  IMAD.WIDE R12, R184, 0x4, R226 ;  /* 0x00000004b80c7825 */ /* 0x000fc800078e02e2 */
[----:B------:R-:W-:Y:S01]  /*1cfa0*/  IMAD.WIDE R8, R184, 0x4, R240 ;  /* 0x00000004b8087825 */ /* 0x000fe200078e02f0 */
[----:B------:R-:W-:Y:S01]  /*1cfb0*/  STL.64 [R1+0xd0], R12 ;  /* 0x0000d00c01007387 */ /* 0x000fe20000100a00 */
[----:B------:R-:W-:Y:S01]  /*1cfc0*/  ISETP.GE.U32.AND P0, PT, R11, 0x7ffffda2, PT ;  /* 0x7ffffda20b00780c */ /* 0x000fe20003f06070 */
[----:B------:R-:W4:Y:S02]  /*1cfd0*/  LDC R18, c[0x0][0x230] ;  /* 0x00008c00ff127b82 */ /* 0x000f240000000800 */
[----:B------:R-:W2:Y:S01]  /*1cfe0*/  LDL.LU.64 R222, [R1+0x190] ;  /* 0x0001900001de7983 */ /* 0x000ea20000300a00 */
[----:B------:R-:W-:-:S03]  /*1cff0*/  VIADD R11, R16, 0xfffffe00 ;  /* 0xfffffe00100b7836 */ /* 0x000fc60000000000 */
[----:B------:R1:W-:Y:S04]  /*1d000*/  STL.64 [R1+0xc8], R8 ;  /* 0x0000c80801007387 */ /* 0x0003e80000100a00 */
[----:B------:R-:W2:Y:S04]  /*1d010*/  LDL.LU.64 R22, [R1+0x188] ;  /* 0x0001880001167983 */ /* 0x000ea80000300a00 */
[----:B------:R-:W2:Y:S04]  /*1d020*/  LDL.LU.64 R20, [R1+0x198] ;  /* 0x0001980001147983 */ /* 0x000ea80000300a00 */
[----:B------:R-:W-:Y:S04]  /*1d030*/  LDGSTS.E [R243+0x34008], desc[UR60][R12.64], !P6 ;  /* 0x340080000cf37fae */ /* 0x000fe8000f12187c */
[----:B------:R1:W-:Y:S01]  /*1d040*/  LDGSTS.E [R243+0x3400c], desc[UR60][R8.64], !P5 ;  /* 0x3400c00008f37fae */ /* 0x0003e2000e92187c */
[----:B---3--:R-:W-:-:S02]  /*1d050*/  IMAD.WIDE R6, R184, 0x4, R238 ;  /* 0x00000004b8067825 */ /* 0x008fc400078e02ee */
[----:B------:R-:W3:Y:S03]  /*1d060*/  S2R R239, SR_TID.X ;  /* 0x0000000000ef7919 */ /* 0x000ee60000002100 */
[----:B------:R4:W-:Y:S04]  /*1d070*/  STL.64 [R1+0xb0], R6 ;  /* 0x0000b00601007387 */ /* 0x0009e80000100a00 */
[----:B------:R-:W2:Y:S04]  /*1d080*/  LDL.LU.64 R228, [R1+0x1a0] ;  /* 0x0001a00001e47983 */ /* 0x000ea80000300a00 */
[----:B------:R-:W2:Y:S04]  /*1d090*/  LDL.LU.64 R226, [R1+0x1a8] ;  /* 0x0001a80001e27983 */ /* 0x000ea80000300a00 */
[----:B------:R-:W2:Y:S04]  /*1d0a0*/  LDL.LU.64 R240, [R1+0x1b0] ;  /* 0x0001b00001f07983 */ /* 0x000ea80000300a00 */
[----:B------:R4:W-:Y:S01]  /*1d0b0*/  LDGSTS.E [R243+0x38000], desc[UR60][R6.64], !P4 ;  /* 0x3800000006f37fae */ /* 0x0009e2000e12187c */
[----:B---3--:R-:W-:-:S04]  /*1d0c0*/  LOP3.LUT R239, R239, 0x7f, RZ, 0xc0, !PT ;  /* 0x0000007fefef7812 */ /* 0x008fc800078ec0ff */
[----:B------:R-:W-:Y:S02]  /*1d0d0*/  ISETP.GE.AND P5, PT, R239, R11, PT ;  /* 0x0000000bef00720c */ /* 0x000fe40003fa6270 */
[----:B------:R-:W3:Y:S01]  /*1d0e0*/  LDL.LU.64 R238, [R1+0x1c0] ;  /* 0x0001c00001ee7983 */ /* 0x000ee20000300a00 */
[----:B-1----:R-:W-:Y:S01]  /*1d0f0*/  IMAD.WIDE R8, R184, 0x4, R234 ;  /* 0x00000004b8087825 */ /* 0x002fe200078e02ea */
[----:B------:R-:W-:-:S04]  /*1d100*/  ISETP.GT.AND P4, PT, R231, 0x27f, PT ;  /* 0x0000027fe700780c */ /* 0x000fc80003f84270 */
[----:B------:R1:W-:Y:S01]  /*1d110*/  STL.64 [R1+0xa8], R8 ;  /* 0x0000a80801007387 */ /* 0x0003e20000100a00 */
[----:B----4-:R-:W-:-:S05]  /*1d120*/  IMAD.WIDE R6, R184, 0x4, R232 ;  /* 0x00000004b8067825 */ /* 0x010fca00078e02e8 */
[----:B------:R4:W-:Y:S04]  /*1d130*/  STL.64 [R1+0xa0], R6 ;  /* 0x0000a00601007387 */ /* 0x0009e80000100a00 */
[----:B------:R-:W3:Y:S04]  /*1d140*/  LDL.LU.64 R234, [R1+0x928] ;  /* 0x0009280001ea7983 */ /* 0x000ee80000300a00 */
[----:B------:R-:W3:Y:S04]  /*1d150*/  LDL.LU.64 R224, [R1+0x850] ;  /* 0x0008500001e07983 */ /* 0x000ee80000300a00 */
[----:B------:R-:W3:Y:S04]  /*1d160*/  LDL.LU.64 R230, [R1+0x810] ;  /* 0x0008100001e67983 */ /* 0x000ee80000300a00 */
[----:B------:R-:W3:Y:S01]  /*1d170*/  LDL.LU.64 R232, [R1+0x7d0] ;  /* 0x0007d00001e87983 */ /* 0x000ee20000300a00 */
[----:B------:R-:W-:Y:S01]  /*1d180*/  ISETP.GE.U32.AND P3, PT, R10, 0x7ffffda3, PT ;  /* 0x7ffffda30a00780c */ /* 0x000fe20003f66070 */
[----:B------:R-:W-:-:S02]  /*1d190*/  VIADD R10, R14, 0xfffffe20 ;  /* 0xfffffe200e0a7836 */ /* 0x000fc40000000000 */
[----:B------:R-:W-:-:S03]  /*1d1a0*/  VIADD R13, R17, 0xfffffe02 ;  /* 0xfffffe02110d7836 */ /* 0x000fc60000000000 */
[----:B------:R-:W-:Y:S01]  /*1d1b0*/  ISETP.GE.U32.AND P2, PT, R10, 0x7ffffda1, PT ;  /* 0x7ffffda10a00780c */ /* 0x000fe20003f46070 */
[----:B------:R-:W-:Y:S01]  /*1d1c0*/  VIADD R12, R18, 0xfffffe01 ;  /* 0xfffffe01120c7836 */ /* 0x000fe20000000000 */
[----:B--2---:R-:W-:-:S05]  /*1d1d0*/  IADD3 R10, R15, -0x1fd, RZ ;  /* 0xfffffe030f0a7810 */ /* 0x004fca0007ffe0ff */
[----:B------:R1:W-:Y:S01]  /*1d1e0*/  LDGSTS.E [R243+0x38004], desc[UR60][R8.64], !P3 ;  /* 0x3800400008f37fae */ /* 0x0003e2000d92187c */
[----:B------:R-:W-:-:S03]  /*1d1f0*/  ISETP.GE.U32.AND P6, PT, R10, 0x7ffffd84, PT ;  /* 0x7ffffd840a00780c */ /* 0x000fc60003fc6070 */
[----:B------:R4:W-:Y:S01]  /*1d200*/  LDGSTS.E [R243+0x38008], desc[UR60][R6.64], !P0 ;  /* 0x3800800006f37fae */ /* 0x0009e2000c12187c */
[----:B------:R-:W-:Y:S02]  /*1d210*/  SEL R10, RZ, 0x4, P5 ;  /* 0x00000004ff0a7807 */ /* 0x000fe40002800000 */
[----:B------:R-:W-:Y:S02]  /*1d220*/  ISETP.GE.U32.AND P5, PT, R13, 0x7ffffd83, PT ;  /* 0x7ffffd830d00780c */ /* 0x000fe40003fa6070 */
[----:B------:R-:W-:Y:S01]  /*1d230*/  ISETP.GE.U32.AND P3, PT, R12, 0x7ffffd82, PT ;  /* 0x7ffffd820c00780c */ /* 0x000fe20003f66070 */
[----:B-1----:R-:W-:-:S05]  /*1d240*/  IMAD.WIDE R8, R0, 0x4, R222 ;  /* 0x0000000400087825 */ /* 0x002fca00078e02de */
[----:B------:R-:W-:Y:S01]  /*1d250*/  STL.64 [R1+0x908], R8 ;  /* 0x0009080801007387 */ /* 0x000fe20000100a00 */
[----:B----4-:R-:W-:-:S04]  /*1d260*/  IMAD.WIDE R6, R0, 0x4, R22 ;  /* 0x0000000400067825 */ /* 0x010fc800078e0216 */
[----:B------:R-:W-:-:S05]  /*1d270*/  IMAD.WIDE R20, R184, 0x4, R20 ;  /* 0x00000004b8147825 */ /* 0x000fca00078e0214 */
[----:B------:R-:W-:Y:S04]  /*1d280*/  STL.64 [R1+0x98], R20 ;  /* 0x0000981401007387 */ /* 0x000fe80000100a00 */
[----:B------:R-:W-:Y:S04]  /*1d290*/  STL.64 [R1+0x900], R6 ;  /* 0x0009000601007387 */ /* 0x000fe80000100a00 */
[----:B------:R-:W-:Y:S01]  /*1d2a0*/  LDGSTS.E [R243+0x3800c], desc[UR60][R20.64], !P2 ;  /* 0x3800c00014f37fae */ /* 0x000fe2000d12187c */
[----:B------:R-:W-:-:S04]  /*1d2b0*/  IMAD.WIDE R18, R184, 0x4, R228 ;  /* 0x00000004b8127825 */ /* 0x000fc800078e02e4 */
[C---:B------:R-:W-:Y:S01]  /*1d2c0*/  IMAD.WIDE R16, R184.reuse, 0x4, R226 ;  /* 0x00000004b8107825 */ /* 0x040fe200078e02e2 */
[----:B------:R-:W-:Y:S03]  /*1d2d0*/  STL.64 [R1+0x70], R18 ;  /* 0x0000701201007387 */ /* 0x000fe60000100a00 */
[C---:B------:R-:W-:Y:S01]  /*1d2e0*/  IMAD.WIDE R14, R184.reuse, 0x4, R240 ;  /* 0x00000004b80e7825 */ /* 0x040fe200078e02f0 */
[----:B------:R-:W-:Y:S04]  /*1d2f0*/  STL.64 [R1+0x68], R16 ;  /* 0x0000681001007387 */ /* 0x000fe80000100a00 */
[----:B------:R1:W-:Y:S04]  /*1d300*/  STL.64 [R1+0x60], R14 ;  /* 0x0000600e01007387 */ /* 0x0003e80000100a00 */
[----:B------:R-:W-:Y:S04]  /*1d310*/  LDGSTS.E [R243+0x3c000], desc[UR60][R18.64], !P6 ;  /* 0x3c00000012f37fae */ /* 0x000fe8000f12187c */
[----:B------:R-:W-:Y:S04]  /*1d320*/  LDGSTS.E [R243+0x3c004], desc[UR60][R16.64], !P5 ;  /* 0x3c00400010f37fae */ /* 0x000fe8000e92187c */
[----:B------:R1:W-:Y:S01]  /*1d330*/  LDGSTS.E [R243+0x3c008], desc[UR60][R14.64], !P3 ;  /* 0x3c0080000ef37fae */ /* 0x0003e2000d92187c */
[----:B---3--:R-:W-:-:S05]  /*1d340*/  IMAD.WIDE R12, R184, 0x4, R238 ;  /* 0x00000004b80c7825 */ /* 0x008fca00078e02ee */
[----:B------:R2:W-:Y:S04]  /*1d350*/  STL.64 [R1+0x58], R12 ;  /* 0x0000580c01007387 */ /* 0x0005e80000100a00 */
[----:B------:R-:W3:Y:S04]  /*1d360*/  LDL.LU.64 R228, [R1+0x790] ;  /* 0x0007900001e47983 */ /* 0x000ee80000300a00 */
[----:B------:R-:W4:Y:S04]  /*1d370*/  LDL.LU.64 R226, [R1+0x750] ;  /* 0x0007500001e27983 */ /* 0x000f280000300a00 */
[----:B------:R-:W4:Y:S04]  /*1d380*/  LDL.LU.64 R240, [R1+0x710] ;  /* 0x0007100001f07983 */ /* 0x000f280000300a00 */
[----:B------:R-:W4:Y:S04]  /*1d390*/  LDL.LU.64 R238, [R1+0x6d0] ;  /* 0x0006d00001ee7983 */ /* 0x000f280000300a00 */
[----:B------:R-:W-:Y:S04]  /*1d3a0*/  STL.64 [R1+0xba0], R242 ;  /* 0x000ba0f201007387 */ /* 0x000fe80000100a00 */
[----:B------:R-:W4:Y:S01]  /*1d3b0*/  LDL.LU.64 R222, [R1+0x690] ;  /* 0x0006900001de7983 */ /* 0x000f220000300a00 */
[----:B-1----:R-:W-:-:S03]  /*1d3c0*/  IMAD.WIDE R14, R0, 0x4, R230 ;  /* 0x00000004000e7825 */ /* 0x002fc600078e02e6 */
[----:B------:R-:W4:Y:S01]  /*1d3d0*/  LDL.LU.64 R230, [R1+0x638] ;  /* 0x0006380001e67983 */ /* 0x000f220000300a00 */
[----:B------:R-:W-:-:S03]  /*1d3e0*/  IMAD.WIDE R16, R0, 0x4, R232 ;  /* 0x0000000400107825 */ /* 0x000fc600078e02e8 */
[----:B------:R-:W4:Y:S01]  /*1d3f0*/  LDL.LU.64 R232, [R1+0x5f8] ;  /* 0x0005f80001e87983 */ /* 0x000f220000300a00 */
[----:B------:R-:W-:Y:S02]  /*1d400*/  SEL R10, R10, RZ, P4 ;  /* 0x000000ff0a0a7207 */ /* 0x000fe40002000000 */
[----:B------:R-:W-:Y:S02]  /*1d410*/  ISETP.GE.U32.AND P4, PT, R11, 0x7ffffd81, PT ;  /* 0x7ffffd810b00780c */ /* 0x000fe40003f86070 */
[----:B------:R-:W-:Y:S01]  /*1d420*/  ISETP.NE.U32.AND P0, PT, R10, RZ, PT ;  /* 0x000000ff0a00720c */ /* 0x000fe20003f05070 */
[C---:B------:R-:W-:Y:S01]  /*1d430*/  VIADD R11, R244.reuse, 0x100000 ;  /* 0x00100000f40b7836 */ /* 0x040fe20000000000 */
[C---:B------:R-:W-:Y:S01]  /*1d440*/  IADD3 R10, R244.reuse, 0x100000, RZ ;  /* 0x00100000f40a7810 */ /* 0x040fe20007ffe0ff */
[----:B------:R-:W-:Y:S02]  /*1d450*/  VIADD R19, R244, 0x100000 ;  /* 0x00100000f4137836 */ /* 0x000fe40000000000 */
[----:B------:R-:W-:-:S06]  /*1d460*/  IMAD.WIDE R234, R0, 0x4, R234 ;  /* 0x0000000400ea7825 */ /* 0x000fcc00078e02ea */
[----:B------:R2:W-:Y:S01]  /*1d470*/  LDGSTS.E [R243+0x3c00c], desc[UR60][R12.64], !P4 ;  /* 0x3c00c0000cf37fae */ /* 0x0005e2000e12187c */
[----:B------:R-:W-:-:S03]  /*1d480*/  VIADD R18, R244, 0x100000 ;  /* 0x00100000f4127836 */ /* 0x000fc60000000000 */
[----:B------:R-:W0:Y:S04]  /*1d490*/  LDGDEPBAR ;  /* 0x00000000000079af */ /* 0x000e280000000000 */
[----:B------:R-:W-:Y:S04]  /*1d4a0*/  LDGSTS.E [R10+-0x70000], desc[UR60][R8.64], P1 ;  /* 0x90000000080a7fae */ /* 0x000fe8000892187c */
[----:B------:R1:W-:Y:S01]  /*1d4b0*/  LDGSTS.E [R11+-0x6fc00], desc[UR60][R6.64], P1 ;  /* 0x90400000060b7fae */ /* 0x0003e2000892187c */
[C---:B--2---:R-:W-:Y:S01]  /*1d4c0*/  IADD3 R13, R244.reuse, 0x100000, RZ ;  /* 0x00100000f40d7810 */ /* 0x044fe20007ffe0ff */
[----:B------:R-:W-:-:S02]  /*1d4d0*/  VIADD R12, R244, 0x100000 ;  /* 0x00100000f40c7836 */ /* 0x000fc40000000000 */
[----:B------:R-:W-:Y:S01]  /*1d4e0*/  LDGSTS.E [R19+-0x6f800], desc[UR60][R234.64], P1 ;  /* 0x90800000ea137fae */ /* 0x000fe2000892187c */
[----:B-1----:R-:W-:-:S03]  /*1d4f0*/  IMAD.WIDE R10, R0, 0x4, R224 ;  /* 0x00000004000a7825 */ /* 0x002fc600078e02e0 */
[----:B------:R-:W2:Y:S04]  /*1d500*/  LDL.LU.64 R224, [R1+0x5b8] ;  /* 0x0005b80001e07983 */ /* 0x000ea80000300a00 */
[----:B------:R-:W-:Y:S04]  /*1d510*/  STL.64 [R1+0xb50], R234 ;  /* 0x000b50ea01007387 */ /* 0x000fe80000100a00 */
[----:B------:R-:W-:Y:S04]  /*1d520*/  LDGSTS.E [R18+-0x6f400], desc[UR60][R10.64], P1 ;  /* 0x90c000000a127fae */ /* 0x000fe8000892187c */
[----:B------:R-:W-:Y:S04]  /*1d530*/  STL.64 [R1+0xb58], R10 ;  /* 0x000b580a01007387 */ /* 0x000fe80000100a00 */
[----:B------:R1:W-:Y:S04]  /*1d540*/  LDGSTS.E [R13+-0x6f000], desc[UR60][R14.64], P1 ;  /* 0x910000000e0d7fae */ /* 0x0003e8000892187c */
[----:B------:R1:W-:Y:S04]  /*1d550*/  STL.64 [R1+0xb48], R14 ;  /* 0x000b480e01007387 */ /* 0x0003e80000100a00 */
[----:B------:R3:W-:Y:S04]  /*1d560*/  LDGSTS.E [R12+-0x6ec00], desc[UR60][R16.64], P1 ;  /* 0x91400000100c7fae */ /* 0x0007e8000892187c */
[----:B------:R-:W-:Y:S01]  /*1d570*/  STL.64 [R1+0xb60], R16 ;  /* 0x000b601001007387 */ /* 0x000fe20000100a00 */
[----:B------:R-:W-:-:S02]  /*1d580*/  VIADD R27, R244, 0x100000 ;  /* 0x00100000f41b7836 */ /* 0x000fc40000000000 */
[C---:B------:R-:W-:Y:S01]  /*1d590*/  VIADD R26, R244.reuse, 0x100000 ;  /* 0x00100000f41a7836 */ /* 0x040fe20000000000 */
[C---:B------:R-:W-:Y:S01]  /*1d5a0*/  IADD3 R21, R244.reuse, 0x100000, RZ ;  /* 0x00100000f4157810 */ /* 0x040fe20007ffe0ff */
[C---:B------:R-:W-:Y:S02]  /*1d5b0*/  VIADD R20, R244.reuse, 0x100000 ;  /* 0x00100000f4147836 */ /* 0x040fe40000000000 */
[C---:B------:R-:W-:Y:S01]  /*1d5c0*/  VIADD R33, R244.reuse, 0x100000 ;  /* 0x00100000f4217836 */ /* 0x040fe20000000000 */
[C---:B------:R-:W-:Y:S01]  /*1d5d0*/  IADD3 R29, R244.reuse, 0x100000, RZ ;  /* 0x00100000f41d7810 */ /* 0x040fe20007ffe0ff */
[C---:B------:R-:W-:Y:S02]  /*1d5e0*/  VIADD R32, R244.reuse, 0x100000 ;  /* 0x00100000f4207836 */ /* 0x040fe40000000000 */
[C---:B------:R-:W-:Y:S02]  /*1d5f0*/  VIADD R28, R244.reuse, 0x100000 ;  /* 0x00100000f41c7836 */ /* 0x040fe40000000000 */
[C---:B------:R-:W-:Y:S01]  /*1d600*/  VIADD R37, R244.reuse, 0x100000 ;  /* 0x00100000f4257836 */ /* 0x040fe20000000000 */
[----:B------:R-:W-:Y:S01]  /*1d610*/  IADD3 R35, R245, 0x100000, RZ ;  /* 0x00100000f5237810 */ /* 0x000fe20007ffe0ff */
[----:B------:R-:W-:-:S02]  /*1d620*/  VIADD R36, R244, 0x100000 ;  /* 0x00100000f4247836 */ /* 0x000fc40000000000 */
[C---:B------:R-:W-:Y:S02]  /*1d630*/  VIADD R34, R245.reuse, 0x100000 ;  /* 0x00100000f5227836 */ /* 0x040fe40000000000 */
[C---:B------:R-:W-:Y:S02]  /*1d640*/  VIADD R43, R245.reuse, 0x100000 ;  /* 0x00100000f52b7836 */ /* 0x040fe40000000000 */
[C---:B------:R-:W-:Y:S02]  /*1d650*/  VIADD R42, R245.reuse, 0x100000 ;  /* 0x00100000f52a7836 */ /* 0x040fe40000000000 */
[C---:B------:R-:W-:Y:S01]  /*1d660*/  VIADD R51, R245.reuse, 0x100000 ;  /* 0x00100000f5337836 */ /* 0x040fe20000000000 */
[C---:B------:R-:W-:Y:S01]  /*1d670*/  IADD3 R45, R245.reuse, 0x100000, RZ ;  /* 0x00100000f52d7810 */ /* 0x040fe20007ffe0ff */
[C---:B------:R-:W-:Y:S02]  /*1d680*/  VIADD R50, R245.reuse, 0x100000 ;  /* 0x00100000f5327836 */ /* 0x040fe40000000000 */
[----:B------:R-:W-:-:S02]  /*1d690*/  VIADD R44, R245, 0x100000 ;  /* 0x00100000f52c7836 */ /* 0x000fc40000000000 */
[C---:B------:R-:W-:Y:S01]  /*1d6a0*/  VIADD R57, R245.reuse, 0x100000 ;  /* 0x00100000f5397836 */ /* 0x040fe20000000000 */
[C---:B------:R-:W-:Y:S01]  /*1d6b0*/  IADD3 R53, R245.reuse, 0x100000, RZ ;  /* 0x00100000f5357810 */ /* 0x040fe20007ffe0ff */
[C---:B------:R-:W-:Y:S02]  /*1d6c0*/  VIADD R56, R245.reuse, 0x100000 ;  /* 0x00100000f5387836 */ /* 0x040fe40000000000 */
[C---:B------:R-:W-:Y:S02]  /*1d6d0*/  VIADD R52, R245.reuse, 0x100000 ;  /* 0x00100000f5347836 */ /* 0x040fe40000000000 */
[C---:B------:R-:W-:Y:S01]  /*1d6e0*/  VIADD R61, R245.reuse, 0x100000 ;  /* 0x00100000f53d7836 */ /* 0x040fe20000000000 */
[C---:B------:R-:W-:Y:S01]  /*1d6f0*/  IADD3 R59, R246.reuse, 0x100000, RZ ;  /* 0x00100000f63b7810 */ /* 0x040fe20007ffe0ff */
[----:B------:R-:W-:Y:S02]  /*1d700*/  VIADD R60, R245, 0x100000 ;  /* 0x00100000f53c7836 */ /* 0x000fe40000000000 */
[----:B------:R-:W-:-:S02]  /*1d710*/  VIADD R58, R246, 0x100000 ;  /* 0x00100000f63a7836 */ /* 0x000fc40000000000 */
[C---:B------:R-:W-:Y:S02]  /*1d720*/  VIADD R67, R246.reuse, 0x100000 ;  /* 0x00100000f6437836 */ /* 0x040fe40000000000 */
[C---:B------:R-:W-:Y:S02]  /*1d730*/  VIADD R66, R246.reuse, 0x100000 ;  /* 0x00100000f6427836 */ /* 0x040fe40000000000 */
[C---:B------:R-:W-:Y:S01]  /*1d740*/  VIADD R75, R246.reuse, 0x100000 ;  /* 0x00100000f64b7836 */ /* 0x040fe20000000000 */
[C---:B------:R-:W-:Y:S01]  /*1d750*/  IADD3 R69, R246.reuse, 0x100000, RZ ;  /* 0x00100000f6457810 */ /* 0x040fe20007ffe0ff */
[C---:B------:R-:W-:Y:S02]  /*1d760*/  VIADD R74, R246.reuse, 0x100000 ;  /* 0x00100000f64a7836 */ /* 0x040fe40000000000 */
[C---:B------:R-:W-:Y:S02]  /*1d770*/  VIADD R68, R246.reuse, 0x100000 ;  /* 0x00100000f6447836 */ /* 0x040fe40000000000 */
[C---:B------:R-:W-:Y:S01]  /*1d780*/  VIADD R81, R246.reuse, 0x100000 ;  /* 0x00100000f6517836 */ /* 0x040fe20000000000 */
[C---:B------:R-:W-:Y:S01]  /*1d790*/  IADD3 R77, R246.reuse, 0x100000, RZ ;  /* 0x00100000f64d7810 */ /* 0x040fe20007ffe0ff */
[----:B------:R-:W-:-:S02]  /*1d7a0*/  VIADD R80, R246, 0x100000 ;  /* 0x00100000f6507836 */ /* 0x000fc40000000000 */
[C---:B------:R-:W-:Y:S02]  /*1d7b0*/  VIADD R76, R246.reuse, 0x100000 ;  /* 0x00100000f64c7836 */ /* 0x040fe40000000000 */
[C---:B------:R-:W-:Y:S01]  /*1d7c0*/  VIADD R85, R246.reuse, 0x100000 ;  /* 0x00100000f6557836 */ /* 0x040fe20000000000 */
[C---:B------:R-:W-:Y:S01]  /*1d7d0*/  IADD3 R83, R247.reuse, 0x100000, RZ ;  /* 0x00100000f7537810 */ /* 0x040fe20007ffe0ff */
[----:B------:R-:W-:Y:S02]  /*1d7e0*/  VIADD R84, R246, 0x100000 ;  /* 0x00100000f6547836 */ /* 0x000fe40000000000 */
[C---:B------:R-:W-:Y:S02]  /*1d7f0*/  VIADD R82, R247.reuse, 0x100000 ;  /* 0x00100000f7527836 */ /* 0x040fe40000000000 */
        /* <DEDUP_REMOVED lines=12> */
[----:B------:R-:W-:Y:S02]  /*1d8c0*/  VIADD R108, R247, 0x100000 ;  /* 0x00100000f76c7836 */ /* 0x000fe40000000000 */
[C---:B------:R-:W-:Y:S02]  /*1d8d0*/  VIADD R106, R248.reuse, 0x100000 ;  /* 0x00100000f86a7836 */ /* 0x040fe40000000000 */
        /* <DEDUP_REMOVED lines=16> */
[C---:B------:R-:W-:Y:S02]  /*1d9e0*/  VIADD R147, R249.reuse, 0x100000 ;  /* 0x00100000f9937836 */ /* 0x040fe40000000000 */
[C---:B------:R-:W-:Y:S01]  /*1d9f0*/  VIADD R146, R249.reuse, 0x100000 ;  /* 0x00100000f9927836 */ /* 0x040fe20000000000 */
[C---:B------:R-:W-:Y:S01]  /*1da00*/  IADD3 R141, R249.reuse, 0x100000, RZ ;  /* 0x00100000f98d7810 */ /* 0x040fe20007ffe0ff */
[C---:B------:R-:W-:Y:S01]  /*1da10*/  VIADD R140, R249.reuse, 0x100000 ;  /* 0x00100000f98c7836 */ /* 0x040fe20000000000 */
[C---:B------:R-:W-:Y:S01]  /*1da20*/  IADD3 R149, R249.reuse, 0x100000, RZ ;  /* 0x00100000f9957810 */ /* 0x040fe20007ffe0ff */
[----:B------:R-:W-:-:S02]  /*1da30*/  VIADD R148, R249, 0x100000 ;  /* 0x00100000f9947836 */ /* 0x000fc40000000000 */
[C---:B------:R-:W-:Y:S02]  /*1da40*/  VIADD R183, R250.reuse, 0x100000 ;  /* 0x00100000fab77836 */ /* 0x040fe40000000000 */
[C---:B------:R-:W-:Y:S02]  /*1da50*/  VIADD R182, R250.reuse, 0x100000 ;  /* 0x00100000fab67836 */ /* 0x040fe40000000000 */
[----:B------:R-:W-:Y:S02]  /*1da60*/  VIADD R185, R250, 0x100000 ;  /* 0x00100000fab97836 */ /* 0x000fe40000000000 */
[----:B------:R-:W-:-:S04]  /*1da70*/  IMAD.WIDE R2, R0, 0x4, R2 ;  /* 0x0000000400027825 */ /* 0x000fc800078e0202 */
[C---:B------:R-:W-:Y:S01]  /*1da80*/  VIADD R204, R251.reuse, 0x100000 ;  /* 0x00100000fbcc7836 */ /* 0x040fe20000000000 */
[C---:B------:R-:W-:Y:S01]  /*1da90*/  IADD3 R217, R251.reuse, 0x100000, RZ ;  /* 0x00100000fbd97810 */ /* 0x040fe20007ffe0ff */
[C---:B------:R-:W-:Y:S01]  /*1daa0*/  VIADD R216, R251.reuse, 0x100000 ;  /* 0x00100000fbd87836 */ /* 0x040fe20000000000 */
[----:B-1----:R-:W1:Y:S01]  /*1dab0*/  LDC R14, c[0x0][0x230] ;  /* 0x00008c00ff0e7b82 */ /* 0x002e620000000800 */
[----:B------:R-:W-:-:S07]  /*1dac0*/  VIADD R252, R251, 0x100000 ;  /* 0x00100000fbfc7836 */ /* 0x000fce0000000000 */
[----:B------:R-:W1:Y:S01]  /*1dad0*/  LDC R15, c[0x0][0x230] ;  /* 0x00008c00ff0f7b82 */ /* 0x000e620000000800 */
[C---:B---3--:R-:W-:Y:S02]  /*1dae0*/  IMAD.WIDE R12, R0.reuse, 0x4, R228 ;  /* 0x00000004000c7825 */ /* 0x048fe400078e02e4 */
[----:B------:R-:W3:Y:S02]  /*1daf0*/  LDL.LU.64 R228, [R1+0x578] ;  /* 0x0005780001e47983 */ /* 0x000ee40000300a00 */
[C---:B----4-:R-:W-:Y:S02]  /*1db00*/  IMAD.WIDE R18, R0.reuse, 0x4, R226 ;  /* 0x0000000400127825 */ /* 0x050fe400078e02e2 */
[----:B------:R-:W4:Y:S02]  /*1db10*/  LDL.LU.64 R226, [R1+0x538] ;  /* 0x0005380001e27983 */ /* 0x000f240000300a00 */
[C---:B------:R-:W-:Y:S02]  /*1db20*/  IMAD.WIDE R22, R0.reuse, 0x4, R240 ;  /* 0x0000000400167825 */ /* 0x040fe400078e02f0 */
[----:B------:R-:W4:Y:S02]  /*1db30*/  LDL.LU.64 R240, [R1+0x8f8] ;  /* 0x0008f80001f07983 */ /* 0x000f240000300a00 */
[----:B------:R-:W-:-:S02]  /*1db40*/  IMAD.WIDE R24, R0, 0x4, R238 ;  /* 0x0000000400187825 */ /* 0x000fc400078e02ee */
[----:B------:R-:W4:Y:S04]  /*1db50*/  LDL.LU.64 R238, [R1+0x8c0] ;  /* 0x0008c00001ee7983 */ /* 0x000f280000300a00 */
[----:B------:R-:W-:Y:S04]  /*1db60*/  STL.64 [R1+0xb68], R12 ;  /* 0x000b680c01007387 */ /* 0x000fe80000100a00 */
[----:B------:R-:W-:Y:S04]  /*1db70*/  LDGSTS.E [R27+-0x6e800], desc[UR60][R12.64], P1 ;  /* 0x918000000c1b7fae */ /* 0x000fe8000892187c */
[----:B------:R1:W-:Y:S04]  /*1db80*/  STL.64 [R1+0xb70], R18 ;  /* 0x000b701201007387 */ /* 0x0003e80000100a00 */
[----:B------:R1:W-:Y:S04]  /*1db90*/  LDGSTS.E [R26+-0x6e400], desc[UR60][R18.64], P1 ;  /* 0x91c00000121a7fae */ /* 0x0003e8000892187c */
[----:B------:R-:W-:Y:S04]  /*1dba0*/  STL.64 [R1+0xb78], R22 ;  /* 0x000b781601007387 */ /* 0x000fe80000100a00 */
[----:B------:R-:W-:Y:S04]  /*1dbb0*/  LDGSTS.E [R21+-0x6e000], desc[UR60][R22.64], P1 ;  /* 0x9200000016157fae */ /* 0x000fe8000892187c */
[----:B------:R1:W-:Y:S01]  /*1dbc0*/  LDGSTS.E [R20+-0x6dc00], desc[UR60][R24.64], P1 ;  /* 0x9240000018147fae */ /* 0x0003e2000892187c */
[C---:B------:R-:W-:Y:S01]  /*1dbd0*/  IMAD.WIDE R30, R0.reuse, 0x4, R232 ;  /* 0x00000004001e7825 */ /* 0x040fe200078e02e8 */
[----:B-1----:R-:W1:Y:S02]  /*1dbe0*/  LDC R18, c[0x0][0x230] ;  /* 0x00008c00ff127b82 */ /* 0x002e640000000800 */
[----:B------:R-:W4:Y:S01]  /*1dbf0*/  LDL.LU.64 R232, [R1+0x888] ;  /* 0x0008880001e87983 */ /* 0x000f220000300a00 */
[----:B------:R-:W-:-:S03]  /*1dc00*/  IMAD.WIDE R26, R0, 0x4, R230 ;  /* 0x00000004001a7825 */ /* 0x000fc600078e02e6 */
[----:B------:R-:W4:Y:S01]  /*1dc10*/  LDL.LU.64 R230, [R1+0x848] ;  /* 0x0008480001e67983 */ /* 0x000f220000300a00 */
[C---:B------:R-:W-:Y:S01]  /*1dc20*/  IMAD.WIDE R20, R0.reuse, 0x4, R222 ;  /* 0x0000000400147825 */ /* 0x040fe200078e02de */
[----:B------:R-:W1:Y:S02]  /*1dc30*/  LDC R19, c[0x0][0x230] ;  /* 0x00008c00ff137b82 */ /* 0x000e640000000800 */
[----:B------:R-:W4:Y:S04]  /*1dc40*/  LDL.LU.64 R222, [R1+0x808] ;  /* 0x0008080001de7983 */ /* 0x000f280000300a00 */
[----:B------:R-:W-:Y:S04]  /*1dc50*/  LDGSTS.E [R33+-0x6d800], desc[UR60][R20.64], P1 ;  /* 0x9280000014217fae */ /* 0x000fe8000892187c */
[----:B------:R-:W-:Y:S04]  /*1dc60*/  LDGSTS.E [R32+-0x6d400], desc[UR60][R26.64], P1 ;  /* 0x92c000001a207fae */ /* 0x000fe8000892187c */
[----:B------:R-:W-:Y:S01]  /*1dc70*/  LDGSTS.E [R29+-0x6d000], desc[UR60][R30.64], P1 ;  /* 0x930000001e1d7fae */ /* 0x000fe2000892187c */
[----:B--2---:R-:W-:-:S03]  /*1dc80*/  IMAD.WIDE R164, R0, 0x4, R224 ;  /* 0x0000000400a47825 */ /* 0x004fc600078e02e0 */
[----:B------:R-:W2:Y:S04]  /*1dc90*/  LDL.LU.64 R224, [R1+0x7c8] ;  /* 0x0007c80001e07983 */ /* 0x000ea80000300a00 */
[----:B------:R-:W-:Y:S04]  /*1dca0*/  STL.64 [R1+0xb80], R20 ;  /* 0x000b801401007387 */ /* 0x000fe80000100a00 */
[----:B------:R3:W-:Y:S04]  /*1dcb0*/  LDGSTS.E [R28+-0x6cc00], desc[UR60][R164.64], P1 ;  /* 0x93400000a41c7fae */ /* 0x0007e8000892187c */
[----:B------:R-:W-:Y:S01]  /*1dcc0*/  STL.64 [R1+0xb88], R164 ;  /* 0x000b88a401007387 */ /* 0x000fe20000100a00 */
[----:B---3--:R-:W-:-:S03]  /*1dcd0*/  IMAD.WIDE R28, R0, 0x4, R228 ;  /* 0x00000004001c7825 */ /* 0x008fc600078e02e4 */
[----:B------:R-:W3:Y:S01]  /*1dce0*/  LDL.LU.64 R228, [R1+0x788] ;  /* 0x0007880001e47983 */ /* 0x000ee20000300a00 */
[----:B----4-:R-:W-:-:S03]  /*1dcf0*/  IMAD.WIDE R32, R0, 0x4, R226 ;  /* 0x0000000400207825 */ /* 0x010fc600078e02e2 */
[----:B------:R-:W4:Y:S01]  /*1dd00*/  LDL.LU.64 R226, [R1+0x748] ;  /* 0x0007480001e27983 */ /* 0x000f220000300a00 */
[----:B------:R-:W-:-:S03]  /*1dd10*/  IMAD.WIDE R8, R0, 0x4, R240 ;  /* 0x0000000400087825 */ /* 0x000fc600078e02f0 */
[----:B------:R-:W4:Y:S01]  /*1dd20*/  LDL.LU.64 R240, [R1+0x708] ;  /* 0x0007080001f07983 */ /* 0x000f220000300a00 */
[----:B------:R-:W-:-:S03]  /*1dd30*/  IMAD.WIDE R6, R0, 0x4, R238 ;  /* 0x0000000400067825 */ /* 0x000fc600078e02ee */
[----:B------:R-:W-:Y:S04]  /*1dd40*/  STL.64 [R1+0x50], R8 ;  /* 0x0000500801007387 */ /* 0x000fe80000100a00 */
[----:B------:R-:W4:Y:S04]  /*1dd50*/  LDL.LU.64 R238, [R1+0x6c8] ;  /* 0x0006c80001ee7983 */ /* 0x000f280000300a00 */
[----:B------:R-:W-:Y:S04]  /*1dd60*/  LDGSTS.E [R37+-0x6c800], desc[UR60][R28.64], P1 ;  /* 0x938000001c257fae */ /* 0x000fe8000892187c */
[----:B------:R-:W-:Y:S04]  /*1dd70*/  LDGSTS.E [R36+-0x6c400], desc[UR60][R32.64], P1 ;  /* 0x93c0000020247fae */ /* 0x000fe8000892187c */
[----:B------:R-:W-:Y:S04]  /*1dd80*/  LDGSTS.E [R35+-0x6ff80], desc[UR60][R8.64], P1 ;  /* 0x9008000008237fae */ /* 0x000fe8000892187c */
[----:B------:R1:W-:Y:S04]  /*1dd90*/  STL.64 [R1+0x18], R6 ;  /* 0x0000180601007387 */ /* 0x0003e80000100a00 */
[----:B------:R1:W-:Y:S04]  /*1dda0*/  LDGSTS.E [R34+-0x6fb80], desc[UR60][R6.64], P1 ;  /* 0x9048000006227fae */ /* 0x0003e8000892187c */
[----:B-1----:R-:W4:Y:S01]  /*1ddb0*/  LDL.LU.64 R6, [R1+0x688] ;  /* 0x0006880001067983 */ /* 0x002f220000300a00 */
[----:B------:R-:W-:-:S03]  /*1ddc0*/  IMAD.WIDE R34, R0, 0x4, R230 ;  /* 0x0000000400227825 */ /* 0x000fc600078e02e6 */
[----:B------:R-:W4:Y:S01]  /*1ddd0*/  LDL.LU.64 R230, [R1+0x630] ;  /* 0x0006300001e67983 */ /* 0x000f220000300a00 */
[----:B------:R-:W-:Y:S01]  /*1dde0*/  IMAD.WIDE R232, R0, 0x4, R232 ;  /* 0x0000000400e87825 */ /* 0x000fe200078e02e8 */
[----:B------:R-:W-:-:S03]  /*1ddf0*/  IADD3 R37, R245, 0x100000, RZ ;  /* 0x00100000f5257810 */ /* 0x000fc60007ffe0ff */
[C---:B------:R-:W-:Y:S01]  /*1de00*/  IMAD.WIDE R38, R0.reuse, 0x4, R222 ;  /* 0x0000000400267825 */ /* 0x040fe200078e02de */
[----:B------:R-:W-:Y:S03]  /*1de10*/  LDGSTS.E [R43+-0x6f780], desc[UR60][R232.64], P1 ;  /* 0x90880000e82b7fae */ /* 0x000fe6000892187c */
[----:B------:R-:W-:Y:S01]  /*1de20*/  VIADD R36, R245, 0x100000 ;  /* 0x00100000f5247836 */ /* 0x000fe20000000000 */
[----:B------:R-:W4:Y:S04]  /*1de30*/  LDL.LU.64 R222, [R1+0x5f0] ;  /* 0x0005f00001de7983 */ /* 0x000f280000300a00 */
[----:B------:R-:W-:Y:S04]  /*1de40*/  LDGSTS.E [R42+-0x6f380], desc[UR60][R34.64], P1 ;  /* 0x90c80000222a7fae */ /* 0x000fe8000892187c */
[----:B------:R-:W-:Y:S01]  /*1de50*/  LDGSTS.E [R37+-0x6ef80], desc[UR60][R38.64], P1 ;  /* 0x9108000026257fae */ /* 0x000fe2000892187c */
[----:B--2---:R-:W-:-:S03]  /*1de60*/  IMAD.WIDE R40, R0, 0x4, R224 ;  /* 0x0000000400287825 */ /* 0x004fc600078e02e0 */
[----:B------:R-:W2:Y:S04]  /*1de70*/  LDL.LU.64 R224, [R1+0x5b0] ;  /* 0x0005b00001e07983 */ /* 0x000ea80000300a00 */
[----:B------:R3:W-:Y:S04]  /*1de80*/  LDGSTS.E [R36+-0x6eb80], desc[UR60][R40.64], P1 ;  /* 0x9148000028247fae */ /* 0x0007e8000892187c */
[----:B------:R-:W-:Y:S01]  /*1de90*/  STL.64 [R1+0xb90], R232 ;  /* 0x000b90e801007387 */ /* 0x000fe20000100a00 */
[----:B---3--:R-:W-:-:S03]  /*1dea0*/  IMAD.WIDE R36, R0, 0x4, R228 ;  /* 0x0000000400247825 */ /* 0x008fc600078e02e4 */
[----:B------:R-:W3:Y:S01]  /*1deb0*/  LDL.LU.64 R228, [R1+0x570] ;  /* 0x0005700001e47983 */ /* 0x000ee20000300a00 */
[----:B----4-:R-:W-:-:S03]  /*1dec0*/  IMAD.WIDE R42, R0, 0x4, R226 ;  /* 0x00000004002a7825 */ /* 0x010fc600078e02e2 */
[----:B------:R-:W-:Y:S01]  /*1ded0*/  LDGSTS.E [R51+-0x6e780], desc[UR60][R36.64], P1 ;  /* 0x9188000024337fae */ /* 0x000fe2000892187c */
[----:B------:R-:W-:-:S03]  /*1dee0*/  IMAD.WIDE R46, R0, 0x4, R240 ;  /* 0x00000004002e7825 */ /* 0x000fc600078e02f0 */
[----:B------:R-:W4:Y:S04]  /*1def0*/  LDL.LU.64 R240, [R1+0x530] ;  /* 0x0005300001f07983 */ /* 0x000f280000300a00 */
[----:B------:R-:W4:Y:S01]  /*1df00*/  LDL.LU.64 R226, [R1+0x8f0] ;  /* 0x0008f00001e27983 */ /* 0x000f220000300a00 */
[----:B------:R-:W-:-:S03]  /*1df10*/  IMAD.WIDE R48, R0, 0x4, R238 ;  /* 0x0000000400307825 */ /* 0x000fc600078e02ee */
[----:B------:R-:W4:Y:S04]  /*1df20*/  LDL.LU.64 R238, [R1+0x8b8] ;  /* 0x0008b80001ee7983 */ /* 0x000f280000300a00 */
[----:B------:R-:W-:Y:S04]  /*1df30*/  LDGSTS.E [R50+-0x6e380], desc[UR60][R42.64], P1 ;  /* 0x91c800002a327fae */ /* 0x000fe8000892187c */
[----:B------:R-:W-:Y:S04]  /*1df40*/  LDGSTS.E [R45+-0x6df80], desc[UR60][R46.64], P1 ;  /* 0x920800002e2d7fae */ /* 0x000fe8000892187c */
[----:B------:R1:W-:Y:S02]  /*1df50*/  LDGSTS.E [R44+-0x6db80], desc[UR60][R48.64], P1 ;  /* 0x92480000302c7fae */ /* 0x0003e4000892187c */
[----:B-1----:R-:W-:-:S05]  /*1df60*/  IMAD.WIDE R44, R0, 0x4, R6 ;  /* 0x00000004002c7825 */ /* 0x002fca00078e0206 */
[----:B------:R-:W-:Y:S01]  /*1df70*/  LDGSTS.E [R57+-0x6d780], desc[UR60][R44.64], P1 ;  /* 0x928800002c397fae */ /* 0x000fe2000892187c */
[----:B------:R-:W-:-:S03]  /*1df80*/  IMAD.WIDE R50, R0, 0x4, R230 ;  /* 0x0000000400327825 */ /* 0x000fc600078e02e6 */
[----:B------:R-:W4:Y:S04]  /*1df90*/  LDL.LU.64 R230, [R1+0x880] ;  /* 0x0008800001e67983 */ /* 0x000f280000300a00 */
[----:B------:R-:W4:Y:S04]  /*1dfa0*/  LDL.LU.64 R152, [R1+0x840] ;  /* 0x0008400001987983 */ /* 0x000f280000300a00 */
[----:B------:R-:W4:Y:S01]  /*1dfb0*/  LDL.LU.64 R6, [R1+0x800] ;  /* 0x0008000001067983 */ /* 0x000f220000300a00 */
[----:B------:R-:W-:-:S03]  /*1dfc0*/  IMAD.WIDE R54, R0, 0x4, R222 ;  /* 0x0000000400367825 */ /* 0x000fc600078e02de */
[----:B------:R-:W4:Y:S04]  /*1dfd0*/  LDL.LU.64 R222, [R1+0x7c0] ;  /* 0x0007c00001de7983 */ /* 0x000f280000300a00 */
[----:B------:R-:W-:Y:S04]  /*1dfe0*/  LDGSTS.E [R56+-0x6d380], desc[UR60][R50.64], P1 ;  /* 0x92c8000032387fae */ /* 0x000fe8000892187c */
[----:B------:R-:W-:Y:S01]  /*1dff0*/  LDGSTS.E [R53+-0x6cf80], desc[UR60][R54.64], P1 ;  /* 0x9308000036357fae */ /* 0x000fe2000892187c */
[----:B--2---:R-:W-:-:S05]  /*1e000*/  IMAD.WIDE R162, R0, 0x4, R224 ;  /* 0x0000000400a27825 */ /* 0x004fca00078e02e0 */
[----:B------:R-:W-:Y:S04]  /*1e010*/  STL.64 [R1+0xb98], R162 ;  /* 0x000b98a201007387 */ /* 0x000fe80000100a00 */
[----:B------:R3:W-:Y:S04]  /*1e020*/  LDGSTS.E [R52+-0x6cb80], desc[UR60][R162.64], P1 ;  /* 0x93480000a2347fae */ /* 0x0007e8000892187c */
[----:B------:R-:W2:Y:S01]  /*1e030*/  LDL.LU.64 R224, [R1+0x780] ;  /* 0x0007800001e07983 */ /* 0x000ea20000300a00 */
[----:B---3--:R-:W-:-:S05]  /*1e040*/  IMAD.WIDE R52, R0, 0x4, R228 ;  /* 0x0000000400347825 */ /* 0x008fca00078e02e4 */
[----:B------:R-:W-:Y:S01]  /*1e050*/  LDGSTS.E [R61+-0x6c780], desc[UR60][R52.64], P1 ;  /* 0x93880000343d7fae */ /* 0x000fe2000892187c */
[----:B----4-:R-:W-:-:S03]  /*1e060*/  IMAD.WIDE R56, R0, 0x4, R240 ;  /* 0x0000000400387825 */ /* 0x010fc600078e02f0 */
[----:B------:R-:W3:Y:S01]  /*1e070*/  LDL.LU.64 R240, [R1+0x740] ;  /* 0x0007400001f07983 */ /* 0x000ee20000300a00 */
[----:B------:R-:W-:-:S03]  /*1e080*/  IMAD.WIDE R10, R0, 0x4, R226 ;  /* 0x00000004000a7825 */ /* 0x000fc600078e02e2 */
[----:B------:R-:W4:Y:S01]  /*1e090*/  LDL.LU.64 R228, [R1+0x700] ;  /* 0x0007000001e47983 */ /* 0x000f220000300a00 */
[----:B------:R-:W-:-:S03]  /*1e0a0*/  IMAD.WIDE R8, R0, 0x4, R238 ;  /* 0x0000000400087825 */ /* 0x000fc600078e02ee */
[----:B------:R1:W-:Y:S04]  /*1e0b0*/  STL.64 [R1+0x48], R10 ;  /* 0x0000480a01007387 */ /* 0x0003e80000100a00 */
[----:B------:R-:W4:Y:S04]  /*1e0c0*/  LDL.LU.64 R238, [R1+0x6c0] ;  /* 0x0006c00001ee7983 */ /* 0x000f280000300a00 */
[----:B------:R-:W-:Y:S04]  /*1e0d0*/  LDGSTS.E [R60+-0x6c380], desc[UR60][R56.64], P1 ;  /* 0x93c80000383c7fae */ /* 0x000fe8000892187c */
[----:B------:R1:W-:Y:S04]  /*1e0e0*/  STL.64 [R1+0x10], R8 ;  /* 0x0000100801007387 */ /* 0x0003e80000100a00 */
[----:B------:R-:W-:Y:S04]  /*1e0f0*/  LDGSTS.E [R59+-0x6ff00], desc[UR60][R10.64], P1 ;  /* 0x901000000a3b7fae */ /* 0x000fe8000892187c */
[----:B------:R1:W-:Y:S04]  /*1e100*/  LDGSTS.E [R58+-0x6fb00], desc[UR60][R8.64], P1 ;  /* 0x90500000083a7fae */ /* 0x0003e8000892187c */
[----:B------:R-:W4:Y:S01]  /*1e110*/  LDL.LU.64 R226, [R1+0x680] ;  /* 0x0006800001e27983 */ /* 0x000f220000300a00 */
[----:B-1----:R-:W-:-:S03]  /*1e120*/  IMAD.WIDE R58, R0, 0x4, R152 ;  /* 0x00000004003a7825 */ /* 0x002fc600078e0298 */
[----:B------:R-:W4:Y:S01]  /*1e130*/  LDL.LU.64 R152, [R1+0x628] ;  /* 0x0006280001987983 */ /* 0x000f220000300a00 */
[----:B------:R-:W-:-:S03]  /*1e140*/  IMAD.WIDE R62, R0, 0x4, R6 ;  /* 0x00000004003e7825 */ /* 0x000fc600078e0206 */
[----:B------:R-:W4:Y:S01]  /*1e150*/  LDL.LU.64 R6, [R1+0x5e8] ;  /* 0x0005e80001067983 */ /* 0x000f220000300a00 */
[----:B------:R-:W-:Y:S01]  /*1e160*/  IMAD.WIDE R230, R0, 0x4, R230 ;  /* 0x0000000400e67825 */ /* 0x000fe200078e02e6 */
[----:B------:R-:W-:-:S03]  /*1e170*/  IADD3 R61, R246, 0x100000, RZ ;  /* 0x00100000f63d7810 */ /* 0x000fc60007ffe0ff */
[----:B------:R-:W-:Y:S01]  /*1e180*/  VIADD R60, R246, 0x100000 ;  /* 0x00100000f63c7836 */ /* 0x000fe20000000000 */
[----:B------:R-:W-:Y:S01]  /*1e190*/  LDGSTS.E [R67+-0x6f700], desc[UR60][R230.64], P1 ;  /* 0x90900000e6437fae */ /* 0x000fe2000892187c */
[----:B------:R-:W-:-:S03]  /*1e1a0*/  IMAD.WIDE R64, R0, 0x4, R222 ;  /* 0x0000000400407825 */ /* 0x000fc600078e02de */
[----:B------:R-:W4:Y:S04]  /*1e1b0*/  LDL.LU.64 R222, [R1+0x5a8] ;  /* 0x0005a80001de7983 */ /* 0x000f280000300a00 */
[----:B------:R-:W-:Y:S04]  /*1e1c0*/  LDGSTS.E [R66+-0x6f300], desc[UR60][R58.64], P1 ;  /* 0x90d000003a427fae */ /* 0x000fe8000892187c */
[----:B------:R-:W-:Y:S04]  /*1e1d0*/  LDGSTS.E [R61+-0x6ef00], desc[UR60][R62.64], P1 ;  /* 0x911000003e3d7fae */ /* 0x000fe8000892187c */
[----:B------:R2:W-:Y:S02]  /*1e1e0*/  LDGSTS.E [R60+-0x6eb00], desc[UR60][R64.64], P1 ;  /* 0x91500000403c7fae */ /* 0x0005e4000892187c */
[----:B--2---:R-:W-:-:S02]  /*1e1f0*/  IMAD.WIDE R60, R0, 0x4, R224 ;  /* 0x00000004003c7825 */ /* 0x004fc400078e02e0 */
[----:B------:R-:W2:Y:S04]  /*1e200*/  LDL.LU.64 R224, [R1+0x568] ;  /* 0x0005680001e07983 */ /* 0x000ea80000300a00 */
[----:B------:R-:W-:Y:S01]  /*1e210*/  LDGSTS.E [R75+-0x6e700], desc[UR60][R60.64], P1 ;  /* 0x919000003c4b7fae */ /* 0x000fe2000892187c */
[----:B---3--:R-:W-:-:S03]  /*1e220*/  IMAD.WIDE R66, R0, 0x4, R240 ;  /* 0x0000000400427825 */ /* 0x008fc600078e02f0 */
[----:B------:R-:W3:Y:S01]  /*1e230*/  LDL.LU.64 R240, [R1+0x528] ;  /* 0x0005280001f07983 */ /* 0x000ee20000300a00 */
[----:B----4-:R-:W-:-:S03]  /*1e240*/  IMAD.WIDE R70, R0, 0x4, R228 ;  /* 0x0000000400467825 */ /* 0x010fc600078e02e4 */
[----:B------:R-:W4:Y:S04]  /*1e250*/  LDL.LU.64 R228, [R1+0x8e8] ;  /* 0x0008e80001e47983 */ /* 0x000f280000300a00 */
[----:B------:R-:W-:Y:S01]  /*1e260*/  LDGSTS.E [R74+-0x6e300], desc[UR60][R66.64], P1 ;  /* 0x91d00000424a7fae */ /* 0x000fe2000892187c */
[----:B------:R-:W-:-:S03]  /*1e270*/  IMAD.WIDE R72, R0, 0x4, R238 ;  /* 0x0000000400487825 */ /* 0x000fc600078e02ee */
[----:B------:R-:W4:Y:S04]  /*1e280*/  LDL.LU.64 R238, [R1+0x8b0] ;  /* 0x0008b00001ee7983 */ /* 0x000f280000300a00 */
[----:B------:R-:W-:Y:S04]  /*1e290*/  LDGSTS.E [R69+-0x6df00], desc[UR60][R70.64], P1 ;  /* 0x9210000046457fae */ /* 0x000fe8000892187c */
[----:B------:R1:W-:Y:S02]  /*1e2a0*/  LDGSTS.E [R68+-0x6db00], desc[UR60][R72.64], P1 ;  /* 0x9250000048447fae */ /* 0x0003e4000892187c */
[----:B-1----:R-:W-:-:S02]  /*1e2b0*/  IMAD.WIDE R68, R0, 0x4, R226 ;  /* 0x0000000400447825 */ /* 0x002fc400078e02e2 */
[----:B------:R-:W4:Y:S04]  /*1e2c0*/  LDL.LU.64 R226, [R1+0x878] ;  /* 0x0008780001e27983 */ /* 0x000f280000300a00 */
[----:B------:R-:W4:Y:S04]  /*1e2d0*/  LDL.LU.64 R154, [R1+0x838] ;  /* 0x00083800019a7983 */ /* 0x000f280000300a00 */
[----:B------:R-:W-:Y:S01]  /*1e2e0*/  LDGSTS.E [R81+-0x6d700], desc[UR60][R68.64], P1 ;  /* 0x9290000044517fae */ /* 0x000fe2000892187c */
[----:B------:R-:W-:-:S03]  /*1e2f0*/  IMAD.WIDE R74, R0, 0x4, R152 ;  /* 0x00000004004a7825 */ /* 0x000fc600078e0298 */
[----:B------:R-:W4:Y:S01]  /*1e300*/  LDL.LU.64 R152, [R1+0x7f8] ;  /* 0x0007f80001987983 */ /* 0x000f220000300a00 */
[----:B------:R-:W-:-:S03]  /*1e310*/  IMAD.WIDE R78, R0, 0x4, R6 ;  /* 0x00000004004e7825 */ /* 0x000fc600078e0206 */
[----:B------:R-:W4:Y:S04]  /*1e320*/  LDL.LU.64 R6, [R1+0x7b8] ;  /* 0x0007b80001067983 */ /* 0x000f280000300a00 */
[----:B------:R-:W-:Y:S04]  /*1e330*/  LDGSTS.E [R80+-0x6d300], desc[UR60][R74.64], P1 ;  /* 0x92d000004a507fae */ /* 0x000fe8000892187c */
[----:B------:R-:W-:Y:S01]  /*1e340*/  LDGSTS.E [R77+-0x6cf00], desc[UR60][R78.64], P1 ;  /* 0x931000004e4d7fae */ /* 0x000fe2000892187c */
[----:B------:R-:W-:-:S03]  /*1e350*/  IMAD.WIDE R160, R0, 0x4, R222 ;  /* 0x0000000400a07825 */ /* 0x000fc600078e02de */
[----:B------:R-:W4:Y:S04]  /*1e360*/  LDL.LU.64 R222, [R1+0x778] ;  /* 0x0007780001de7983 */ /* 0x000f280000300a00 */
[----:B------:R2:W-:Y:S02]  /*1e370*/  LDGSTS.E [R76+-0x6cb00], desc[UR60][R160.64], P1 ;  /* 0x93500000a04c7fae */ /* 0x0005e4000892187c */
[----:B--2---:R-:W-:-:S05]  /*1e380*/  IMAD.WIDE R76, R0, 0x4, R224 ;  /* 0x00000004004c7825 */ /* 0x004fca00078e02e0 */
[----:B------:R1:W-:Y:S01]  /*1e390*/  LDGSTS.E [R85+-0x6c700], desc[UR60][R76.64], P1 ;  /* 0x939000004c557fae */ /* 0x0003e2000892187c */
[----:B---3--:R-:W-:-:S03]  /*1e3a0*/  IMAD.WIDE R80, R0, 0x4, R240 ;  /* 0x0000000400507825 */ /* 0x008fc600078e02f0 */
[----:B------:R-:W2:Y:S01]  /*1e3b0*/  LDL.LU.64 R240, [R1+0x738] ;  /* 0x0007380001f07983 */ /* 0x000ea20000300a00 */
[----:B----4-:R-:W-:-:S03]  /*1e3c0*/  IMAD.WIDE R10, R0, 0x4, R228 ;  /* 0x00000004000a7825 */ /* 0x010fc600078e02e4 */
[----:B------:R-:W3:Y:S04]  /*1e3d0*/  LDL.LU.64 R224, [R1+0x6f8] ;  /* 0x0006f80001e07983 */ /* 0x000ee80000300a00 */
[----:B------:R4:W-:Y:S01]  /*1e3e0*/  STL.64 [R1+0x40], R10 ;  /* 0x0000400a01007387 */ /* 0x0009e20000100a00 */
[----:B------:R-:W-:-:S03]  /*1e3f0*/  IMAD.WIDE R8, R0, 0x4, R238 ;  /* 0x0000000400087825 */ /* 0x000fc600078e02ee */
[----:B------:R-:W4:Y:S04]  /*1e400*/  LDL.LU.64 R238, [R1+0x6b8] ;  /* 0x0006b80001ee7983 */ /* 0x000f280000300a00 */
[----:B------:R-:W-:Y:S04]  /*1e410*/  LDGSTS.E [R84+-0x6c300], desc[UR60][R80.64], P1 ;  /* 0x93d0000050547fae */ /* 0x000fe8000892187c */
[----:B------:R-:W-:Y:S04]  /*1e420*/  LDGSTS.E [R83+-0x6fe80], desc[UR60][R10.64], P1 ;  /* 0x901800000a537fae */ /* 0x000fe8000892187c */
[----:B------:R4:W-:Y:S04]  /*1e430*/  STL.64 [R1+0x8], R8 ;  /* 0x0000080801007387 */ /* 0x0009e80000100a00 */
[----:B------:R1:W-:Y:S01]  /*1e440*/  LDGSTS.E [R82+-0x6fa80], desc[UR60][R8.64], P1 ;  /* 0x9058000008527fae */ /* 0x0003e2000892187c */
[----:B------:R-:W-:-:S03]  /*1e450*/  IMAD.WIDE R228, R0, 0x4, R226 ;  /* 0x0000000400e47825 */ /* 0x000fc600078e02e2 */
[----:B------:R-:W4:Y:S01]  /*1e460*/  LDL.LU.64 R226, [R1+0x678] ;  /* 0x0006780001e27983 */ /* 0x000f220000300a00 */
[----:B------:R-:W-:-:S04]  /*1e470*/  IMAD.WIDE R86, R0, 0x4, R152 ;  /* 0x0000000400567825 */ /* 0x000fc800078e0298 */
[C---:B------:R-:W-:Y:S01]  /*1e480*/  IMAD.WIDE R88, R0.reuse, 0x4, R6 ;  /* 0x0000000400587825 */ /* 0x040fe200078e0206 */
[C---:B-1----:R-:W-:Y:S01]  /*1e490*/  IADD3 R85, R247.reuse, 0x100000, RZ ;  /* 0x00100000f7557810 */ /* 0x042fe20007ffe0ff */
[----:B------:R-:W-:Y:S02]  /*1e4a0*/  LDGSTS.E [R91+-0x6f680], desc[UR60][R228.64], P1 ;  /* 0x90980000e45b7fae */ /* 0x000fe4000892187c */
[----:B------:R-:W-:Y:S02]  /*1e4b0*/  IMAD.WIDE R82, R0, 0x4, R154 ;  /* 0x0000000400527825 */ /* 0x000fe400078e029a */
[----:B------:R-:W4:Y:S04]  /*1e4c0*/  LDL.LU.64 R154, [R1+0x620] ;  /* 0x00062000019a7983 */ /* 0x000f280000300a00 */
[----:B------:R-:W4:Y:S04]  /*1e4d0*/  LDL.LU.64 R152, [R1+0x5e0] ;  /* 0x0005e00001987983 */ /* 0x000f280000300a00 */
[----:B------:R-:W4:Y:S01]  /*1e4e0*/  LDL.LU.64 R6, [R1+0x5a0] ;  /* 0x0005a00001067983 */ /* 0x000f220000300a00 */
[----:B------:R-:W-:-:S03]  /*1e4f0*/  VIADD R84, R247, 0x100000 ;  /* 0x00100000f7547836 */ /* 0x000fc60000000000 */
[----:B------:R-:W-:Y:S04]  /*1e500*/  LDGSTS.E [R90+-0x6f280], desc[UR60][R82.64], P1 ;  /* 0x90d80000525a7fae */ /* 0x000fe8000892187c */
[----:B------:R-:W-:Y:S04]  /*1e510*/  LDGSTS.E [R85+-0x6ee80], desc[UR60][R86.64], P1 ;  /* 0x9118000056557fae */ /* 0x000fe8000892187c */
[----:B------:R1:W-:Y:S02]  /*1e520*/  LDGSTS.E [R84+-0x6ea80], desc[UR60][R88.64], P1 ;  /* 0x9158000058547fae */ /* 0x0003e4000892187c */
[----:B-1----:R-:W-:-:S02]  /*1e530*/  IMAD.WIDE R84, R0, 0x4, R222 ;  /* 0x0000000400547825 */ /* 0x002fc400078e02de */
[----:B------:R-:W4:Y:S04]  /*1e540*/  LDL.LU.64 R222, [R1+0x560] ;  /* 0x0005600001de7983 */ /* 0x000f280000300a00 */
[----:B------:R-:W-:Y:S01]  /*1e550*/  LDGSTS.E [R99+-0x6e680], desc[UR60][R84.64], P1 ;  /* 0x9198000054637fae */ /* 0x000fe2000892187c */
[----:B--2---:R-:W-:-:S03]  /*1e560*/  IMAD.WIDE R90, R0, 0x4, R240 ;  /* 0x00000004005a7825 */ /* 0x004fc600078e02f0 */
[----:B------:R-:W2:Y:S01]  /*1e570*/  LDL.LU.64 R240, [R1+0x520] ;  /* 0x0005200001f07983 */ /* 0x000ea20000300a00 */
[----:B---3--:R-:W-:-:S03]  /*1e580*/  IMAD.WIDE R94, R0, 0x4, R224 ;  /* 0x00000004005e7825 */ /* 0x008fc600078e02e0 */
[----:B------:R-:W3:Y:S04]  /*1e590*/  LDL.LU.64 R224, [R1+0x8e0] ;  /* 0x0008e00001e07983 */ /* 0x000ee80000300a00 */
[----:B------:R-:W-:Y:S01]  /*1e5a0*/  LDGSTS.E [R98+-0x6e280], desc[UR60][R90.64], P1 ;  /* 0x91d800005a627fae */ /* 0x000fe2000892187c */
[----:B----4-:R-:W-:-:S03]  /*1e5b0*/  IMAD.WIDE R96, R0, 0x4, R238 ;  /* 0x0000000400607825 */ /* 0x010fc600078e02ee */
[----:B------:R-:W4:Y:S04]  /*1e5c0*/  LDL.LU.64 R238, [R1+0x8a8] ;  /* 0x0008a80001ee7983 */ /* 0x000f280000300a00 */
[----:B------:R-:W-:Y:S04]  /*1e5d0*/  LDGSTS.E [R93+-0x6de80], desc[UR60][R94.64], P1 ;  /* 0x921800005e5d7fae */ /* 0x000fe8000892187c */
[----:B------:R1:W-:Y:S02]  /*1e5e0*/  LDGSTS.E [R92+-0x6da80], desc[UR60][R96.64], P1 ;  /* 0x92580000605c7fae */ /* 0x0003e4000892187c */
[----:B-1----:R-:W-:-:S02]  /*1e5f0*/  IMAD.WIDE R92, R0, 0x4, R226 ;  /* 0x00000004005c7825 */ /* 0x002fc400078e02e2 */
[----:B------:R-:W4:Y:S04]  /*1e600*/  LDL.LU.64 R226, [R1+0x870] ;  /* 0x0008700001e27983 */ /* 0x000f280000300a00 */
[----:B------:R-:W-:Y:S01]  /*1e610*/  LDGSTS.E [R105+-0x6d680], desc[UR60][R92.64], P1 ;  /* 0x929800005c697fae */ /* 0x000fe2000892187c */
[----:B------:R-:W-:-:S03]  /*1e620*/  IMAD.WIDE R98, R0, 0x4, R154 ;  /* 0x0000000400627825 */ /* 0x000fc600078e029a */
[----:B------:R-:W4:Y:S01]  /*1e630*/  LDL.LU.64 R154, [R1+0x830] ;  /* 0x00083000019a7983 */ /* 0x000f220000300a00 */
[----:B------:R-:W-:-:S03]  /*1e640*/  IMAD.WIDE R102, R0, 0x4, R152 ;  /* 0x0000000400667825 */ /* 0x000fc600078e0298 */
[----:B------:R-:W4:Y:S01]  /*1e650*/  LDL.LU.64 R152, [R1+0x7f0] ;  /* 0x0007f00001987983 */ /* 0x000f220000300a00 */
[----:B------:R-:W-:-:S03]  /*1e660*/  IMAD.WIDE R158, R0, 0x4, R6 ;  /* 0x00000004009e7825 */ /* 0x000fc600078e0206 */
[----:B------:R-:W4:Y:S04]  /*1e670*/  LDL.LU.64 R6, [R1+0x7b0] ;  /* 0x0007b00001067983 */ /* 0x000f280000300a00 */
        /* <DEDUP_REMOVED lines=10> */
[----:B------:R-:W-:Y:S01]  /*1e720*/  STL.64 [R1+0x38], R10 ;  /* 0x0000380a01007387 */ /* 0x000fe20000100a00 */
[----:B----4-:R-:W-:-:S03]  /*1e730*/  IMAD.WIDE R8, R0, 0x4, R238 ;  /* 0x0000000400087825 */ /* 0x010fc600078e02ee */
[----:B------:R-:W4:Y:S04]  /*1e740*/  LDL.LU.64 R238, [R1+0x6b0] ;  /* 0x0006b00001ee7983 */ /* 0x000f280000300a00 */
[----:B------:R-:W-:Y:S04]  /*1e750*/  LDGSTS.E [R108+-0x6c280], desc[UR60][R104.64], P1 ;  /* 0x93d80000686c7fae */ /* 0x000fe8000892187c */
[----:B------:R1:W-:Y:S04]  /*1e760*/  STL.64 [R1], R8 ;  /* 0x0000000801007387 */ /* 0x0003e80000100a00 */
[----:B------:R-:W-:Y:S04]  /*1e770*/  LDGSTS.E [R107+-0x6fe00], desc[UR60][R10.64], P1 ;  /* 0x902000000a6b7fae */ /* 0x000fe8000892187c */
[----:B------:R1:W-:Y:S04]  /*1e780*/  LDGSTS.E [R106+-0x6fa00], desc[UR60][R8.64], P1 ;  /* 0x90600000086a7fae */ /* 0x0003e8000892187c */
[----:B------:R-:W4:Y:S04]  /*1e790*/  LDL.LU.64 R224, [R1+0x670] ;  /* 0x0006700001e07983 */ /* 0x000f280000300a00 */
[----:B------:R-:W4:Y:S01]  /*1e7a0*/  LDL.LU.64 R156, [R1+0x618] ;  /* 0x00061800019c7983 */ /* 0x000f220000300a00 */
[----:B-1----:R-:W-:-:S03]  /*1e7b0*/  IMAD.WIDE R106, R0, 0x4, R154 ;  /* 0x00000004006a7825 */ /* 0x002fc600078e029a */
[----:B------:R-:W4:Y:S01]  /*1e7c0*/  LDL.LU.64 R154, [R1+0x5d8] ;  /* 0x0005d800019a7983 */ /* 0x000f220000300a00 */
[----:B------:R-:W-:-:S03]  /*1e7d0*/  IMAD.WIDE R112, R0, 0x4, R6 ;  /* 0x0000000400707825 */ /* 0x000fc600078e0206 */
[----:B------:R-:W4:Y:S01]  /*1e7e0*/  LDL.LU.64 R6, [R1+0x598] ;  /* 0x0005980001067983 */ /* 0x000f220000300a00 */
[----:B------:R-:W-:Y:S01]  /*1e7f0*/  IMAD.WIDE R226, R0, 0x4, R226 ;  /* 0x0000000400e27825 */ /* 0x000fe200078e02e2 */
[----:B------:R-:W-:-:S03]  /*1e800*/  IADD3 R109, R248, 0x100000, RZ ;  /* 0x00100000f86d7810 */ /* 0x000fc60007ffe0ff */
[----:B------:R-:W-:Y:S01]  /*1e810*/  IMAD.WIDE R110, R0, 0x4, R152 ;  /* 0x00000004006e7825 */ /* 0x000fe200078e0298 */
[----:B------:R-:W-:Y:S03]  /*1e820*/  LDGSTS.E [R115+-0x6f600], desc[UR60][R226.64], P1 ;  /* 0x90a00000e2737fae */ /* 0x000fe6000892187c */
[----:B------:R-:W-:Y:S01]  /*1e830*/  VIADD R108, R248, 0x100000 ;  /* 0x00100000f86c7836 */ /* 0x000fe20000000000 */
[----:B------:R-:W-:Y:S04]  /*1e840*/  LDGSTS.E [R114+-0x6f200], desc[UR60][R106.64], P1 ;  /* 0x90e000006a727fae */ /* 0x000fe8000892187c */
[----:B------:R-:W-:Y:S04]  /*1e850*/  LDGSTS.E [R109+-0x6ee00], desc[UR60][R110.64], P1 ;  /* 0x912000006e6d7fae */ /* 0x000fe8000892187c */
[----:B------:R1:W-:Y:S04]  /*1e860*/  LDGSTS.E [R108+-0x6ea00], desc[UR60][R112.64], P1 ;  /* 0x91600000706c7fae */ /* 0x0003e8000892187c */
[----:B------:R-:W4:Y:S01]  /*1e870*/  LDL.LU.64 R152, [R1+0x558] ;  /* 0x0005580001987983 */ /* 0x000f220000300a00 */
[----:B-1----:R-:W-:-:S03]  /*1e880*/  IMAD.WIDE R108, R0, 0x4, R222 ;  /* 0x00000004006c7825 */ /* 0x002fc600078e02de */
[----:B------:R-:W4:Y:S04]  /*1e890*/  LDL.LU.64 R222, [R1+0x518] ;  /* 0x0005180001de7983 */ /* 0x000f280000300a00 */
[----:B------:R-:W-:Y:S01]  /*1e8a0*/  LDGSTS.E [R123+-0x6e600], desc[UR60][R108.64], P1 ;  /* 0x91a000006c7b7fae */ /* 0x000fe2000892187c */
[----:B--2---:R-:W-:-:S03]  /*1e8b0*/  IMAD.WIDE R114, R0, 0x4, R240 ;  /* 0x0000000400727825 */ /* 0x004fc600078e02f0 */
[----:B------:R-:W2:Y:S01]  /*1e8c0*/  LDL.LU.64 R240, [R1+0x8d8] ;  /* 0x0008d80001f07983 */ /* 0x000ea20000300a00 */
[----:B---3--:R-:W-:-:S03]  /*1e8d0*/  IMAD.WIDE R118, R0, 0x4, R166 ;  /* 0x0000000400767825 */ /* 0x008fc600078e02a6 */
[----:B------:R-:W-:Y:S04]  /*1e8e0*/  LDGSTS.E [R122+-0x6e200], desc[UR60][R114.64], P1 ;  /* 0x91e00000727a7fae */ /* 0x000fe8000892187c */
[----:B------:R-:W-:Y:S01]  /*1e8f0*/  LDGSTS.E [R117+-0x6de00], desc[UR60][R118.64], P1 ;  /* 0x9220000076757fae */ /* 0x000fe2000892187c */
[----:B----4-:R-:W-:-:S03]  /*1e900*/  IMAD.WIDE R120, R0, 0x4, R238 ;  /* 0x0000000400787825 */ /* 0x010fc600078e02ee */
[----:B------:R-:W3:Y:S04]  /*1e910*/  LDL.LU.64 R238, [R1+0x8a0] ;  /* 0x0008a00001ee7983 */ /* 0x000ee80000300a00 */
[----:B------:R1:W-:Y:S02]  /*1e920*/  LDGSTS.E [R116+-0x6da00], desc[UR60][R120.64], P1 ;  /* 0x9260000078747fae */ /* 0x0003e4000892187c */
[C---:B-1----:R-:W-:Y:S02]  /*1e930*/  IMAD.WIDE R116, R0.reuse, 0x4, R224 ;  /* 0x0000000400747825 */ /* 0x042fe400078e02e0 */
[----:B------:R-:W4:Y:S02]  /*1e940*/  LDL.LU.64 R224, [R1+0x868] ;  /* 0x0008680001e07983 */ /* 0x000f240000300a00 */
[----:B------:R-:W-:-:S02]  /*1e950*/  IMAD.WIDE R122, R0, 0x4, R156 ;  /* 0x00000004007a7825 */ /* 0x000fc400078e029c */
[----:B------:R-:W-:Y:S04]  /*1e960*/  LDGSTS.E [R129+-0x6d600], desc[UR60][R116.64], P1 ;  /* 0x92a0000074817fae */ /* 0x000fe8000892187c */
[----:B------:R-:W-:Y:S01]  /*1e970*/  LDGSTS.E [R128+-0x6d200], desc[UR60][R122.64], P1 ;  /* 0x92e000007a807fae */ /* 0x000fe2000892187c */
[----:B------:R-:W-:-:S03]  /*1e980*/  IMAD.WIDE R126, R0, 0x4, R154 ;  /* 0x00000004007e7825 */ /* 0x000fc600078e029a */
[----:B------:R-:W4:Y:S04]  /*1e990*/  LDL.LU.64 R154, [R1+0x828] ;  /* 0x00082800019a7983 */ /* 0x000f280000300a00 */
[----:B------:R-:W4:Y:S01]  /*1e9a0*/  LDL.LU.64 R172, [R1+0x7e8] ;  /* 0x0007e80001ac7983 */ /* 0x000f220000300a00 */
[----:B------:R-:W-:-:S03]  /*1e9b0*/  IMAD.WIDE R156, R0, 0x4, R6 ;  /* 0x00000004009c7825 */ /* 0x000fc600078e0206 */
[----:B------:R-:W4:Y:S04]  /*1e9c0*/  LDL.LU.64 R6, [R1+0x7a8] ;  /* 0x0007a80001067983 */ /* 0x000f280000300a00 */
[----:B------:R-:W-:Y:S04]  /*1e9d0*/  LDGSTS.E [R125+-0x6ce00], desc[UR60][R126.64], P1 ;  /* 0x932000007e7d7fae */ /* 0x000fe8000892187c */
[----:B------:R1:W-:Y:S04]  /*1e9e0*/  LDGSTS.E [R124+-0x6ca00], desc[UR60][R156.64], P1 ;  /* 0x936000009c7c7fae */ /* 0x0003e8000892187c */
[----:B------:R-:W4:Y:S04]  /*1e9f0*/  LDL.LU.64 R170, [R1+0x768] ;  /* 0x0007680001aa7983 */ /* 0x000f280000300a00 */
[----:B------:R-:W4:Y:S01]  /*1ea00*/  LDL.LU.64 R168, [R1+0x728] ;  /* 0x0007280001a87983 */ /* 0x000f220000300a00 */
[----:B-1----:R-:W-:-:S03]  /*1ea10*/  IMAD.WIDE R124, R0, 0x4, R152 ;  /* 0x00000004007c7825 */ /* 0x002fc600078e0298 */
[----:B------:R-:W4:Y:S04]  /*1ea20*/  LDL.LU.64 R152, [R1+0x6e8] ;  /* 0x0006e80001987983 */ /* 0x000f280000300a00 */
[----:B------:R-:W-:Y:S01]  /*1ea30*/  LDGSTS.E [R133+-0x6c600], desc[UR60][R124.64], P1 ;  /* 0x93a000007c857fae */ /* 0x000fe2000892187c */
[----:B------:R-:W-:-:S05]  /*1ea40*/  IMAD.WIDE R128, R0, 0x4, R222 ;  /* 0x0000000400807825 */ /* 0x000fca00078e02de */
[----:B------:R-:W-:Y:S01]  /*1ea50*/  LDGSTS.E [R132+-0x6c200], desc[UR60][R128.64], P1 ;  /* 0x93e0000080847fae */ /* 0x000fe2000892187c */
[----:B--2---:R-:W-:-:S05]  /*1ea60*/  IMAD.WIDE R8, R0, 0x4, R240 ;  /* 0x0000000400087825 */ /* 0x004fca00078e02f0 */
[----:B------:R1:W-:Y:S04]  /*1ea70*/  STL.64 [R1+0x30], R8 ;  /* 0x0000300801007387 */ /* 0x0003e80000100a00 */
[----:B------:R-:W-:Y:S01]  /*1ea80*/  LDGSTS.E [R131+-0x6fd80], desc[UR60][R8.64], P1 ;  /* 0x9028000008837fae */ /* 0x000fe2000892187c */
[----:B---3--:R-:W-:-:S03]  /*1ea90*/  IMAD.WIDE R240, R0, 0x4, R238 ;  /* 0x0000000400f07825 */ /* 0x008fc600078e02ee */
[----:B------:R-:W2:Y:S04]  /*1eaa0*/  LDL.LU.64 R238, [R1+0x6a8] ;  /* 0x0006a80001ee7983 */ /* 0x000ea80000300a00 */
[----:B------:R-:W3:Y:S04]  /*1eab0*/  LDL.LU.64 R166, [R1+0x668] ;  /* 0x0006680001a67983 */ /* 0x000ee80000300a00 */
[----:B------:R4:W-:Y:S04]  /*1eac0*/  LDGSTS.E [R130+-0x6f980], desc[UR60][R240.64], P1 ;  /* 0x90680000f0827fae */ /* 0x0009e8000892187c */
[----:B------:R-:W3:Y:S01]  /*1ead0*/  LDL.LU.64 R222, [R1+0x610] ;  /* 0x0006100001de7983 */ /* 0x000ee20000300a00 */
[----:B----4-:R-:W-:-:S03]  /*1eae0*/  IMAD.WIDE R130, R0, 0x4, R154 ;  /* 0x0000000400827825 */ /* 0x010fc600078e029a */
[----:B------:R-:W4:Y:S01]  /*1eaf0*/  LDL.LU.64 R154, [R1+0x5d0] ;  /* 0x0005d000019a7983 */ /* 0x000f220000300a00 */
[----:B------:R-:W-:-:S03]  /*1eb00*/  IMAD.WIDE R136, R0, 0x4, R6 ;  /* 0x0000000400887825 */ /* 0x000fc600078e0206 */
[----:B------:R-:W4:Y:S01]  /*1eb10*/  LDL.LU.64 R6, [R1+0x590] ;  /* 0x0005900001067983 */ /* 0x000f220000300a00 */
[C---:B------:R-:W-:Y:S01]  /*1eb20*/  IMAD.WIDE R224, R0.reuse, 0x4, R224 ;  /* 0x0000000400e07825 */ /* 0x040fe200078e02e0 */
[----:B------:R-:W-:Y:S02]  /*1eb30*/  IADD3 R133, R249, 0x100000, RZ ;  /* 0x00100000f9857810 */ /* 0x000fe40007ffe0ff */
[----:B------:R-:W4:Y:S01]  /*1eb40*/  LDL.LU.64 R176, [R1+0x550] ;  /* 0x0005500001b07983 */ /* 0x000f220000300a00 */
[----:B------:R-:W-:-:S03]  /*1eb50*/  IMAD.WIDE R134, R0, 0x4, R172 ;  /* 0x0000000400867825 */ /* 0x000fc600078e02ac */
[----:B------:R-:W-:Y:S01]  /*1eb60*/  LDGSTS.E [R139+-0x6f580], desc[UR60][R224.64], P1 ;  /* 0x90a80000e08b7fae */ /* 0x000fe2000892187c */
[----:B------:R-:W-:-:S03]  /*1eb70*/  VIADD R132, R249, 0x100000 ;  /* 0x00100000f9847836 */ /* 0x000fc60000000000 */
[----:B------:R1:W-:Y:S04]  /*1eb80*/  LDGSTS.E [R138+-0x6f180], desc[UR60][R130.64], P1 ;  /* 0x90e80000828a7fae */ /* 0x0003e8000892187c */
[----:B------:R-:W4:Y:S04]  /*1eb90*/  LDL.LU.64 R174, [R1+0x510] ;  /* 0x0005100001ae7983 */ /* 0x000f280000300a00 */
[----:B------:R-:W-:Y:S04]  /*1eba0*/  LDGSTS.E [R133+-0x6ed80], desc[UR60][R134.64], P1 ;  /* 0x9128000086857fae */ /* 0x000fe8000892187c */
[----:B------:R-:W4:Y:S01]  /*1ebb0*/  LDL.LU.64 R172, [R1+0x8d0] ;  /* 0x0008d00001ac7983 */ /* 0x000f220000300a00 */
[----:B-1----:R-:W-:-:S03]  /*1ebc0*/  IMAD.WIDE R138, R0, 0x4, R168 ;  /* 0x00000004008a7825 */ /* 0x002fc600078e02a8 */
[----:B------:R1:W-:Y:S02]  /*1ebd0*/  LDGSTS.E [R132+-0x6e980], desc[UR60][R136.64], P1 ;  /* 0x9168000088847fae */ /* 0x0003e4000892187c */
[----:B-1----:R-:W-:-:S05]  /*1ebe0*/  IMAD.WIDE R132, R0, 0x4, R170 ;  /* 0x0000000400847825 */ /* 0x002fca00078e02aa */
[----:B------:R-:W-:Y:S04]  /*1ebf0*/  LDGSTS.E [R147+-0x6e580], desc[UR60][R132.64], P1 ;  /* 0x91a8000084937fae */ /* 0x000fe8000892187c */
[----:B------:R3:W-:Y:S01]  /*1ec00*/  LDGSTS.E [R146+-0x6e180], desc[UR60][R138.64], P1 ;  /* 0x91e800008a927fae */ /* 0x0007e2000892187c */
[----:B--2---:R-:W-:-:S03]  /*1ec10*/  IMAD.WIDE R144, R0, 0x4, R238 ;  /* 0x0000000400907825 */ /* 0x004fc600078e02ee */
[----:B------:R-:W2:Y:S01]  /*1ec20*/  LDL.LU.64 R238, [R1+0x898] ;  /* 0x0008980001ee7983 */ /* 0x000ea20000300a00 */
[----:B---3--:R-:W-:-:S03]  /*1ec30*/  IMAD.WIDE R146, R0, 0x4, R222 ;  /* 0x0000000400927825 */ /* 0x008fc600078e02de */
[----:B------:R-:W3:Y:S04]  /*1ec40*/  LDL.LU.64 R222, [R1+0x860] ;  /* 0x0008600001de7983 */ /* 0x000ee80000300a00 */
[----:B------:R-:W3:Y:S04]  /*1ec50*/  LDL.LU.64 R180, [R1+0x820] ;  /* 0x0008200001b47983 */ /* 0x000ee80000300a00 */
[----:B------:R-:W2:Y:S01]  /*1ec60*/  LDL.LU.64 R170, [R1+0x7e0] ;  /* 0x0007e00001aa7983 */ /* 0x000ea20000300a00 */
[----:B----4-:R-:W-:-:S04]  /*1ec70*/  IMAD.WIDE R150, R0, 0x4, R154 ;  /* 0x0000000400967825 */ /* 0x010fc800078e029a */
[C---:B------:R-:W-:Y:S02]  /*1ec80*/  IMAD.WIDE R154, R0.reuse, 0x4, R6 ;  /* 0x00000004009a7825 */ /* 0x040fe400078e0206 */
[----:B------:R-:W4:Y:S02]  /*1ec90*/  LDL.LU.64 R6, [R1+0x7a0] ;  /* 0x0007a00001067983 */ /* 0x000f240000300a00 */
[----:B------:R-:W-:Y:S02]  /*1eca0*/  IMAD.WIDE R142, R0, 0x4, R152 ;  /* 0x00000004008e7825 */ /* 0x000fe400078e0298 */
[----:B------:R-:W3:Y:S02]  /*1ecb0*/  LDL.LU.64 R192, [R1+0x760] ;  /* 0x0007600001c07983 */ /* 0x000ee40000300a00 */
[C---:B------:R-:W-:Y:S02]  /*1ecc0*/  VIADD R153, R249.reuse, 0x100000 ;  /* 0x00100000f9997836 */ /* 0x040fe40000000000 */
[----:B------:R-:W-:Y:S01]  /*1ecd0*/  LDGSTS.E [R141+-0x6dd80], desc[UR60][R142.64], P1 ;  /* 0x922800008e8d7fae */ /* 0x000fe2000892187c */
[----:B------:R-:W-:-:S03]  /*1ece0*/  VIADD R152, R249, 0x100000 ;  /* 0x00100000f9987836 */ /* 0x000fc60000000000 */
[----:B------:R1:W-:Y:S04]  /*1ecf0*/  LDGSTS.E [R140+-0x6d980], desc[UR60][R144.64], P1 ;  /* 0x92680000908c7fae */ /* 0x0003e8000892187c */
[----:B------:R-:W3:Y:S01]  /*1ed00*/  LDL.LU.64 R190, [R1+0x720] ;  /* 0x0007200001be7983 */ /* 0x000ee20000300a00 */
[----:B-1----:R-:W-:-:S05]  /*1ed10*/  IMAD.WIDE R140, R0, 0x4, R166 ;  /* 0x00000004008c7825 */ /* 0x002fca00078e02a6 */
[----:B------:R-:W-:Y:S04]  /*1ed20*/  LDGSTS.E [R153+-0x6d580], desc[UR60][R140.64], P1 ;  /* 0x92a800008c997fae */ /* 0x000fe8000892187c */
[----:B------:R-:W-:Y:S04]  /*1ed30*/  LDGSTS.E [R152+-0x6d180], desc[UR60][R146.64], P1 ;  /* 0x92e8000092987fae */ /* 0x000fe8000892187c */
[----:B------:R-:W-:Y:S01]  /*1ed40*/  LDGSTS.E [R149+-0x6cd80], desc[UR60][R150.64], P1 ;  /* 0x9328000096957fae */ /* 0x000fe2000892187c */
[----:B------:R-:W-:-:S03]  /*1ed50*/  IMAD.WIDE R8, R0, 0x4, R172 ;  /* 0x0000000400087825 */ /* 0x000fc600078e02ac */
[----:B------:R1:W-:Y:S01]  /*1ed60*/  LDGSTS.E [R148+-0x6c980], desc[UR60][R154.64], P1 ;  /* 0x936800009a947fae */ /* 0x0003e2000892187c */
[C---:B------:R-:W-:Y:S02]  /*1ed70*/  VIADD R169, R249.reuse, 0x100000 ;  /* 0x00100000f9a97836 */ /* 0x040fe40000000000 */
[----:B------:R-:W-:Y:S02]  /*1ed80*/  VIADD R168, R249, 0x100000 ;  /* 0x00100000f9a87836 */ /* 0x000fe40000000000 */
[C---:B-1----:R-:W-:Y:S02]  /*1ed90*/  IMAD.WIDE R148, R0.reuse, 0x4, R176 ;  /* 0x0000000400947825 */ /* 0x042fe400078e02b0 */
[----:B------:R-:W3:Y:S04]  /*1eda0*/  LDL.LU.64 R176, [R1+0x6e0] ;  /* 0x0006e00001b07983 */ /* 0x000ee80000300a00 */
[----:B------:R-:W3:Y:S01]  /*1edb0*/  LDL.LU.64 R178, [R1+0x6a0] ;  /* 0x0006a00001b27983 */ /* 0x000ee20000300a00 */
[----:B------:R-:W-:-:S03]  /*1edc0*/  IMAD.WIDE R152, R0, 0x4, R174 ;  /* 0x0000000400987825 */ /* 0x000fc600078e02ae */
[----:B------:R1:W-:Y:S04]  /*1edd0*/  STL.64 [R1+0x28], R8 ;  /* 0x0000280801007387 */ /* 0x0003e80000100a00 */
[----:B------:R-:W3:Y:S04]  /*1ede0*/  LDL.LU.64 R196, [R1+0x660] ;  /* 0x0006600001c47983 */ /* 0x000ee80000300a00 */
[----:B------:R-:W3:Y:S04]  /*1edf0*/  LDL.LU.64 R194, [R1+0x608] ;  /* 0x0006080001c27983 */ /* 0x000ee80000300a00 */
[----:B------:R-:W3:Y:S04]  /*1ee00*/  LDL.LU.64 R186, [R1+0x5c8] ;  /* 0x0005c80001ba7983 */ /* 0x000ee80000300a00 */
[----:B------:R-:W-:Y:S04]  /*1ee10*/  LDGSTS.E [R169+-0x6c580], desc[UR60][R148.64], P1 ;  /* 0x93a8000094a97fae */ /* 0x000fe8000892187c */
[----:B------:R2:W-:Y:S04]  /*1ee20*/  LDGSTS.E [R168+-0x6c180], desc[UR60][R152.64], P1 ;  /* 0x93e8000098a87fae */ /* 0x0005e8000892187c */
[----:B------:R-:W3:Y:S01]  /*1ee30*/  LDL.LU.64 R188, [R1+0x588] ;  /* 0x0005880001bc7983 */ /* 0x000ee20000300a00 */
[----:B--2---:R-:W-:-:S04]  /*1ee40*/  IMAD.WIDE R168, R0, 0x4, R170 ;  /* 0x0000000400a87825 */ /* 0x004fc800078e02aa */
[----:B----4-:R-:W-:Y:S02]  /*1ee50*/  IMAD.WIDE R170, R0, 0x4, R6 ;  /* 0x0000000400aa7825 */ /* 0x010fe400078e0206 */
[----:B------:R-:W2:Y:S01]  /*1ee60*/  LDL.LU.64 R6, [R1+0x548] ;  /* 0x0005480001067983 */ /* 0x000ea20000300a00 */
[C---:B------:R-:W-:Y:S01]  /*1ee70*/  IADD3 R167, R250.reuse, 0x100000, RZ ;  /* 0x00100000faa77810 */ /* 0x040fe20007ffe0ff */
[----:B------:R-:W-:Y:S02]  /*1ee80*/  VIADD R166, R250, 0x100000 ;  /* 0x00100000faa67836 */ /* 0x000fe40000000000 */
[----:B------:R-:W-:Y:S01]  /*1ee90*/  IMAD.WIDE R238, R0, 0x4, R238 ;  /* 0x0000000400ee7825 */ /* 0x000fe200078e02ee */
[C---:B------:R-:W-:Y:S01]  /*1eea0*/  IADD3 R173, R250.reuse, 0x100000, RZ ;  /* 0x00100000faad7810 */ /* 0x040fe20007ffe0ff */
[----:B------:R-:W-:Y:S02]  /*1eeb0*/  LDGSTS.E [R167+-0x6fd00], desc[UR60][R8.64], P1 ;  /* 0x9030000008a77fae */ /* 0x000fe4000892187c */
[----:B------:R-:W-:-:S02]  /*1eec0*/  VIADD R175, R250, 0x100000 ;  /* 0x00100000faaf7836 */ /* 0x000fc40000000000 */
[----:B------:R4:W-:Y:S01]  /*1eed0*/  LDGSTS.E [R166+-0x6f900], desc[UR60][R238.64], P1 ;  /* 0x90700000eea67fae */ /* 0x0009e2000892187c */
[----:B---3--:R-:W-:-:S03]  /*1eee0*/  IMAD.WIDE R222, R0, 0x4, R222 ;  /* 0x0000000400de7825 */ /* 0x008fc600078e02de */
[----:B------:R-:W3:Y:S01]  /*1eef0*/  LDL.LU.64 R202, [R1+0x890] ;  /* 0x0008900001ca7983 */ /* 0x000ee20000300a00 */
[C---:B------:R-:W-:Y:S02]  /*1ef00*/  VIADD R174, R250.reuse, 0x100000 ;  /* 0x00100000faae7836 */ /* 0x040fe40000000000 */
[----:B------:R-:W-:Y:S01]  /*1ef10*/  VIADD R172, R250, 0x100000 ;  /* 0x00100000faac7836 */ /* 0x000fe20000000000 */
[----:B------:R-:W-:Y:S01]  /*1ef20*/  LDGSTS.E [R175+-0x6f500], desc[UR60][R222.64], P1 ;  /* 0x90b00000deaf7fae */ /* 0x000fe2000892187c */
[----:B----4-:R-:W-:-:S03]  /*1ef30*/  IMAD.WIDE R166, R0, 0x4, R180 ;  /* 0x0000000400a67825 */ /* 0x010fc600078e02b4 */
[----:B------:R-:W4:Y:S04]  /*1ef40*/  LDL.LU.64 R212, [R1+0x858] ;  /* 0x0008580001d47983 */ /* 0x000f280000300a00 */
[----:B------:R1:W-:Y:S04]  /*1ef50*/  LDGSTS.E [R174+-0x6f100], desc[UR60][R166.64], P1 ;  /* 0x90f00000a6ae7fae */ /* 0x0003e8000892187c */
[----:B------:R-:W-:Y:S01]  /*1ef60*/  LDGSTS.E [R173+-0x6ed00], desc[UR60][R168.64], P1 ;  /* 0x91300000a8ad7fae */ /* 0x000fe2000892187c */
[----:B------:R-:W-:-:S03]  /*1ef70*/  IADD3 R181, R250, 0x100000, RZ ;  /* 0x00100000fab57810 */ /* 0x000fc60007ffe0ff */
[----:B------:R1:W-:Y:S01]  /*1ef80*/  LDGSTS.E [R172+-0x6e900], desc[UR60][R170.64], P1 ;  /* 0x91700000aaac7fae */ /* 0x0003e2000892187c */
[----:B------:R-:W-:Y:S02]  /*1ef90*/  VIADD R180, R250, 0x100000 ;  /* 0x00100000fab47836 */ /* 0x000fe40000000000 */
[C---:B-1----:R-:W-:Y:S01]  /*1efa0*/  IMAD.WIDE R174, R0.reuse, 0x4, R190 ;  /* 0x0000000400ae7825 */ /* 0x042fe200078e02be */
[----:B------:R-:W4:Y:S04]  /*1efb0*/  LDL.LU.64 R210, [R1+0x818] ;  /* 0x0008180001d27983 */ /* 0x000f280000300a00 */
[----:B------:R-:W4:Y:S01]  /*1efc0*/  LDL.LU.64 R198, [R1+0x7d8] ;  /* 0x0007d80001c67983 */ /* 0x000f220000300a00 */
[----:B------:R-:W-:-:S03]  /*1efd0*/  IMAD.WIDE R172, R0, 0x4, R192 ;  /* 0x0000000400ac7825 */ /* 0x000fc600078e02c0 */
[----:B------:R-:W4:Y:S04]  /*1efe0*/  LDL.LU.64 R200, [R1+0x798] ;  /* 0x0007980001c87983 */ /* 0x000f280000300a00 */
[----:B------:R-:W-:Y:S01]  /*1eff0*/  LDGSTS.E [R183+-0x6e500], desc[UR60][R172.64], P1 ;  /* 0x91b00000acb77fae */ /* 0x000fe2000892187c */
[----:B------:R-:W-:-:S03]  /*1f000*/  IMAD.WIDE R176, R0, 0x4, R176 ;  /* 0x0000000400b07825 */ /* 0x000fc600078e02b0 */
[----:B------:R1:W-:Y:S01]  /*1f010*/  LDGSTS.E [R182+-0x6e100], desc[UR60][R174.64], P1 ;  /* 0x91f00000aeb67fae */ /* 0x0003e2000892187c */
[----:B------:R-:W-:-:S03]  /*1f020*/  IMAD.WIDE R178, R0, 0x4, R178 ;  /* 0x0000000400b27825 */ /* 0x000fc600078e02b2 */
[----:B------:R-:W-:Y:S01]  /*1f030*/  LDGSTS.E [R181+-0x6dd00], desc[UR60][R176.64], P1 ;  /* 0x92300000b0b57fae */ /* 0x000fe2000892187c */
[----:B------:R-:W-:-:S03]  /*1f040*/  VIADD R192, R250, 0x100000 ;  /* 0x00100000fac07836 */ /* 0x000fc60000000000 */
[----:B------:R1:W-:Y:S01]  /*1f050*/  LDGSTS.E [R180+-0x6d900], desc[UR60][R178.64], P1 ;  /* 0x92700000b2b47fae */ /* 0x0003e2000892187c */
[C---:B------:R-:W-:Y:S01]  /*1f060*/  VIADD R191, R250.reuse, 0x100000 ;  /* 0x00100000fabf7836 */ /* 0x040fe20000000000 */
[----:B------:R-:W-:Y:S02]  /*1f070*/  IADD3 R190, R250, 0x100000, RZ ;  /* 0x00100000fabe7810 */ /* 0x000fe40007ffe0ff */
[----:B------:R-:W4:Y:S01]  /*1f080*/  LDL.LU.64 R208, [R1+0x758] ;  /* 0x0007580001d07983 */ /* 0x000f220000300a00 */
[----:B-1----:R-:W-:-:S03]  /*1f090*/  IMAD.WIDE R182, R0, 0x4, R194 ;  /* 0x0000000400b67825 */ /* 0x002fc600078e02c2 */
[----:B------:R-:W4:Y:S01]  /*1f0a0*/  LDL.LU.64 R206, [R1+0x718] ;  /* 0x0007180001ce7983 */ /* 0x000f220000300a00 */
[----:B------:R-:W-:-:S03]  /*1f0b0*/  IMAD.WIDE R186, R0, 0x4, R186 ;  /* 0x0000000400ba7825 */ /* 0x000fc600078e02ba */
[----:B------:R-:W4:Y:S01]  /*1f0c0*/  LDL.LU.64 R8, [R1+0x6d8] ;  /* 0x0006d80001087983 */ /* 0x000f220000300a00 */
[----:B------:R-:W-:-:S05]  /*1f0d0*/  IMAD.WIDE R180, R0, 0x4, R196 ;  /* 0x0000000400b47825 */ /* 0x000fca00078e02c4 */
[----:B------:R-:W-:Y:S04]  /*1f0e0*/  LDGSTS.E [R192+-0x6d500], desc[UR60][R180.64], P1 ;  /* 0x92b00000b4c07fae */ /* 0x000fe8000892187c */
[----:B------:R-:W-:Y:S04]  /*1f0f0*/  LDGSTS.E [R191+-0x6d100], desc[UR60][R182.64], P1 ;  /* 0x92f00000b6bf7fae */ /* 0x000fe8000892187c */
[----:B------:R2:W-:Y:S02]  /*1f100*/  LDGSTS.E [R190+-0x6cd00], desc[UR60][R186.64], P1 ;  /* 0x93300000babe7fae */ /* 0x0005e4000892187c */
[----:B--2---:R-:W-:-:S02]  /*1f110*/  IMAD.WIDE R190, R0, 0x4, R6 ;  /* 0x0000000400be7825 */ /* 0x004fc400078e0206 */
[----:B------:R-:W2:Y:S04]  /*1f120*/  LDL.LU.64 R6, [R1+0x698] ;  /* 0x0006980001067983 */ /* 0x000ea80000300a00 */
[----:B------:R-:W2:Y:S04]  /*1f130*/  LDL.LU.64 R10, [R1+0x640] ;  /* 0x00064000010a7983 */ /* 0x000ea80000300a00 */
[----:B------:R-:W2:Y:S04]  /*1f140*/  LDL.LU.64 R234, [R1+0x600] ;  /* 0x0006000001ea7983 */ /* 0x000ea80000300a00 */
[----:B------:R-:W2:Y:S04]  /*1f150*/  LDL.LU.64 R214, [R1+0x5c0] ;  /* 0x0005c00001d67983 */ /* 0x000ea80000300a00 */
[----:B------:R-:W2:Y:S01]  /*1f160*/  LDL.LU.64 R242, [R1+0x580] ;  /* 0x0005800001f27983 */ /* 0x000ea20000300a00 */
[----:B------:R-:W-:Y:S01]  /*1f170*/  IMAD.WIDE R188, R0, 0x4, R188 ;  /* 0x0000000400bc7825 */ /* 0x000fe200078e02bc */
[----:B------:R-:W-:-:S02]  /*1f180*/  IADD3 R194, R251, 0x100000, RZ ;  /* 0x00100000fbc27810 */ /* 0x000fc40007ffe0ff */
[----:B------:R-:W2:Y:S01]  /*1f190*/  LDL.LU.64 R218, [R1+0x540] ;  /* 0x0005400001da7983 */ /* 0x000ea20000300a00 */
[C---:B------:R-:W-:Y:S02]  /*1f1a0*/  VIADD R196, R250.reuse, 0x100000 ;  /* 0x00100000fac47836 */ /* 0x040fe40000000000 */
[----:B------:R-:W-:Y:S01]  /*1f1b0*/  VIADD R195, R250, 0x100000 ;  /* 0x00100000fac37836 */ /* 0x000fe20000000000 */
[----:B------:R1:W-:Y:S01]  /*1f1c0*/  LDGSTS.E [R185+-0x6c900], desc[UR60][R188.64], P1 ;  /* 0x93700000bcb97fae */ /* 0x0003e2000892187c */
[----:B------:R-:W-:-:S03]  /*1f1d0*/  IMAD.WIDE R192, R0, 0x4, R236 ;  /* 0x0000000400c07825 */ /* 0x000fc600078e02ec */
[----:B------:R4:W-:Y:S01]  /*1f1e0*/  LDGSTS.E [R196+-0x6c500], desc[UR60][R190.64], P1 ;  /* 0x93b00000bec47fae */ /* 0x0009e2000892187c */
[----:B---3--:R-:W-:-:S03]  /*1f1f0*/  IMAD.WIDE R236, R0, 0x4, R202 ;  /* 0x0000000400ec7825 */ /* 0x008fc600078e02ca */
[----:B------:R-:W-:Y:S01]  /*1f200*/  LDGSTS.E [R195+-0x6c100], desc[UR60][R192.64], P1 ;  /* 0x93f00000c0c37fae */ /* 0x000fe2000892187c */
[C---:B------:R-:W-:Y:S02]  /*1f210*/  VIADD R203, R251.reuse, 0x100000 ;  /* 0x00100000fbcb7836 */ /* 0x040fe40000000000 */
[C---:B-1----:R-:W-:Y:S01]  /*1f220*/  VIADD R185, R251.reuse, 0x100000 ;  /* 0x00100000fbb97836 */ /* 0x042fe20000000000 */
[----:B------:R1:W-:Y:S01]  /*1f230*/  LDGSTS.E [R194+-0x6fc80], desc[UR60][R2.64], P1 ;  /* 0x9038000002c27fae */ /* 0x0003e2000892187c */
[----:B------:R-:W-:Y:S01]  /*1f240*/  IADD3 R202, R251, 0x100000, RZ ;  /* 0x00100000fbca7810 */ /* 0x000fe20007ffe0ff */
[C---:B----4-:R-:W-:Y:S02]  /*1f250*/  IMAD.WIDE R196, R0.reuse, 0x4, R210 ;  /* 0x0000000400c47825 */ /* 0x050fe400078e02d2 */
[----:B------:R-:W-:Y:S02]  /*1f260*/  LDGSTS.E [R185+-0x6f880], desc[UR60][R236.64], P1 ;  /* 0x90780000ecb97fae */ /* 0x000fe4000892187c */
[----:B------:R-:W-:-:S02]  /*1f270*/  IMAD.WIDE R198, R0, 0x4, R198 ;  /* 0x0000000400c67825 */ /* 0x000fc400078e02c6 */
[----:B------:R-:W3:Y:S02]  /*1f280*/  LDL.LU.64 R220, [R1+0x508] ;  /* 0x0005080001dc7983 */ /* 0x000ee40000300a00 */
[C---:B-1----:R-:W-:Y:S02]  /*1f290*/  IMAD.WIDE R194, R0.reuse, 0x4, R212 ;  /* 0x0000000400c27825 */ /* 0x042fe400078e02d4 */
[----:B------:R-:W4:Y:S04]  /*1f2a0*/  LDL.LU.64 R16, [R1+0x500] ;  /* 0x0005000001107983 */ /* 0x000f280000300a00 */
[----:B------:R1:W-:Y:S01]  /*1f2b0*/  LDGSTS.E [R204+-0x6f480], desc[UR60][R194.64], P1 ;  /* 0x90b80000c2cc7fae */ /* 0x0003e2000892187c */
[----:B------:R-:W-:-:S03]  /*1f2c0*/  IMAD.WIDE R200, R0, 0x4, R200 ;  /* 0x0000000400c87825 */ /* 0x000fc600078e02c8 */
[----:B------:R-:W-:Y:S01]  /*1f2d0*/  LDGSTS.E [R203+-0x6f080], desc[UR60][R196.64], P1 ;  /* 0x90f80000c4cb7fae */ /* 0x000fe2000892187c */
[----:B------:R-:W-:-:S03]  /*1f2e0*/  VIADD R212, R251, 0x100000 ;  /* 0x00100000fbd47836 */ /* 0x000fc60000000000 */
[----:B------:R1:W-:Y:S01]  /*1f2f0*/  LDGSTS.E [R202+-0x6ec80], desc[UR60][R198.64], P1 ;  /* 0x91380000c6ca7fae */ /* 0x0003e2000892187c */
[C---:B------:R-:W-:Y:S02]  /*1f300*/  VIADD R211, R251.reuse, 0x100000 ;  /* 0x00100000fbd37836 */ /* 0x040fe40000000000 */
[----:B------:R-:W-:Y:S01]  /*1f310*/  VIADD R210, R251, 0x100000 ;  /* 0x00100000fbd27836 */ /* 0x000fe20000000000 */
[----:B------:R-:W-:Y:S01]  /*1f320*/  LDGSTS.E [R185+-0x6e880], desc[UR60][R200.64], P1 ;  /* 0x91780000c8b97fae */ /* 0x000fe2000892187c */
[----:B-1----:R-:W-:-:S04]  /*1f330*/  IMAD.WIDE R204, R0, 0x4, R206 ;  /* 0x0000000400cc7825 */ /* 0x002fc800078e02ce */
[----:B------:R-:W-:-:S04]  /*1f340*/  IMAD.WIDE R202, R0, 0x4, R208 ;  /* 0x0000000400ca7825 */ /* 0x000fc800078e02d0 */
[C---:B------:R-:W-:Y:S01]  /*1f350*/  IMAD.WIDE R206, R0.reuse, 0x4, R8 ;  /* 0x0000000400ce7825 */ /* 0x040fe200078e0208 */
[----:B------:R-:W-:Y:S01]  /*1f360*/  LDGSTS.E [R212+-0x6e480], desc[UR60][R202.64], P1 ;  /* 0x91b80000cad47fae */ /* 0x000fe2000892187c */
[----:B------:R-:W1:Y:S03]  /*1f370*/  LDC R9, c[0x0][0x230] ;  /* 0x00008c00ff097b82 */ /* 0x000e660000000800 */
[----:B------:R-:W-:Y:S04]  /*1f380*/  LDGSTS.E [R211+-0x6e080], desc[UR60][R204.64], P1 ;  /* 0x91f80000ccd37fae */ /* 0x000fe8000892187c */
[----:B------:R2:W-:Y:S01]  /*1f390*/  LDGSTS.E [R210+-0x6dc80], desc[UR60][R206.64], P1 ;  /* 0x92380000ced27fae */ /* 0x0005e2000892187c */
[----:B------:R-:W1:Y:S01]  /*1f3a0*/  LDC R8, c[0x0][0x230] ;  /* 0x00008c00ff087b82 */ /* 0x000e620000000800 */
[----:B--2---:R-:W-:-:S07]  /*1f3b0*/  IMAD.WIDE R208, R0, 0x4, R6 ;  /* 0x0000000400d07825 */ /* 0x004fce00078e0206 */
[----:B------:R-:W2:Y:S01]  /*1f3c0*/  LDC R7, c[0x0][0x230] ;  /* 0x00008c00ff077b82 */ /* 0x000ea20000000800 */
[C---:B------:R-:W-:Y:S01]  /*1f3d0*/  IMAD.WIDE R210, R0.reuse, 0x4, R10 ;  /* 0x0000000400d27825 */ /* 0x040fe200078e020a */
[----:B------:R-:W-:Y:S03]  /*1f3e0*/  LDGSTS.E [R185+-0x6d880], desc[UR60][R208.64], P1 ;  /* 0x92780000d0b97fae */ /* 0x000fe6000892187c */
[C---:B------:R-:W-:Y:S01]  /*1f3f0*/  IMAD.WIDE R212, R0.reuse, 0x4, R234 ;  /* 0x0000000400d47825 */ /* 0x040fe200078e02ea */
[----:B------:R-:W-:Y:S02]  /*1f400*/  LDGSTS.E [R217+-0x6d480], desc[UR60][R210.64], P1 ;  /* 0x92b80000d2d97fae */ /* 0x000fe4000892187c */
[----:B------:R-:W1:Y:S02]  /*1f410*/  LDC R10, c[0x0][0x230] ;  /* 0x00008c00ff0a7b82 */ /* 0x000e640000000800 */
[----:B------:R3:W-:Y:S06]  /*1f420*/  LDGSTS.E [R216+-0x6d080], desc[UR60][R212.64], P1 ;  /* 0x92f80000d4d87fae */ /* 0x0007ec000892187c */
[----:B------:R-:W1:Y:S01]  /*1f430*/  LDC R6, c[0x0][0x230] ;  /* 0x00008c00ff067b82 */ /* 0x000e620000000800 */
[----:B---3--:R-:W-:-:S04]  /*1f440*/  IMAD.WIDE R216, R0, 0x4, R242 ;  /* 0x0000000400d87825 */ /* 0x008fc800078e02f2 */
[C---:B------:R-:W-:Y:S01]  /*1f450*/  IMAD.WIDE R214, R0.reuse, 0x4, R214 ;  /* 0x0000000400d67825 */ /* 0x040fe200078e02d6 */
[----:B------:R-:W3:Y:S03]  /*1f460*/  LDL.LU.64 R242, [R1+0x4f8] ;  /* 0x0004f80001f27983 */ /* 0x000ee60000300a00 */
[----:B------:R-:W-:Y:S01]  /*1f470*/  VIADD R12, R251, 0x100000 ;  /* 0x00100000fb0c7836 */ /* 0x000fe20000000000 */
[----:B------:R-:W-:Y:S01]  /*1f480*/  LDGSTS.E [R185+-0x6cc80], desc[UR60][R214.64], P1 ;  /* 0x93380000d6b97fae */ /* 0x000fe2000892187c */
[C---:B------:R-:W-:Y:S01]  /*1f490*/  IMAD.WIDE R218, R0.reuse, 0x4, R218 ;  /* 0x0000000400da7825 */ /* 0x040fe200078e02da */
[----:B--2---:R-:W-:Y:S01]  /*1f4a0*/  IADD3 R7, R7, -0x201, RZ ;  /* 0xfffffdff07077810 */ /* 0x004fe20007ffe0ff */
[----:B------:R-:W2:Y:S01]  /*1f4b0*/  LDC R11, c[0x0][0x230] ;  /* 0x00008c00ff0b7b82 */ /* 0x000ea20000000800 */
[----:B------:R-:W-:Y:S04]  /*1f4c0*/  LDGSTS.E [R12+-0x6c880], desc[UR60][R216.64], P1 ;  /* 0x93780000d80c7fae */ /* 0x000fe8000892187c */
[----:B------:R-:W-:Y:S01]  /*1f4d0*/  LDGSTS.E [R252+-0x6c480], desc[UR60][R218.64], P1 ;  /* 0x93b80000dafc7fae */ /* 0x000fe2000892187c */
[----:B------:R-:W-:-:S05]  /*1f4e0*/  IMAD.WIDE R220, R0, 0x4, R220 ;  /* 0x0000000400dc7825 */ /* 0x000fca00078e02dc */
[----:B------:R1:W-:Y:S04]  /*1f4f0*/  LDGSTS.E [R185+-0x6c080], desc[UR60][R220.64], P1 ;  /* 0x93f80000dcb97fae */ /* 0x0003e8000892187c */
[----:B------:R-:W2:Y:S01]  /*1f500*/  LDL.LU.64 R12, [R1+0x4f0] ;  /* 0x0004f000010c7983 */ /* 0x000ea20000300a00 */
[----:B------:R-:W-:Y:S01]  /*1f510*/  ISETP.GE.U32.AND P2, PT, R7, 0x7ffffd80, PT ;  /* 0x7ffffd800700780c */ /* 0x000fe20003f46070 */
[----:B----4-:R-:W-:Y:S02]  /*1f520*/  IMAD.WIDE R20, R184, 0x4, R16 ;  /* 0x00000004b8147825 */ /* 0x010fe400078e0210 */
[----:B------:R-:W0:Y:S02]  /*1f530*/  LDGDEPBAR ;  /* 0x00000000000079af */ /* 0x000e240000000000 */
[----:B-1----:R-:W-:Y:S01]  /*1f540*/  VIADD R185, R9, 0xfffffdfd ;  /* 0xfffffdfd09b97836 */ /* 0x002fe20000000000 */
[----:B------:R-:W-:Y:S01]  /*1f550*/  BAR.SYNC.DEFER_BLOCKING 0x0 ;  /* 0x0000000000007b1d */ /* 0x000fe20000010000 */
[----:B------:R-:W-:-:S03]  /*1f560*/  VIADD R9, R6, 0xfffffdfc ;  /* 0xfffffdfc06097836 */ /* 0x000fc60000000000 */
[----:B------:R-:W-:Y:S01]  /*1f570*/  ISETP.GE.U32.AND P4, PT, R185, 0x7ffffd7e, PT ;  /* 0x7ffffd7eb900780c */ /* 0x000fe20003f86070 */
[----:B------:R-:W-:Y:S01]  /*1f580*/  VIADD R185, R10, 0xfffffdde ;  /* 0xfffffdde0ab97836 */ /* 0x000fe20000000000 */
[----:B------:R-:W4:Y:S01]  /*1f590*/  LDL.LU.64 R6, [R1+0x4e8] ;  /* 0x0004e80001067983 */ /* 0x000f220000300a00 */
[----:B------:R-:W-:Y:S01]  /*1f5a0*/  ISETP.GE.U32.AND P5, PT, R9, 0x7ffffd7d, PT ;  /* 0x7ffffd7d0900780c */ /* 0x000fe20003fa6070 */
[----:B------:R-:W-:Y:S01]  /*1f5b0*/  VIADD R252, R14, 0xfffffdfe ;  /* 0xfffffdfe0efc7836 */ /* 0x000fe20000000000 */
[----:B------:R-:W1:Y:S01]  /*1f5c0*/  LDC R10, c[0x0][0x230] ;  /* 0x00008c00ff0a7b82 */ /* 0x000e620000000800 */
[----:B------:R-:W4:Y:S01]  /*1f5d0*/  LDL.LU.64 R234, [R1+0x290] ;  /* 0x0002900001ea7983 */ /* 0x000f220000300a00 */
[----:B------:R-:W-:Y:S01]  /*1f5e0*/  ISETP.GE.U32.AND P1, PT, R185, 0x7ffffd5f, PT ;  /* 0x7ffffd5fb900780c */ /* 0x000fe20003f26070 */
[----:B------:R-:W-:Y:S02]  /*1f5f0*/  VIADD R185, R8, 0xfffffddd ;  /* 0xfffffddd08b97836 */ /* 0x000fe40000000000 */
[----:B------:R-:W4:Y:S03]  /*1f600*/  LDL.LU.64 R8, [R1+0x2a8] ;  /* 0x0002a80001087983 */ /* 0x000f260000300a00 */
[----:B------:R-:W1:Y:S01]  /*1f610*/  LDC R14, c[0x0][0x230] ;  /* 0x00008c00ff0e7b82 */ /* 0x000e620000000800 */
[----:B------:R1:W-:Y:S01]  /*1f620*/  STL.64 [R1+0x110], R20 ;  /* 0x0001101401007387 */ /* 0x0003e20000100a00 */
[----:B---3--:R-:W-:-:S03]  /*1f630*/  IMAD.WIDE R16, R184, 0x4, R242 ;  /* 0x00000004b8107825 */ /* 0x008fc600078e02f2 */
[----:B------:R-:W-:Y:S01]  /*1f640*/  @!PT LDS RZ, [RZ] ;  /* 0x00000000fffff984 */ /* 0x000fe20000000800 */
[----:B------:R-:W-:Y:S01]  /*1f650*/  @!PT LDS RZ, [RZ] ;  /* 0x00000000fffff984 */ /* 0x000fe20000000800 */
[----:B------:R-:W-:Y:S01]  /*1f660*/  @!PT LDS RZ, [RZ] ;  /* 0x00000000fffff984 */ /* 0x000fe20000000800 */
[----:B------:R3:W-:Y:S04]  /*1f670*/  LDGSTS.E [R4+0x40000], desc[UR60][R20.64], !P2 ;  /* 0x4000000014047fae */ /* 0x0007e8000d12187c */
[----:B------:R-:W4:Y:S01]  /*1f680*/  LDL.LU.64 R242, [R1+0x2b0] ;  /* 0x0002b00001f27983 */ /* 0x000f220000300a00 */
[----:B------:R-:W-:Y:S02]  /*1f690*/  ISETP.GE.U32.AND P3, PT, R252, 0x7ffffd7f, PT ;  /* 0x7ffffd7ffc00780c */ /* 0x000fe40003f66070 */
[----:B--2---:R-:W-:Y:S02]  /*1f6a0*/  IADD3 R252, R11, -0x221, RZ ;  /* 0xfffffddf0bfc7810 */ /* 0x004fe40007ffe0ff */
[----:B------:R-:W-:Y:S01]  /*1f6b0*/  ISETP.GE.U32.AND P2, PT, R185, 0x7ffffd5e, PT ;  /* 0x7ffffd5eb900780c */ /* 0x000fe20003f46070 */
[----:B------:R-:W-:Y:S01]  /*1f6c0*/  VIADD R185, R18, 0xfffffddc ;  /* 0xfffffddc12b97836 */ /* 0x000fe20000000000 */
[----:B------:R-:W-:Y:S01]  /*1f6d0*/  ISETP.GE.U32.AND P6, PT, R252, 0x7ffffd60, PT ;  /* 0x7ffffd60fc00780c */ /* 0x000fe20003fc6070 */
[----:B------:R2:W-:Y:S01]  /*1f6e0*/  STL.64 [R1+0x118], R16 ;  /* 0x0001181001007387 */ /* 0x0005e20000100a00 */
[----:B-1----:R-:W-:Y:S01]  /*1f6f0*/  VIADD R252, R14, 0xfffffdbe ;  /* 0xfffffdbe0efc7836 */ /* 0x002fe20000000000 */
[----:B---3--:R-:W1:Y:S04]  /*1f700*/  LDC R20, c[0x0][0x230] ;  /* 0x00008c00ff147b82 */ /* 0x008e680000000800 */
[----:B------:R2:W-:Y:S01]  /*1f710*/  LDGSTS.E [R4+0x40004], desc[UR60][R16.64], !P3 ;  /* 0x4000400010047fae */ /* 0x0005e2000d92187c */
[----:B------:R-:W-:Y:S01]  /*1f720*/  ISETP.GE.U32.AND P3, PT, R185, 0x7ffffd5d, PT ;  /* 0x7ffffd5db900780c */ /* 0x000fe20003f66070 */
[C---:B------:R-:W-:Y:S01]  /*1f730*/  IMAD.WIDE R12, R184.reuse, 0x4, R12 ;  /* 0x00000004b80c7825 */ /* 0x040fe200078e020c */
[----:B------:R-:W-:Y:S01]  /*1f740*/  IADD3 R185, R15, -0x241, RZ ;  /* 0xfffffdbf0fb97810 */ /* 0x000fe20007ffe0ff */
[----:B------:R-:W3:Y:S03]  /*1f750*/  LDC R11, c[0x0][0x230] ;  /* 0x00008c00ff0b7b82 */ /* 0x000ee60000000800 */
[----:B------:R4:W-:Y:S04]  /*1f760*/  STL.64 [R1+0x120], R12 ;  /* 0x0001200c01007387 */ /* 0x0009e80000100a00 */
[----:B------:R-:W3:Y:S01]  /*1f770*/  LDL.LU.64 R22, [R1+0x2c8] ;  /* 0x0002c80001167983 */ /* 0x000ee20000300a00 */
[----:B--2---:R-:W2:Y:S03]  /*1f780*/  LDC R17, c[0x0][0x230] ;  /* 0x00008c00ff117b82 */ /* 0x004ea60000000800 */
[----:B------:R-:W-:Y:S01]  /*1f790*/  LDGSTS.E [R4+0x40008], desc[UR60][R12.64], !P4 ;  /* 0x400080000c047fae */ /* 0x000fe2000e12187c */
[----:B----4-:R-:W-:-:S04]  /*1f7a0*/  IMAD.WIDE R162, R184, 0x4, R6 ;  /* 0x00000004b8a27825 */ /* 0x010fc800078e0206 */
[----:B------:R-:W4:Y:S01]  /*1f7b0*/  LDC R16, c[0x0][0x230] ;  /* 0x00008c00ff107b82 */ /* 0x000f220000000800 */
[C---:B------:R-:W-:Y:S01]  /*1f7c0*/  IMAD.WIDE R14, R184.reuse, 0x4, R234 ;  /* 0x00000004b80e7825 */ /* 0x040fe200078e02ea */
[----:B------:R-:W-:Y:S04]  /*1f7d0*/  LDGSTS.E [R4+0x4000c], desc[UR60][R162.64], !P5 ;  /* 0x4000c000a2047fae */ /* 0x000fe8000e92187c */
[----:B------:R-:W2:Y:S01]  /*1f7e0*/  LDL.LU.64 R12, [R1+0x4e0] ;  /* 0x0004e000010c7983 */ /* 0x000ea20000300a00 */
[C---:B------:R-:W-:Y:S01]  /*1f7f0*/  IMAD.WIDE R8, R184.reuse, 0x4, R8 ;  /* 0x00000004b8087825 */ /* 0x040fe200078e0208 */
[----:B------:R-:W4:Y:S02]  /*1f800*/  LDC R18, c[0x0][0x230] ;  /* 0x00008c00ff127b82 */ /* 0x000f240000000800 */
[----:B------:R-:W4:Y:S04]  /*1f810*/  LDL.LU.64 R6, [R1+0x4d8] ;  /* 0x0004d80001067983 */ /* 0x000f280000300a00 */
[----:B------:R-:W-:Y:S04]  /*1f820*/  STL.64 [R1+0x128], R162 ;  /* 0x000128a201007387 */ /* 0x000fe80000100a00 */
[----:B------:R1:W-:Y:S04]  /*1f830*/  STL.64 [R1+0x290], R14 ;  /* 0x0002900e01007387 */ /* 0x0003e80000100a00 */
[----:B------:R1:W-:Y:S04]  /*1f840*/  LDGSTS.E [R4+0x44000], desc[UR60][R14.64], !P6 ;  /* 0x440000000e047fae */ /* 0x0003e8000f12187c */
[----:B------:R1:W-:Y:S04]  /*1f850*/  STL.64 [R1+0x2a8], R8 ;  /* 0x0002a80801007387 */ /* 0x0003e80000100a00 */
[----:B------:R4:W-:Y:S01]  /*1f860*/  LDGSTS.E [R4+0x44004], desc[UR60][R8.64], !P1 ;  /* 0x4400400008047fae */ /* 0x0009e2000c92187c */
[----:B-1----:R-:W-:-:S05]  /*1f870*/  IMAD.WIDE R14, R184, 0x4, R242 ;  /* 0x00000004b80e7825 */ /* 0x002fca00078e02f2 */
[----:B------:R1:W-:Y:S04]  /*1f880*/  STL.64 [R1+0x2b0], R14 ;  /* 0x0002b00e01007387 */ /* 0x0003e80000100a00 */
[----:B------:R-:W4:Y:S04]  /*1f890*/  LDL.LU.64 R8, [R1+0x4d0] ;  /* 0x0004d00001087983 */ /* 0x000f280000300a00 */
[----:B------:R-:W4:Y:S04]  /*1f8a0*/  LDL.LU.64 R242, [R1+0x4c8] ;  /* 0x0004c80001f27983 */ /* 0x000f280000300a00 */
[----:B------:R-:W4:Y:S04]  /*1f8b0*/  LDL.LU.64 R234, [R1+0x4c0] ;  /* 0x0004c00001ea7983 */ /* 0x000f280000300a00 */
[----:B------:R-:W4:Y:S04]  /*1f8c0*/  LDL.LU.64 R232, [R1+0x4b8] ;  /* 0x0004b80001e87983 */ /* 0x000f280000300a00 */
[----:B------:R-:W-:Y:S04]  /*1f8d0*/  LDGSTS.E [R4+0x44008], desc[UR60][R14.64], !P2 ;  /* 0x440080000e047fae */ /* 0x000fe8000d12187c */
[----:B------:R-:W4:Y:S04]  /*1f8e0*/  LDL.LU.64 R164, [R1+0x4b0] ;  /* 0x0004b00001a47983 */ /* 0x000f280000300a00 */
[----:B-1----:R-:W4:Y:S01]  /*1f8f0*/  LDL.LU.64 R14, [R1+0x4a8] ;  /* 0x0004a800010e7983 */ /* 0x002f220000300a00 */
[----:B------:R-:W-:Y:S01]  /*1f900*/  ISETP.GE.U32.AND P4, PT, R185, 0x7ffffd40, PT ;  /* 0x7ffffd40b900780c */ /* 0x000fe20003f86070 */
[----:B------:R-:W-:Y:S01]  /*1f910*/  VIADD R185, R10, 0xfffffdbd ;  /* 0xfffffdbd0ab97836 */ /* 0x000fe20000000000 */
[----:B------:R-:W-:Y:S01]  /*1f920*/  ISETP.GE.U32.AND P5, PT, R252, 0x7ffffd3f, PT ;  /* 0x7ffffd3ffc00780c */ /* 0x000fe20003fa6070 */
[----:B------:R-:W1:Y:S03]  /*1f930*/  LDC R10, c[0x0][0x230] ;  /* 0x00008c00ff0a7b82 */ /* 0x000e660000000800 */
[----:B------:R-:W-:-:S02]  /*1f940*/  ISETP.GE.U32.AND P6, PT, R185, 0x7ffffd3e, PT ;  /* 0x7ffffd3eb900780c */ /* 0x000fc40003fc6070 */
[----:B------:R-:W-:Y:S01]  /*1f950*/  IADD3 R185, R20, -0x261, RZ ;  /* 0xfffffd9f14b97810 */ /* 0x000fe20007ffe0ff */
[C---:B---3--:R-:W-:Y:S02]  /*1f960*/  IMAD.WIDE R20, R184.reuse, 0x4, R22 ;  /* 0x00000004b8147825 */ /* 0x048fe400078e0216 */
[----:B------:R-:W3:Y:S02]  /*1f970*/  LDC R22, c[0x0][0x230] ;  /* 0x00008c00ff167b82 */ /* 0x000ee40000000800 */
[C---:B--2---:R-:W-:Y:S01]  /*1f980*/  IMAD.WIDE R12, R184.reuse, 0x4, R12 ;  /* 0x00000004b80c7825 */ /* 0x044fe200078e020c */
[----:B------:R-:W-:Y:S03]  /*1f990*/  STL.64 [R1+0x2c8], R20 ;  /* 0x0002c81401007387 */ /* 0x000fe60000100a00 */
[----:B----4-:R-:W-:Y:S01]  /*1f9a0*/  IMAD.WIDE R6, R184, 0x4, R6 ;  /* 0x00000004b8067825 */ /* 0x010fe200078e0206 */
[----:B------:R-:W-:Y:S04]  /*1f9b0*/  LDGSTS.E [R4+0x4400c], desc[UR60][R20.64], !P3 ;  /* 0x4400c00014047fae */ /* 0x000fe8000d92187c */
[----:B------:R-:W-:Y:S01]  /*1f9c0*/  STL.64 [R1+0x4e0], R12 ;  /* 0x0004e00c01007387 */ /* 0x000fe20000100a00 */
[----:B------:R-:W-:-:S02]  /*1f9d0*/  VIADD R252, R11, 0xfffffdbc ;  /* 0xfffffdbc0bfc7836 */ /* 0x000fc40000000000 */
[----:B------:R-:W2:Y:S01]  /*1f9e0*/  LDC R11, c[0x0][0x230] ;  /* 0x00008c00ff0b7b82 */ /* 0x000ea20000000800 */
[----:B------:R4:W-:Y:S04]  /*1f9f0*/  LDGSTS.E [R4+0x48000], desc[UR60][R12.64], !P4 ;  /* 0x480000000c047fae */ /* 0x0009e8000e12187c */
[----:B------:R1:W-:Y:S04]  /*1fa00*/  STL.64 [R1+0x4d8], R6 ;  /* 0x0004d80601007387 */ /* 0x0003e80000100a00 */
[----:B------:R-:W-:Y:S01]  /*1fa10*/  LDGSTS.E [R4+0x48004], desc[UR60][R6.64], !P5 ;  /* 0x4800400006047fae */ /* 0x000fe2000e92187c */
[----:B------:R-:W-:Y:S01]  /*1fa20*/  ISETP.GE.U32.AND P1, PT, R252, 0x7ffffd3d, PT ;  /* 0x7ffffd3dfc00780c */ /* 0x000fe20003f26070 */
[----:B------:R-:W-:-:S02]  /*1fa30*/  IMAD.WIDE R8, R184, 0x4, R8 ;  /* 0x00000004b8087825 */ /* 0x000fc400078e0208 */
[----:B-1----:R-:W3:Y:S02]  /*1fa40*/  LDL.LU.64 R6, [R1+0x4a0] ;  /* 0x0004a00001067983 */ /* 0x002ee40000300a00 */
[C---:B------:R-:W-:Y:S02]  /*1fa50*/  IMAD.WIDE R242, R184.reuse, 0x4, R242 ;  /* 0x00000004b8f27825 */ /* 0x040fe400078e02f2 */
[----:B------:R-:W3:Y:S02]  /*1fa60*/  LDL.LU.64 R20, [R1+0x498] ;  /* 0x0004980001147983 */ /* 0x000ee40000300a00 */
[C---:B------:R-:W-:Y:S02]  /*1fa70*/  IMAD.WIDE R234, R184.reuse, 0x4, R234 ;  /* 0x00000004b8ea7825 */ /* 0x040fe400078e02ea */
[----:B------:R1:W-:Y:S02]  /*1fa80*/  STL.64 [R1+0x4f0], R8 ;  /* 0x0004f00801007387 */ /* 0x0003e40000100a00 */
[----:B------:R-:W-:-:S02]  /*1fa90*/  IMAD.WIDE R232, R184, 0x4, R232 ;  /* 0x00000004b8e87825 */ /* 0x000fc400078e02e8 */
[----:B------:R2:W-:Y:S02]  /*1faa0*/  STL.64 [R1+0x4f8], R242 ;  /* 0x0004f8f201007387 */ /* 0x0005e40000100a00 */
[C---:B------:R-:W-:Y:S02]  /*1fab0*/  IMAD.WIDE R164, R184.reuse, 0x4, R164 ;  /* 0x00000004b8a47825 */ /* 0x040fe400078e02a4 */
[----:B------:R3:W-:Y:S02]  /*1fac0*/  STL.64 [R1+0x6d8], R234 ;  /* 0x0006d8ea01007387 */ /* 0x0007e40000100a00 */
[----:B------:R-:W-:Y:S02]  /*1fad0*/  IMAD.WIDE R162, R184, 0x4, R14 ;  /* 0x00000004b8a27825 */ /* 0x000fe400078e020e */
[----:B------:R-:W-:Y:S01]  /*1fae0*/  LDGSTS.E [R4+0x48008], desc[UR60][R8.64], !P6 ;  /* 0x4800800008047fae */ /* 0x000fe2000f12187c */
[----:B------:R-:W-:Y:S01]  /*1faf0*/  ISETP.GE.U32.AND P2, PT, R185, 0x7ffffd20, PT ;  /* 0x7ffffd20b900780c */ /* 0x000fe20003f46070 */
[----:B----4-:R-:W4:Y:S02]  /*1fb00*/  LDC R13, c[0x0][0x230] ;  /* 0x00008c00ff0d7b82 */ /* 0x010f240000000800 */
[----:B------:R-:W4:Y:S04]  /*1fb10*/  LDL.LU.64 R14, [R1+0x490] ;  /* 0x00049000010e7983 */ /* 0x000f280000300a00 */
[----:B------:R-:W-:Y:S01]  /*1fb20*/  STL.64 [R1+0x6e0], R232 ;  /* 0x0006e0e801007387 */ /* 0x000fe20000100a00 */
[----:B------:R-:W-:Y:S01]  /*1fb30*/  IADD3 R10, R10, -0x205, RZ ;  /* 0xfffffdfb0a0a7810 */ /* 0x000fe20007ffe0ff */
[----:B------:R-:W4:Y:S02]  /*1fb40*/  LDC R12, c[0x0][0x230] ;  /* 0x00008c00ff0c7b82 */ /* 0x000f240000000800 */
[----:B-1----:R-:W4:Y:S04]  /*1fb50*/  LDL.LU.64 R8, [R1+0xbb0] ;  /* 0x000bb00001087983 */ /* 0x002f280000300a00 */
[----:B------:R-:W-:Y:S04]  /*1fb60*/  STL.64 [R1+0x6e8], R164 ;  /* 0x0006e8a401007387 */ /* 0x000fe80000100a00 */
[----:B------:R-:W-:Y:S04]  /*1fb70*/  LDGSTS.E [R4+0x4800c], desc[UR60][R242.64], !P1 ;  /* 0x4800c000f2047fae */ /* 0x000fe8000c92187c */
[----:B------:R-:W-:Y:S01]  /*1fb80*/  STL.64 [R1+0x6f0], R162 ;  /* 0x0006f0a201007387 */ /* 0x000fe20000100a00 */
[----:B------:R-:W-:-:S02]  /*1fb90*/  VIADD R185, R19, 0xfffffd9e ;  /* 0xfffffd9e13b97836 */ /* 0x000fc40000000000 */
[----:B------:R-:W-:Y:S01]  /*1fba0*/  VIADD R252, R17, 0xfffffd9d ;  /* 0xfffffd9d11fc7836 */ /* 0x000fe20000000000 */
[----:B------:R-:W-:Y:S01]  /*1fbb0*/  LDGSTS.E [R4+0x4c000], desc[UR60][R234.64], !P2 ;  /* 0x4c000000ea047fae */ /* 0x000fe2000d12187c */
[----:B------:R-:W1:Y:S03]  /*1fbc0*/  LDC R17, c[0x0][0x230] ;  /* 0x00008c00ff117b82 */ /* 0x000e660000000800 */
[----:B--2---:R-:W2:Y:S01]  /*1fbd0*/  LDL.LU.64 R242, [R1+0x488] ;  /* 0x0004880001f27983 */ /* 0x004ea20000300a00 */
[----:B------:R-:W-:Y:S02]  /*1fbe0*/  ISETP.GE.U32.AND P3, PT, R185, 0x7ffffd1f, PT ;  /* 0x7ffffd1fb900780c */ /* 0x000fe40003f66070 */
[----:B------:R-:W-:Y:S01]  /*1fbf0*/  ISETP.GE.U32.AND P4, PT, R252, 0x7ffffd1e, PT ;  /* 0x7ffffd1efc00780c */ /* 0x000fe20003f86070 */
[----:B------:R-:W-:Y:S01]  /*1fc00*/  VIADD R185, R16, 0xfffffd9c ;  /* 0xfffffd9c10b97836 */ /* 0x000fe20000000000 */
[----:B------:R-:W-:Y:S01]  /*1fc10*/  ISETP.GE.U32.AND P2, PT, R10, 0x7ffffd7c, PT ;  /* 0x7ffffd7c0a00780c */ /* 0x000fe20003f46070 */
[----:B------:R-:W-:Y:S01]  /*1fc20*/  VIADD R252, R18, 0xfffffdfa ;  /* 0xfffffdfa12fc7836 */ /* 0x000fe20000000000 */
[----:B------:R-:W1:Y:S02]  /*1fc30*/  LDC R19, c[0x0][0x230] ;  /* 0x00008c00ff137b82 */ /* 0x000e640000000800 */
[----:B------:R-:W-:Y:S01]  /*1fc40*/  ISETP.GE.U32.AND P5, PT, R185, 0x7ffffd1d, PT ;  /* 0x7ffffd1db900780c */ /* 0x000fe20003fa6070 */
[----:B------:R-:W-:-:S02]  /*1fc50*/  VIADD R185, R11, 0xfffffdf9 ;  /* 0xfffffdf90bb97836 */ /* 0x000fc40000000000 */
[----:B------:R-:W2:Y:S03]  /*1fc60*/  LDL.LU.64 R10, [R1+0x2d8] ;  /* 0x0002d800010a7983 */ /* 0x000ea60000300a00 */
[----:B------:R-:W1:Y:S01]  /*1fc70*/  LDC R16, c[0x0][0x230] ;  /* 0x00008c00ff107b82 */ /* 0x000e620000000800 */
[----:B------:R-:W-:Y:S04]  /*1fc80*/  LDGSTS.E [R4+0x4c004], desc[UR60][R232.64], !P3 ;  /* 0x4c004000e8047fae */ /* 0x000fe8000d92187c */
[----:B------:R-:W-:Y:S01]  /*1fc90*/  LDGSTS.E [R4+0x4c008], desc[UR60][R164.64], !P4 ;  /* 0x4c008000a4047fae */ /* 0x000fe2000e12187c */
[----:B------:R-:W-:Y:S01]  /*1fca0*/  ISETP.GE.U32.AND P4, PT, R185, 0x7ffffd7a, PT ;  /* 0x7ffffd7ab900780c */ /* 0x000fe20003f86070 */
[----:B---3--:R-:W-:Y:S01]  /*1fcb0*/  VIADD R185, R22, 0xfffffdf8 ;  /* 0xfffffdf816b97836 */ /* 0x008fe20000000000 */
[----:B------:R-:W-:Y:S01]  /*1fcc0*/  ISETP.GE.U32.AND P3, PT, R252, 0x7ffffd7b, PT ;  /* 0x7ffffd7bfc00780c */ /* 0x000fe20003f66070 */
[----:B------:R-:W-:Y:S01]  /*1fcd0*/  LDGSTS.E [R4+0x4c00c], desc[UR60][R162.64], !P5 ;  /* 0x4c00c000a2047fae */ /* 0x000fe2000e92187c */
[----:B------:R-:W3:Y:S01]  /*1fce0*/  LDC R18, c[0x0][0x230] ;  /* 0x00008c00ff127b82 */ /* 0x000ee20000000800 */
[----:B------:R-:W-:-:S02]  /*1fcf0*/  IMAD.WIDE R22, R184, 0x4, R6 ;  /* 0x00000004b8167825 */ /* 0x000fc400078e0206 */
[----:B------:R-:W3:Y:S04]  /*1fd00*/  LDL.LU.64 R6, [R1+0x2f0] ;  /* 0x0002f00001067983 */ /* 0x000ee80000300a00 */
[----:B------:R1:W-:Y:S04]  /*1fd10*/  STL.64 [R1+0x130], R22 ;  /* 0x0001301601007387 */ /* 0x0003e80000100a00 */
[----:B------:R-:W3:Y:S01]  /*1fd20*/  LDL.LU.64 R234, [R1+0x320] ;  /* 0x0003200001ea7983 */ /* 0x000ee20000300a00 */
[----:B------:R-:W-:-:S03]  /*1fd30*/  IMAD.WIDE R20, R184, 0x4, R20 ;  /* 0x00000004b8147825 */ /* 0x000fc600078e0214 */
[----:B------:R-:W-:Y:S04]  /*1fd40*/  LDGSTS.E [R5+0x40000], desc[UR60][R22.64], !P2 ;  /* 0x4000000016057fae */ /* 0x000fe8000d12187c */
[----:B------:R-:W-:Y:S04]  /*1fd50*/  STL.64 [R1+0x138], R20 ;  /* 0x0001381401007387 */ /* 0x000fe80000100a00 */
[----:B------:R2:W-:Y:S01]  /*1fd60*/  LDGSTS.E [R5+0x40004], desc[UR60][R20.64], !P3 ;  /* 0x4000400014057fae */ /* 0x0005e2000d92187c */
[----:B----4-:R-:W-:-:S05]  /*1fd70*/  IMAD.WIDE R14, R184, 0x4, R14 ;  /* 0x00000004b80e7825 */ /* 0x010fca00078e020e */
[----:B------:R4:W-:Y:S04]  /*1fd80*/  STL.64 [R1+0x140], R14 ;  /* 0x0001400e01007387 */ /* 0x0009e80000100a00 */
[----:B-1----:R-:W3:Y:S04]  /*1fd90*/  LDL.LU.64 R22, [R1+0x348] ;  /* 0x0003480001167983 */ /* 0x002ee80000300a00 */
[----:B------:R-:W-:Y:S04]  /*1fda0*/  LDGSTS.E [R5+0x40008], desc[UR60][R14.64], !P4 ;  /* 0x400080000e057fae */ /* 0x000fe8000e12187c */
[----:B----4-:R-:W4:Y:S01]  /*1fdb0*/  LDL.LU.64 R14, [R1+0x480] ;  /* 0x00048000010e7983 */ /* 0x010f220000300a00 */
[----:B--2---:R-:W-:-:S03]  /*1fdc0*/  IMAD.WIDE R20, R184, 0x4, R242 ;  /* 0x00000004b8147825 */ /* 0x004fc600078e02f2 */
[----:B------:R-:W2:Y:S01]  /*1fdd0*/  LDL.LU.64 R242, [R1+0x478] ;  /* 0x0004780001f27983 */ /* 0x000ea20000300a00 */
[----:B------:R-:W-:Y:S01]  /*1fde0*/  IADD3 R4, R13, -0x225, RZ ;  /* 0xfffffddb0d047810 */ /* 0x000fe20007ffe0ff */
[----:B------:R-:W-:Y:S01]  /*1fdf0*/  VIADD R252, R19, 0xfffffdda ;  /* 0xfffffdda13fc7836 */ /* 0x000fe20000000000 */
[----:B------:R-:W1:Y:S02]  /*1fe00*/  LDC R13, c[0x0][0x230] ;  /* 0x00008c00ff0d7b82 */ /* 0x000e640000000800 */
[----:B------:R-:W-:Y:S01]  /*1fe10*/  ISETP.GE.U32.AND P6, PT, R4, 0x7ffffd5c, PT ;  /* 0x7ffffd5c0400780c */ /* 0x000fe20003fc6070 */
[----:B------:R-:W-:Y:S01]  /*1fe20*/  VIADD R4, R17, 0xfffffdd9 ;  /* 0xfffffdd911047836 */ /* 0x000fe20000000000 */
[----:B------:R-:W-:-:S04]  /*1fe30*/  ISETP.GE.U32.AND P1, PT, R252, 0x7ffffd5b, PT ;  /* 0x7ffffd5bfc00780c */ /* 0x000fc80003f26070 */
[----:B------:R-:W-:Y:S01]  /*1fe40*/  ISETP.GE.U32.AND P2, PT, R4, 0x7ffffd5a, PT ;  /* 0x7ffffd5a0400780c */ /* 0x000fe20003f46070 */
[----:B------:R-:W-:Y:S01]  /*1fe50*/  VIADD R4, R12, 0xfffffdd8 ;  /* 0xfffffdd80c047836 */ /* 0x000fe20000000000 */
[----:B------:R-:W1:Y:S01]  /*1fe60*/  LDC R252, c[0x0][0x230] ;  /* 0x00008c00fffc7b82 */ /* 0x000e620000000800 */
[----:B------:R-:W-:-:S03]  /*1fe70*/  ISETP.GE.U32.AND P5, PT, R185, 0x7ffffd79, PT ;  /* 0x7ffffd79b900780c */ /* 0x000fc60003fa6070 */
[----:B------:R-:W-:-:S04]  /*1fe80*/  ISETP.GE.U32.AND P3, PT, R4, 0x7ffffd59, PT ;  /* 0x7ffffd590400780c */ /* 0x000fc80003f66070 */
[----:B------:R-:W1:Y:S01]  /*1fe90*/  LDC R12, c[0x0][0x230] ;  /* 0x00008c00ff0c7b82 */ /* 0x000e620000000800 */
[----:B------:R-:W-:Y:S01]  /*1fea0*/  IADD3 R4, R16, -0x245, RZ ;  /* 0xfffffdbb10047810 */ /* 0x000fe20007ffe0ff */
[----:B------:R-:W-:Y:S01]  /*1feb0*/  IMAD.WIDE R10, R184, 0x4, R10 ;  /* 0x00000004b80a7825 */ /* 0x000fe200078e020a */
[----:B------:R1:W-:Y:S04]  /*1fec0*/  STL.64 [R1+0x148], R20 ;  /* 0x0001481401007387 */ /* 0x0003e80000100a00 */
[----:B------:R1:W-:Y:S01]  /*1fed0*/  LDGSTS.E [R5+0x4000c], desc[UR60][R20.64], !P5 ;  /* 0x4000c00014057fae */ /* 0x0003e2000e92187c */
[----:B------:R-:W4:Y:S08]  /*1fee0*/  LDC R17, c[0x0][0x230] ;  /* 0x00008c00ff117b82 */ /* 0x000f300000000800 */
[----:B------:R-:W4:Y:S01]  /*1fef0*/  LDC R16, c[0x0][0x230] ;  /* 0x00008c00ff107b82 */ /* 0x000f220000000800 */
[----:B------:R1:W-:Y:S01]  /*1ff00*/  STL.64 [R1+0x2d8], R10 ;  /* 0x0002d80a01007387 */ /* 0x0003e20000100a00 */
[----:B------:R-:W-:Y:S01]  /*1ff10*/  ISETP.GE.U32.AND P4, PT, R4, 0x7ffffd3c, PT ;  /* 0x7ffffd3c0400780c */ /* 0x000fe20003f86070 */
[----:B---3--:R-:W-:-:S02]  /*1ff20*/  VIADD R185, R18, 0xfffffdba ;  /* 0xfffffdba12b97836 */ /* 0x008fc40000000000 */
[----:B------:R3:W-:Y:S01]  /*1ff30*/  LDGSTS.E [R5+0x44000], desc[UR60][R10.64], !P6 ;  /* 0x440000000a057fae */ /* 0x0007e2000f12187c */
[----:B-1----:R-:W-:Y:S02]  /*1ff40*/  VIADD R4, R13, 0xfffffdb9 ;  /* 0xfffffdb90d047836 */ /* 0x002fe40000000000 */
[----:B------:R-:W-:Y:S01]  /*1ff50*/  ISETP.GE.U32.AND P5, PT, R185, 0x7ffffd3b, PT ;  /* 0x7ffffd3bb900780c */ /* 0x000fe20003fa6070 */
[----:B------:R-:W-:Y:S01]  /*1ff60*/  VIADD R185, R252, 0xfffffdb8 ;  /* 0xfffffdb8fcb97836 */ /* 0x000fe20000000000 */
[----:B------:R-:W1:Y:S01]  /*1ff70*/  LDC R18, c[0x0][0x230] ;  /* 0x00008c00ff127b82 */ /* 0x000e620000000800 */
[----:B------:R-:W-:Y:S02]  /*1ff80*/  ISETP.GE.U32.AND P6, PT, R4, 0x7ffffd3a, PT ;  /* 0x7ffffd3a0400780c */ /* 0x000fe40003fc6070 */
[----:B------:R-:W-:-:S05]  /*1ff90*/  IADD3 R4, R12, -0x265, RZ ;  /* 0xfffffd9b0c047810 */ /* 0x000fca0007ffe0ff */
[----:B------:R-:W1:Y:S08]  /*1ffa0*/  LDC R21, c[0x0][0x230] ;  /* 0x00008c00ff157b82 */ /* 0x000e700000000800 */
[----:B------:R-:W1:Y:S08]  /*1ffb0*/  LDC R20, c[0x0][0x230] ;  /* 0x00008c00ff147b82 */ /* 0x000e700000000800 */
[----:B------:R-:W1:Y:S01]  /*1ffc0*/  LDC R19, c[0x0][0x230] ;  /* 0x00008c00ff137b82 */ /* 0x000e620000000800 */
[----:B------:R-:W-:-:S04]  /*1ffd0*/  IMAD.WIDE R6, R184, 0x4, R6 ;  /* 0x00000004b8067825 */ /* 0x000fc800078e0206 */
[----:B---3--:R-:W-:Y:S01]  /*1ffe0*/  IMAD.WIDE R10, R184, 0x4, R234 ;  /* 0x00000004b80a7825 */ /* 0x008fe200078e02ea */
[----:B------:R3:W-:Y:S04]  /*1fff0*/  STL.64 [R1+0x2f0], R6 ;  /* 0x0002f00601007387 */ /* 0x0007e80000100a00 */
[----:B------:R-:W-:Y:S04]  /*20000*/  LDGSTS.E [R5+0x44004], desc[UR60][R6.64], !P1 ;  /* 0x4400400006057fae */ /* 0x000fe8000c92187c */
[----:B------:R1:W-:Y:S01]  /*20010*/  STL.64 [R1+0x320], R10 ;  /* 0x0003200a01007387 */ /* 0x0003e20000100a00 */
[----:B------:R-:W-:Y:S01]  /*20020*/  ISETP.GE.U32.AND P1, PT, R185, 0x7ffffd39, PT ;  /* 0x7ffffd39b900780c */ /* 0x000fe20003f26070 */
[----:B----4-:R-:W-:-:S02]  /*20030*/  VIADD R185, R16, 0xfffffd99 ;  /* 0xfffffd9910b97836 */ /* 0x010fc40000000000 */
[----:B------:R-:W-:Y:S04]  /*20040*/  LDGSTS.E [R5+0x44008], desc[UR60][R10.64], !P2 ;  /* 0x440080000a057fae */ /* 0x000fe8000d12187c */
[----:B---3--:R-:W3:Y:S04]  /*20050*/  LDL.LU.64 R6, [R1+0x470] ;  /* 0x0004700001067983 */ /* 0x008ee80000300a00 */
[----:B------:R-:W4:Y:S01]  /*20060*/  LDL.LU.64 R234, [R1+0x468] ;  /* 0x0004680001ea7983 */ /* 0x000f220000300a00 */
[----:B------:R-:W-:-:S03]  /*20070*/  ISETP.GE.U32.AND P2, PT, R4, 0x7ffffd1c, PT ;  /* 0x7ffffd1c0400780c */ /* 0x000fc60003f46070 */
[----:B------:R-:W4:Y:S01]  /*20080*/  LDL.LU.64 R232, [R1+0x460] ;  /* 0x0004600001e87983 */ /* 0x000f220000300a00 */
[----:B------:R-:W-:-:S03]  /*20090*/  VIADD R4, R17, 0xfffffd9a ;  /* 0xfffffd9a11047836 */ /* 0x000fc60000000000 */
[----:B------:R-:W4:Y:S01]  /*200a0*/  LDL.LU.64 R164, [R1+0x458] ;  /* 0x0004580001a47983 */ /* 0x000f220000300a00 */
[----:B------:R-:W-:-:S03]  /*200b0*/  IMAD.WIDE R22, R184, 0x4, R22 ;  /* 0x00000004b8167825 */ /* 0x000fc600078e0216 */
[----:B------:R-:W4:Y:S04]  /*200c0*/  LDL.LU.64 R12, [R1+0x450] ;  /* 0x00045000010c7983 */ /* 0x000f280000300a00 */
[----:B-1----:R-:W4:Y:S04]  /*200d0*/  LDL.LU.64 R10, [R1+0x448] ;  /* 0x00044800010a7983 */ /* 0x002f280000300a00 */
[----:B------:R1:W-:Y:S04]  /*200e0*/  STL.64 [R1+0x348], R22 ;  /* 0x0003481601007387 */ /* 0x0003e80000100a00 */
[----:B------:R1:W-:Y:S01]  /*200f0*/  LDGSTS.E [R5+0x4400c], desc[UR60][R22.64], !P3 ;  /* 0x4400c00016057fae */ /* 0x0003e2000d92187c */
[----:B------:R-:W-:-:S04]  /*20100*/  IMAD.WIDE R16, R184, 0x4, R14 ;  /* 0x00000004b8107825 */ /* 0x000fc800078e020e */
[----:B--2---:R-:W-:Y:S01]  /*20110*/  IMAD.WIDE R14, R184, 0x4, R242 ;  /* 0x00000004b80e7825 */ /* 0x004fe200078e02f2 */
[----:B------:R-:W-:Y:S04]  /*20120*/  STL.64 [R1+0x480], R16 ;  /* 0x0004801001007387 */ /* 0x000fe80000100a00 */
[----:B------:R2:W-:Y:S01]  /*20130*/  STL.64 [R1+0x478], R14 ;  /* 0x0004780e01007387 */ /* 0x0005e20000100a00 */
[----:B------:R-:W-:Y:S01]  /*20140*/  IADD3 R252, R21, -0x209, RZ ;  /* 0xfffffdf715fc7810 */ /* 0x000fe20007ffe0ff */
[----:B-1----:R-:W1:Y:S02]  /*20150*/  LDC R23, c[0x0][0x230] ;  /* 0x00008c00ff177b82 */ /* 0x002e640000000800 */
[----:B------:R-:W4:Y:S01]  /*20160*/  LDL.LU.64 R242, [R1+0x440] ;  /* 0x0004400001f27983 */ /* 0x000f220000300a00 */
[----:B------:R-:W-:Y:S01]  /*20170*/  ISETP.GE.U32.AND P3, PT, R4, 0x7ffffd1b, PT ;  /* 0x7ffffd1b0400780c */ /* 0x000fe20003f66070 */
[----:B------:R-:W-:-:S02]  /*20180*/  VIADD R4, R18, 0xfffffd98 ;  /* 0xfffffd9812047836 */ /* 0x000fc40000000000 */
[----:B------:R-:W-:Y:S02]  /*20190*/  LDGSTS.E [R5+0x48000], desc[UR60][R16.64], !P4 ;  /* 0x4800000010057fae */ /* 0x000fe4000e12187c */
[----:B------:R-:W1:Y:S02]  /*201a0*/  LDC R18, c[0x0][0x230] ;  /* 0x00008c00ff127b82 */ /* 0x000e640000000800 */
[----:B------:R2:W-:Y:S01]  /*201b0*/  LDGSTS.E [R5+0x48004], desc[UR60][R14.64], !P5 ;  /* 0x480040000e057fae */ /* 0x0005e2000e92187c */
[----:B------:R-:W-:Y:S02]  /*201c0*/  ISETP.GE.U32.AND P4, PT, R185, 0x7ffffd1a, PT ;  /* 0x7ffffd1ab900780c */ /* 0x000fe40003f86070 */
[----:B------:R-:W-:-:S03]  /*201d0*/  ISETP.GE.U32.AND P5, PT, R4, 0x7ffffd19, PT ;  /* 0x7ffffd190400780c */ /* 0x000fc60003fa6070 */
[----:B------:R-:W1:Y:S08]  /*201e0*/  LDC R22, c[0x0][0x230] ;  /* 0x00008c00ff167b82 */ /* 0x000e700000000800 */
[----:B--2---:R-:W2:Y:S08]  /*201f0*/  LDC R15, c[0x0][0x230] ;  /* 0x00008c00ff0f7b82 */ /* 0x004eb00000000800 */
[----:B------:R-:W1:Y:S01]  /*20200*/  LDC R14, c[0x0][0x230] ;  /* 0x00008c00ff0e7b82 */ /* 0x000e620000000800 */
[----:B------:R-:W-:-:S02]  /*20210*/  VIADD R185, R20, 0xfffffdf6 ;  /* 0xfffffdf614b97836 */ /* 0x000fc40000000000 */
[----:B------:R-:W2:Y:S01]  /*20220*/  LDL.LU.64 R20, [R1+0x438] ;  /* 0x0004380001147983 */ /* 0x000ea20000300a00 */
[----:B------:R-:W-:-:S04]  /*20230*/  VIADD R4, R19, 0xfffffdf5 ;  /* 0xfffffdf513047836 */ /* 0x000fc80000000000 */
[----:B------:R-:W2:Y:S08]  /*20240*/  LDC R17, c[0x0][0x230] ;  /* 0x00008c00ff117b82 */ /* 0x000eb00000000800 */
[----:B------:R-:W2:Y:S01]  /*20250*/  LDC R16, c[0x0][0x230] ;  /* 0x00008c00ff107b82 */ /* 0x000ea20000000800 */
[----:B---3--:R-:W-:-:S04]  /*20260*/  IMAD.WIDE R6, R184, 0x4, R6 ;  /* 0x00000004b8067825 */ /* 0x008fc800078e0206 */
[C---:B----4-:R-:W-:Y:S01]  /*20270*/  IMAD.WIDE R234, R184.reuse, 0x4, R234 ;  /* 0x00000004b8ea7825 */ /* 0x050fe200078e02ea */
[----:B------:R3:W-:Y:S03]  /*20280*/  STL.64 [R1+0x470], R6 ;  /* 0x0004700601007387 */ /* 0x0007e60000100a00 */
[C---:B------:R-:W-:Y:S01]  /*20290*/  IMAD.WIDE R232, R184.reuse, 0x4, R232 ;  /* 0x00000004b8e87825 */ /* 0x040fe200078e02e8 */
[----:B------:R4:W-:Y:S03]  /*202a0*/  STL.64 [R1+0x468], R234 ;  /* 0x000468ea01007387 */ /* 0x0009e60000100a00 */
[C---:B------:R-:W-:Y:S01]  /*202b0*/  IMAD.WIDE R164, R184.reuse, 0x4, R164 ;  /* 0x00000004b8a47825 */ /* 0x040fe200078e02a4 */
[----:B------:R-:W-:Y:S03]  /*202c0*/  STL.64 [R1+0x678], R232 ;  /* 0x000678e801007387 */ /* 0x000fe60000100a00 */
[C---:B------:R-:W-:Y:S01]  /*202d0*/  IMAD.WIDE R162, R184.reuse, 0x4, R12 ;  /* 0x00000004b8a27825 */ /* 0x040fe200078e020c */
[----:B------:R-:W-:Y:S03]  /*202e0*/  LDGSTS.E [R5+0x48008], desc[UR60][R6.64], !P6 ;  /* 0x4800800006057fae */ /* 0x000fe6000f12187c */
[----:B------:R-:W-:Y:S01]  /*202f0*/  IMAD.WIDE R12, R184, 0x4, R10 ;  /* 0x00000004b80c7825 */ /* 0x000fe200078e020a */
[----:B------:R-:W-:Y:S04]  /*20300*/  LDGSTS.E [R5+0x4800c], desc[UR60][R234.64], !P1 ;  /* 0x4800c000ea057fae */ /* 0x000fe8000c92187c */
[----:B------:R-:W2:Y:S04]  /*20310*/  LDL.LU.64 R10, [R1+0x430] ;  /* 0x00043000010a7983 */ /* 0x000ea80000300a00 */
[----:B------:R-:W-:Y:S04]  /*20320*/  STL.64 [R1+0x680], R164 ;  /* 0x000680a401007387 */ /* 0x000fe80000100a00 */
[----:B------:R-:W-:Y:S04]  /*20330*/  LDGSTS.E [R5+0x4c000], desc[UR60][R232.64], !P2 ;  /* 0x4c000000e8057fae */ /* 0x000fe8000d12187c */
[----:B---3--:R-:W3:Y:S04]  /*20340*/  LDL.LU.64 R6, [R1+0xba8] ;  /* 0x000ba80001067983 */ /* 0x008ee80000300a00 */
[----:B------:R-:W-:Y:S04]  /*20350*/  LDGSTS.E [R5+0x4c004], desc[UR60][R164.64], !P3 ;  /* 0x4c004000a4057fae */ /* 0x000fe8000d92187c */
[----:B------:R2:W-:Y:S04]  /*20360*/  STL.64 [R1+0x688], R162 ;  /* 0x000688a201007387 */ /* 0x0005e80000100a00 */
[----:B------:R2:W-:Y:S04]  /*20370*/  LDGSTS.E [R5+0x4c008], desc[UR60][R162.64], !P4 ;  /* 0x4c008000a2057fae */ /* 0x0005e8000e12187c */
[----:B------:R2:W-:Y:S04]  /*20380*/  STL.64 [R1+0x690], R12 ;  /* 0x0006900c01007387 */ /* 0x0005e80000100a00 */
[----:B------:R2:W-:Y:S01]  /*20390*/  LDGSTS.E [R5+0x4c00c], desc[UR60][R12.64], !P5 ;  /* 0x4c00c0000c057fae */ /* 0x0005e2000e92187c */
[----:B------:R-:W-:-:S03]  /*203a0*/  ISETP.GE.U32.AND P3, PT, R185, 0x7ffffd77, PT ;  /* 0x7ffffd77b900780c */ /* 0x000fc60003f66070 */
[----:B----4-:R-:W4:Y:S01]  /*203b0*/  LDL.LU.64 R234, [R1+0x428] ;  /* 0x0004280001ea7983 */ /* 0x010f220000300a00 */
[----:B------:R-:W-:Y:S01]  /*203c0*/  ISETP.GE.U32.AND P4, PT, R4, 0x7ffffd76, PT ;  /* 0x7ffffd760400780c */ /* 0x000fe20003f86070 */
[----:B-1----:R-:W-:Y:S01]  /*203d0*/  VIADD R185, R14, 0xfffffdd6 ;  /* 0xfffffdd60eb97836 */ /* 0x002fe20000000000 */
[----:B--2---:R-:W-:Y:S01]  /*203e0*/  IADD3 R4, R15, -0x229, RZ ;  /* 0xfffffdd70f047810 */ /* 0x004fe20007ffe0ff */
[----:B------:R-:W1:Y:S01]  /*203f0*/  LDC R163, c[0x0][0x230] ;  /* 0x00008c00ffa37b82 */ /* 0x000e620000000800 */
[----:B------:R-:W-:Y:S01]  /*20400*/  VIADD R5, R18, 0xfffffdf4 ;  /* 0xfffffdf412057836 */ /* 0x000fe20000000000 */
[----:B------:R-:W2:Y:S01]  /*20410*/  LDL.LU.64 R12, [R1+0x360] ;  /* 0x00036000010c7983 */ /* 0x000ea20000300a00 */
[----:B------:R-:W-:Y:S01]  /*20420*/  IMAD.WIDE R18, R184, 0x4, R242 ;  /* 0x00000004b8127825 */ /* 0x000fe200078e02f2 */
[----:B------:R-:W-:-:S04]  /*20430*/  ISETP.GE.U32.AND P2, PT, R252, 0x7ffffd78, PT ;  /* 0x7ffffd78fc00780c */ /* 0x000fc80003f46070 */
[----:B------:R-:W1:Y:S01]  /*20440*/  LDC R162, c[0x0][0x230] ;  /* 0x00008c00ffa27b82 */ /* 0x000e620000000800 */
[----:B------:R-:W4:Y:S04]  /*20450*/  LDL.LU.64 R14, [R1+0x370] ;  /* 0x00037000010e7983 */ /* 0x000f280000300a00 */
[----:B------:R3:W-:Y:S01]  /*20460*/  STL.64 [R1+0x150], R18 ;  /* 0x0001501201007387 */ /* 0x0007e20000100a00 */
[----:B------:R-:W-:Y:S01]  /*20470*/  ISETP.GE.U32.AND P5, PT, R5, 0x7ffffd75, PT ;  /* 0x7ffffd750500780c */ /* 0x000fe20003fa6070 */
[----:B------:R-:W-:Y:S01]  /*20480*/  IMAD.WIDE R20, R184, 0x4, R20 ;  /* 0x00000004b8147825 */ /* 0x000fe200078e0214 */
[----:B------:R-:W-:Y:S01]  /*20490*/  ISETP.GE.U32.AND P6, PT, R4, 0x7ffffd58, PT ;  /* 0x7ffffd580400780c */ /* 0x000fe20003fc6070 */
[----:B------:R-:W4:Y:S01]  /*204a0*/  LDL.LU.64 R242, [R1+0x390] ;  /* 0x0003900001f27983 */ /* 0x000f220000300a00 */
[----:B------:R-:W-:Y:S01]  /*204b0*/  ISETP.GE.U32.AND P1, PT, R185, 0x7ffffd57, PT ;  /* 0x7ffffd57b900780c */ /* 0x000fe20003f26070 */
[----:B------:R-:W-:Y:S01]  /*204c0*/  VIADD R4, R23, 0xfffffdd5 ;  /* 0xfffffdd517047836 */ /* 0x000fe20000000000 */
[----:B------:R-:W1:Y:S01]  /*204d0*/  LDC R252, c[0x0][0x230] ;  /* 0x00008c00fffc7b82 */ /* 0x000e620000000800 */
[----:B------:R-:W-:Y:S07]  /*204e0*/  STL.64 [R1+0x158], R20 ;  /* 0x0001581401007387 */ /* 0x000fee0000100a00 */
[----:B------:R-:W1:Y:S01]  /*204f0*/  LDC R185, c[0x0][0x230] ;  /* 0x00008c00ffb97b82 */ /* 0x000e620000000800 */
[----:B------:R-:W-:-:S05]  /*20500*/  IMAD.WIDE R10, R184, 0x4, R10 ;  /* 0x00000004b80a7825 */ /* 0x000fca00078e020a */
[----:B------:R1:W-:Y:S04]  /*20510*/  STL.64 [R1+0x160], R10 ;  /* 0x0001600a01007387 */ /* 0x0003e80000100a00 */
[----:B------:R-:W4:Y:S04]  /*20520*/  LDL.LU.64 R232, [R1+0x3e0] ;  /* 0x0003e00001e87983 */ /* 0x000f280000300a00 */
[----:B---3--:R3:W-:Y:S04]  /*20530*/  LDGSTS.E [R6+0x40000], desc[UR60][R18.64], !P2 ;  /* 0x4000000012067fae */ /* 0x0087e8000d12187c */
[----:B------:R4:W-:Y:S04]  /*20540*/  LDGSTS.E [R6+0x40004], desc[UR60][R20.64], !P3 ;  /* 0x4000400014067fae */ /* 0x0009e8000d92187c */
[----:B------:R-:W-:Y:S01]  /*20550*/  LDGSTS.E [R6+0x40008], desc[UR60][R10.64], !P4 ;  /* 0x400080000a067fae */ /* 0x000fe2000e12187c */
[----:B------:R-:W-:Y:S01]  /*20560*/  ISETP.GE.U32.AND P2, PT, R4, 0x7ffffd56, PT ;  /* 0x7ffffd560400780c */ /* 0x000fe20003f46070 */
[----:B------:R-:W-:Y:S01]  /*20570*/  VIADD R4, R17, 0xfffffdd4 ;  /* 0xfffffdd411047836 */ /* 0x000fe20000000000 */
[----:B---3--:R-:W3:Y:S01]  /*20580*/  LDC R19, c[0x0][0x230] ;  /* 0x00008c00ff137b82 */ /* 0x008ee20000000800 */
[----:B-1----:R-:W3:Y:S01]  /*20590*/  LDL.LU.64 R10, [R1+0x420] ;  /* 0x00042000010a7983 */ /* 0x002ee20000300a00 */
[----:B--2---:R-:W-:-:S06]  /*205a0*/  IMAD.WIDE R12, R184, 0x4, R12 ;  /* 0x00000004b80c7825 */ /* 0x004fcc00078e020c */
[----:B------:R-:W1:Y:S01]  /*205b0*/  LDC R18, c[0x0][0x230] ;  /* 0x00008c00ff127b82 */ /* 0x000e620000000800 */
[C---:B----4-:R-:W-:Y:S02]  /*205c0*/  IMAD.WIDE R20, R184.reuse, 0x4, R234 ;  /* 0x00000004b8147825 */ /* 0x050fe400078e02ea */
[----:B------:R-:W2:Y:S02]  /*205d0*/  LDL.LU.64 R234, [R1+0x418] ;  /* 0x0004180001ea7983 */ /* 0x000ea40000300a00 */
[----:B------:R-:W-:-:S03]  /*205e0*/  IMAD.WIDE R14, R184, 0x4, R14 ;  /* 0x00000004b80e7825 */ /* 0x000fc600078e020e */
[----:B------:R-:W4:Y:S01]  /*205f0*/  LDC R17, c[0x0][0x230] ;  /* 0x00008c00ff117b82 */ /* 0x000f220000000800 */
[----:B------:R-:W-:Y:S04]  /*20600*/  STL.64 [R1+0x168], R20 ;  /* 0x0001681401007387 */ /* 0x000fe80000100a00 */
[----:B------:R-:W-:Y:S04]  /*20610*/  LDGSTS.E [R6+0x4000c], desc[UR60][R20.64], !P5 ;  /* 0x4000c00014067fae */ /* 0x000fe8000e92187c */
[----:B------:R1:W-:Y:S04]  /*20620*/  STL.64 [R1+0x360], R12 ;  /* 0x0003600c01007387 */ /* 0x0003e80000100a00 */
[----:B------:R1:W-:Y:S01]  /*20630*/  LDGSTS.E [R6+0x44000], desc[UR60][R12.64], !P6 ;  /* 0x440000000c067fae */ /* 0x0003e2000f12187c */
[----:B------:R-:W-:-:S02]  /*20640*/  ISETP.GE.U32.AND P3, PT, R4, 0x7ffffd55, PT ;  /* 0x7ffffd550400780c */ /* 0x000fc40003f66070 */
[----:B------:R-:W-:Y:S01]  /*20650*/  IADD3 R4, R16, -0x249, RZ ;  /* 0xfffffdb710047810 */ /* 0x000fe20007ffe0ff */
[----:B------:R-:W-:Y:S01]  /*20660*/  STL.64 [R1+0x370], R14 ;  /* 0x0003700e01007387 */ /* 0x000fe20000100a00 */
[----:B------:R-:W4:Y:S01]  /*20670*/  LDC R16, c[0x0][0x230] ;  /* 0x00008c00ff107b82 */ /* 0x000f220000000800 */
[----:B-1----:R-:W-:Y:S01]  /*20680*/  IMAD.WIDE R12, R184, 0x4, R242 ;  /* 0x00000004b80c7825 */ /* 0x002fe200078e02f2 */
[----:B------:R-:W-:Y:S01]  /*20690*/  ISETP.GE.U32.AND P4, PT, R4, 0x7ffffd38, PT ;  /* 0x7ffffd380400780c */ /* 0x000fe20003f86070 */
[----:B------:R-:W-:Y:S04]  /*206a0*/  LDGSTS.E [R6+0x44004], desc[UR60][R14.64], !P1 ;  /* 0x440040000e067fae */ /* 0x000fe8000c92187c */
[----:B------:R1:W-:Y:S04]  /*206b0*/  STL.64 [R1+0x390], R12 ;  /* 0x0003900c01007387 */ /* 0x0003e80000100a00 */
[----:B------:R-:W2:Y:S01]  /*206c0*/  LDL.LU.64 R242, [R1+0x410] ;  /* 0x0004100001f27983 */ /* 0x000ea20000300a00 */
[----:B------:R-:W-:-:S03]  /*206d0*/  VIADD R4, R22, 0xfffffdb5 ;  /* 0xfffffdb516047836 */ /* 0x000fc60000000000 */
[----:B------:R-:W2:Y:S04]  /*206e0*/  LDL.LU.64 R20, [R1+0x408] ;  /* 0x0004080001147983 */ /* 0x000ea80000300a00 */
[----:B------:R-:W2:Y:S04]  /*206f0*/  LDL.LU.64 R164, [R1+0x400] ;  /* 0x0004000001a47983 */ /* 0x000ea80000300a00 */
[----:B------:R-:W-:Y:S04]  /*20700*/  LDGSTS.E [R6+0x44008], desc[UR60][R12.64], !P2 ;  /* 0x440080000c067fae */ /* 0x000fe8000d12187c */
[----:B------:R-:W2:Y:S04]  /*20710*/  LDL.LU.64 R22, [R1+0x3f8] ;  /* 0x0003f80001167983 */ /* 0x000ea80000300a00 */
[----:B-1----:R-:W2:Y:S04]  /*20720*/  LDL.LU.64 R12, [R1+0x3f0] ;  /* 0x0003f000010c7983 */ /* 0x002ea80000300a00 */
[----:B------:R-:W2:Y:S01]  /*20730*/  LDL.LU.64 R14, [R1+0x3e8] ;  /* 0x0003e800010e7983 */ /* 0x000ea20000300a00 */
[----:B------:R-:W-:Y:S01]  /*20740*/  VIADD R5, R252, 0xfffffdb6 ;  /* 0xfffffdb6fc057836 */ /* 0x000fe20000000000 */
[----:B------:R-:W-:Y:S01]  /*20750*/  ISETP.GE.U32.AND P6, PT, R4, 0x7ffffd36, PT ;  /* 0x7ffffd360400780c */ /* 0x000fe20003fc6070 */
[----:B------:R-:W1:Y:S01]  /*20760*/  LDC R252, c[0x0][0x230] ;  /* 0x00008c00fffc7b82 */ /* 0x000e620000000800 */
[----:B---3--:R-:W-:-:S02]  /*20770*/  IADD3 R4, R19, -0x269, RZ ;  /* 0xfffffd9713047810 */ /* 0x008fc40007ffe0ff */
[----:B------:R-:W-:Y:S01]  /*20780*/  ISETP.GE.U32.AND P5, PT, R5, 0x7ffffd37, PT ;  /* 0x7ffffd370500780c */ /* 0x000fe20003fa6070 */
[----:B------:R-:W-:Y:S01]  /*20790*/  VIADD R5, R185, 0xfffffdb4 ;  /* 0xfffffdb4b9057836 */ /* 0x000fe20000000000 */
[----:B------:R-:W-:Y:S01]  /*207a0*/  ISETP.GE.U32.AND P2, PT, R4, 0x7ffffd18, PT ;  /* 0x7ffffd180400780c */ /* 0x000fe20003f46070 */
[----:B----4-:R-:W-:Y:S02]  /*207b0*/  VIADD R4, R17, 0xfffffd96 ;  /* 0xfffffd9611047836 */ /* 0x010fe40000000000 */
[----:B------:R-:W3:Y:S01]  /*207c0*/  LDC R19, c[0x0][0x230] ;  /* 0x00008c00ff137b82 */ /* 0x000ee20000000800 */
[----:B------:R-:W-:Y:S01]  /*207d0*/  ISETP.GE.U32.AND P1, PT, R5, 0x7ffffd35, PT ;  /* 0x7ffffd350500780c */ /* 0x000fe20003f26070 */
[----:B------:R-:W-:Y:S01]  /*207e0*/  VIADD R5, R16, 0xfffffd95 ;  /* 0xfffffd9510057836 */ /* 0x000fe20000000000 */
[----:B------:R-:W-:Y:S01]  /*207f0*/  IADD3 R185, R163, -0x20d, RZ ;  /* 0xfffffdf3a3b97810 */ /* 0x000fe20007ffe0ff */
[----:B------:R-:W-:-:S05]  /*20800*/  IMAD.WIDE R232, R184, 0x4, R232 ;  /* 0x00000004b8e87825 */ /* 0x000fca00078e02e8 */
[----:B------:R4:W-:Y:S04]  /*20810*/  STL.64 [R1+0x3e0], R232 ;  /* 0x0003e0e801007387 */ /* 0x0009e80000100a00 */
[----:B------:R4:W-:Y:S01]  /*20820*/  LDGSTS.E [R6+0x4400c], desc[UR60][R232.64], !P3 ;  /* 0x4400c000e8067fae */ /* 0x0009e2000d92187c */
[----:B------:R-:W-:-:S05]  /*20830*/  IMAD.WIDE R16, R184, 0x4, R10 ;  /* 0x00000004b8107825 */ /* 0x000fca00078e020a */
[----:B------:R1:W-:Y:S04]  /*20840*/  STL.64 [R1+0x420], R16 ;  /* 0x0004201001007387 */ /* 0x0003e80000100a00 */
[----:B------:R1:W-:Y:S01]  /*20850*/  LDGSTS.E [R6+0x48000], desc[UR60][R16.64], !P4 ;  /* 0x4800000010067fae */ /* 0x0003e2000e12187c */
[----:B--2---:R-:W-:-:S04]  /*20860*/  IMAD.WIDE R10, R184, 0x4, R234 ;  /* 0x00000004b80a7825 */ /* 0x004fc800078e02ea */
[C---:B------:R-:W-:Y:S01]  /*20870*/  IMAD.WIDE R242, R184.reuse, 0x4, R242 ;  /* 0x00000004b8f27825 */ /* 0x040fe200078e02f2 */
[----:B------:R2:W-:Y:S03]  /*20880*/  STL.64 [R1+0x418], R10 ;  /* 0x0004180a01007387 */ /* 0x0005e60000100a00 */
[C---:B----4-:R-:W-:Y:S01]  /*20890*/  IMAD.WIDE R232, R184.reuse, 0x4, R20 ;  /* 0x00000004b8e87825 */ /* 0x050fe200078e0214 */
[----:B------:R-:W4:Y:S01]  /*208a0*/  LDL.LU.64 R234, [R1+0x3d8] ;  /* 0x0003d80001ea7983 */ /* 0x000f220000300a00 */
[----:B------:R-:W-:Y:S01]  /*208b0*/  ISETP.GE.U32.AND P4, PT, R5, 0x7ffffd16, PT ;  /* 0x7ffffd160500780c */ /* 0x000fe20003f86070 */
[----:B-1----:R-:W1:Y:S01]  /*208c0*/  LDC R16, c[0x0][0x230] ;  /* 0x00008c00ff107b82 */ /* 0x002e620000000800 */
[----:B------:R-:W-:Y:S01]  /*208d0*/  IMAD.WIDE R164, R184, 0x4, R164 ;  /* 0x00000004b8a47825 */ /* 0x000fe200078e02a4 */
[----:B------:R-:W4:Y:S03]  /*208e0*/  LDL.LU.64 R20, [R1+0x3d0] ;  /* 0x0003d00001147983 */ /* 0x000f260000300a00 */
[----:B------:R-:W-:Y:S01]  /*208f0*/  VIADD R5, R162, 0xfffffdf2 ;  /* 0xfffffdf2a2057836 */ /* 0x000fe20000000000 */
[----:B------:R3:W-:Y:S01]  /*20900*/  STL.64 [R1+0x410], R242 ;  /* 0x000410f201007387 */ /* 0x0007e20000100a00 */
[----:B------:R-:W-:Y:S01]  /*20910*/  ISETP.GE.U32.AND P3, PT, R4, 0x7ffffd17, PT ;  /* 0x7ffffd170400780c */ /* 0x000fe20003f66070 */
[----:B------:R-:W1:Y:S01]  /*20920*/  LDC R17, c[0x0][0x230] ;  /* 0x00008c00ff117b82 */ /* 0x000e620000000800 */
[C---:B------:R-:W-:Y:S01]  /*20930*/  IMAD.WIDE R162, R184.reuse, 0x4, R22 ;  /* 0x00000004b8a27825 */ /* 0x040fe200078e0216 */
[----:B------:R-:W-:Y:S04]  /*20940*/  STL.64 [R1+0x408], R232 ;  /* 0x000408e801007387 */ /* 0x000fe80000100a00 */
[----:B------:R-:W-:Y:S01]  /*20950*/  STL.64 [R1+0x600], R164 ;  /* 0x000600a401007387 */ /* 0x000fe20000100a00 */
[----:B------:R-:W-:-:S03]  /*20960*/  IMAD.WIDE R22, R184, 0x4, R12 ;  /* 0x00000004b8167825 */ /* 0x000fc600078e020c */
[----:B------:R2:W-:Y:S01]  /*20970*/  LDGSTS.E [R6+0x48004], desc[UR60][R10.64], !P5 ;  /* 0x480040000a067fae */ /* 0x0005e2000e92187c */
[----:B------:R-:W-:-:S03]  /*20980*/  IMAD.WIDE R12, R184, 0x4, R14 ;  /* 0x00000004b80c7825 */ /* 0x000fc600078e020e */
[----:B------:R-:W-:Y:S04]  /*20990*/  LDGSTS.E [R6+0x48008], desc[UR60][R242.64], !P6 ;  /* 0x48008000f2067fae */ /* 0x000fe8000f12187c */
[----:B------:R-:W4:Y:S04]  /*209a0*/  LDL.LU.64 R14, [R1+0x3c8] ;  /* 0x0003c800010e7983 */ /* 0x000f280000300a00 */
[----:B------:R1:W-:Y:S01]  /*209b0*/  STL.64 [R1+0x608], R162 ;  /* 0x000608a201007387 */ /* 0x0003e20000100a00 */
[----:B--2---:R-:W2:Y:S03]  /*209c0*/  LDC R11, c[0x0][0x230] ;  /* 0x00008c00ff0b7b82 */ /* 0x004ea60000000800 */
[----:B------:R-:W-:Y:S04]  /*209d0*/  STL.64 [R1+0x610], R22 ;  /* 0x0006101601007387 */ /* 0x000fe80000100a00 */
[----:B------:R1:W-:Y:S01]  /*209e0*/  STL.64 [R1+0x618], R12 ;  /* 0x0006180c01007387 */ /* 0x0003e20000100a00 */
[----:B------:R-:W1:Y:S03]  /*209f0*/  LDC R10, c[0x0][0x230] ;  /* 0x00008c00ff0a7b82 */ /* 0x000e660000000800 */
[----:B---3--:R-:W3:Y:S01]  /*20a00*/  LDL.LU.64 R242, [R1+0x3c0] ;  /* 0x0003c00001f27983 */ /* 0x008ee20000300a00 */
[----:B------:R-:W-:-:S03]  /*20a10*/  VIADD R4, R18, 0xfffffd94 ;  /* 0xfffffd9412047836 */ /* 0x000fc60000000000 */
[----:B------:R-:W-:Y:S01]  /*20a20*/  LDGSTS.E [R6+0x4800c], desc[UR60][R232.64], !P1 ;  /* 0x4800c000e8067fae */ /* 0x000fe2000c92187c */
[----:B------:R-:W4:Y:S01]  /*20a30*/  LDC R18, c[0x0][0x230] ;  /* 0x00008c00ff127b82 */ /* 0x000f220000000800 */
[----:B------:R-:W-:Y:S01]  /*20a40*/  ISETP.GE.U32.AND P5, PT, R4, 0x7ffffd15, PT ;  /* 0x7ffffd150400780c */ /* 0x000fe20003fa6070 */
[----:B------:R-:W-:Y:S01]  /*20a50*/  VIADD R4, R252, 0xfffffdf1 ;  /* 0xfffffdf1fc047836 */ /* 0x000fe20000000000 */
[----:B------:R-:W-:Y:S01]  /*20a60*/  LDGSTS.E [R6+0x4c000], desc[UR60][R164.64], !P2 ;  /* 0x4c000000a4067fae */ /* 0x000fe2000d12187c */
[----:B------:R-:W-:-:S03]  /*20a70*/  ISETP.GE.U32.AND P2, PT, R185, 0x7ffffd74, PT ;  /* 0x7ffffd74b900780c */ /* 0x000fc60003f46070 */
[----:B------:R1:W-:Y:S01]  /*20a80*/  LDGSTS.E [R6+0x4c004], desc[UR60][R162.64], !P3 ;  /* 0x4c004000a2067fae */ /* 0x0003e2000d92187c */
[----:B------:R-:W3:Y:S03]  /*20a90*/  LDC R185, c[0x0][0x230] ;  /* 0x00008c00ffb97b82 */ /* 0x000ee60000000800 */
[----:B------:R-:W-:Y:S01]  /*20aa0*/  LDGSTS.E [R6+0x4c008], desc[UR60][R22.64], !P4 ;  /* 0x4c00800016067fae */ /* 0x000fe2000e12187c */
[----:B------:R-:W-:-:S03]  /*20ab0*/  ISETP.GE.U32.AND P4, PT, R4, 0x7ffffd72, PT ;  /* 0x7ffffd720400780c */ /* 0x000fc60003f86070 */
[----:B------:R1:W-:Y:S01]  /*20ac0*/  LDGSTS.E [R6+0x4c00c], desc[UR60][R12.64], !P5 ;  /* 0x4c00c0000c067fae */ /* 0x0003e2000e92187c */
[----:B--2---:R-:W-:Y:S01]  /*20ad0*/  IADD3 R4, R11, -0x22d, RZ ;  /* 0xfffffdd30b047810 */ /* 0x004fe20007ffe0ff */
[----:B------:R-:W2:Y:S01]  /*20ae0*/  LDC R252, c[0x0][0x230] ;  /* 0x00008c00fffc7b82 */ /* 0x000ea20000000800 */
[----:B------:R-:W-:Y:S02]  /*20af0*/  ISETP.GE.U32.AND P3, PT, R5, 0x7ffffd73, PT ;  /* 0x7ffffd730500780c */ /* 0x000fe40003f66070 */
[----:B------:R-:W-:-:S05]  /*20b00*/  ISETP.GE.U32.AND P6, PT, R4, 0x7ffffd54, PT ;  /* 0x7ffffd540400780c */ /* 0x000fca0003fc6070 */
[----:B-1----:R-:W1:Y:S01]  /*20b10*/  LDC R162, c[0x0][0x230] ;  /* 0x00008c00ffa27b82 */ /* 0x002e620000000800 */
[----:B------:R-:W2:Y:S01]  /*20b20*/  LDL.LU.64 R12, [R1+0x3b8] ;  /* 0x0003b800010c7983 */ /* 0x000ea20000300a00 */
[----:B------:R-:W-:-:S03]  /*20b30*/  VIADD R6, R10, 0xfffffdd2 ;  /* 0xfffffdd20a067836 */ /* 0x000fc60000000000 */
[----:B------:R-:W2:Y:S01]  /*20b40*/  LDL.LU.64 R10, [R1+0x3b0] ;  /* 0x0003b000010a7983 */ /* 0x000ea20000300a00 */
[----:B------:R-:W-:Y:S02]  /*20b50*/  VIADD R4, R19, 0xfffffdd1 ;  /* 0xfffffdd113047836 */ /* 0x000fe40000000000 */
[----:B----4-:R-:W-:-:S05]  /*20b60*/  IMAD.WIDE R22, R184, 0x4, R234 ;  /* 0x00000004b8167825 */ /* 0x010fca00078e02ea */
[----:B------:R-:W-:Y:S04]  /*20b70*/  STL.64 [R1+0x170], R22 ;  /* 0x0001701601007387 */ /* 0x000fe80000100a00 */
[----:B------:R-:W4:Y:S01]  /*20b80*/  LDL.LU.64 R234, [R1+0x3a8] ;  /* 0x0003a80001ea7983 */ /* 0x000f220000300a00 */
[----:B------:R-:W-:-:S03]  /*20b90*/  IMAD.WIDE R20, R184, 0x4, R20 ;  /* 0x00000004b8147825 */ /* 0x000fc600078e0214 */
[----:B------:R-:W-:Y:S01]  /*20ba0*/  LDGSTS.E [R7+0x40000], desc[UR60][R22.64], !P2 ;  /* 0x4000000016077fae */ /* 0x000fe2000d12187c */
[----:B------:R-:W-:Y:S01]  /*20bb0*/  ISETP.GE.U32.AND P2, PT, R4, 0x7ffffd52, PT ;  /* 0x7ffffd520400780c */ /* 0x000fe20003f46070 */
[----:B------:R-:W-:Y:S02]  /*20bc0*/  VIADD R4, R16, 0xfffffdd0 ;  /* 0xfffffdd010047836 */ /* 0x000fe40000000000 */
[----:B------:R-:W-:Y:S01]  /*20bd0*/  STL.64 [R1+0x178], R20 ;  /* 0x0001781401007387 */ /* 0x000fe20000100a00 */
[----:B------:R-:W-:-:S03]  /*20be0*/  IMAD.WIDE R14, R184, 0x4, R14 ;  /* 0x00000004b80e7825 */ /* 0x000fc600078e020e */
[----:B------:R1:W-:Y:S01]  /*20bf0*/  LDGSTS.E [R7+0x40004], desc[UR60][R20.64], !P3 ;  /* 0x4000400014077fae */ /* 0x0003e2000d92187c */
[----:B------:R-:W-:Y:S01]  /*20c00*/  ISETP.GE.U32.AND P3, PT, R4, 0x7ffffd51, PT ;  /* 0x7ffffd510400780c */ /* 0x000fe20003f66070 */
[----:B------:R-:W2:Y:S01]  /*20c10*/  LDC R16, c[0x0][0x230] ;  /* 0x00008c00ff107b82 */ /* 0x000ea20000000800 */
[----:B------:R-:W-:Y:S01]  /*20c20*/  IADD3 R4, R18, -0x24d, RZ ;  /* 0xfffffdb312047810 */ /* 0x000fe20007ffe0ff */
[----:B------:R1:W-:Y:S04]  /*20c30*/  STL.64 [R1+0x180], R14 ;  /* 0x0001800e01007387 */ /* 0x0003e80000100a00 */
[----:B------:R-:W4:Y:S01]  /*20c40*/  LDL.LU.64 R232, [R1+0x3a0] ;  /* 0x0003a00001e87983 */ /* 0x000f220000300a00 */
[----:B------:R-:W-:Y:S01]  /*20c50*/  VIADD R5, R17, 0xfffffdf0 ;  /* 0xfffffdf011057836 */ /* 0x000fe20000000000 */
[----:B------:R-:W-:Y:S01]  /*20c60*/  ISETP.GE.U32.AND P1, PT, R6, 0x7ffffd53, PT ;  /* 0x7ffffd530600780c */ /* 0x000fe20003f26070 */
[----:B------:R-:W2:Y:S01]  /*20c70*/  LDC R17, c[0x0][0x230] ;  /* 0x00008c00ff117b82 */ /* 0x000ea20000000800 */
[----:B------:R-:W-:Y:S01]  /*20c80*/  LDGSTS.E [R7+0x40008], desc[UR60][R14.64], !P4 ;  /* 0x400080000e077fae */ /* 0x000fe2000e12187c */
[----:B---3--:R-:W-:Y:S01]  /*20c90*/  IMAD.WIDE R18, R184, 0x4, R242 ;  /* 0x00000004b8127825 */ /* 0x008fe200078e02f2 */
[----:B------:R-:W-:-:S05]  /*20ca0*/  ISETP.GE.U32.AND P5, PT, R5, 0x7ffffd71, PT ;  /* 0x7ffffd710500780c */ /* 0x000fca0003fa6070 */
[----:B------:R-:W3:Y:S01]  /*20cb0*/  LDC R6, c[0x0][0x230] ;  /* 0x00008c00ff067b82 */ /* 0x000ee20000000800 */
[----:B-1----:R-:W4:Y:S07]  /*20cc0*/  LDL.LU.64 R14, [R1+0x398] ;  /* 0x00039800010e7983 */ /* 0x002f2e0000300a00 */
[----:B------:R-:W1:Y:S01]  /*20cd0*/  LDC R21, c[0x0][0x230] ;  /* 0x00008c00ff157b82 */ /* 0x000e620000000800 */
[----:B------:R-:W4:Y:S07]  /*20ce0*/  LDL.LU.64 R242, [R1+0x388] ;  /* 0x0003880001f27983 */ /* 0x000f2e0000300a00 */
[----:B------:R-:W1:Y:S01]  /*20cf0*/  LDC R20, c[0x0][0x230] ;  /* 0x00008c00ff147b82 */ /* 0x000e620000000800 */
[----:B------:R-:W-:Y:S01]  /*20d00*/  STL.64 [R1+0x188], R18 ;  /* 0x0001881201007387 */ /* 0x000fe20000100a00 */
[----:B------:R-:W-:-:S03]  /*20d10*/  ISETP.GE.U32.AND P4, PT, R4, 0x7ffffd34, PT ;  /* 0x7ffffd340400780c */ /* 0x000fc60003f86070 */
[----:B------:R-:W-:Y:S01]  /*20d20*/  LDGSTS.E [R7+0x4000c], desc[UR60][R18.64], !P5 ;  /* 0x4000c00012077fae */ /* 0x000fe2000e92187c */
[----:B--2---:R-:W-:Y:S02]  /*20d30*/  IMAD.WIDE R12, R184, 0x4, R12 ;  /* 0x00000004b80c7825 */ /* 0x004fe400078e020c */
[----:B------:R-:W2:Y:S03]  /*20d40*/  LDC R23, c[0x0][0x230] ;  /* 0x00008c00ff177b82 */ /* 0x000ea60000000800 */
[----:B------:R3:W-:Y:S01]  /*20d50*/  STL.64 [R1+0x3b8], R12 ;  /* 0x0003b80c01007387 */ /* 0x0007e20000100a00 */
[----:B------:R-:W-:-:S03]  /*20d60*/  VIADD R5, R185, 0xfffffdb2 ;  /* 0xfffffdb2b9057836 */ /* 0x000fc60000000000 */
[----:B------:R1:W-:Y:S01]  /*20d70*/  LDGSTS.E [R7+0x44000], desc[UR60][R12.64], !P6 ;  /* 0x440000000c077fae */ /* 0x0003e2000f12187c */
[----:B------:R-:W-:Y:S01]  /*20d80*/  VIADD R4, R17, 0xfffffdb1 ;  /* 0xfffffdb111047836 */ /* 0x000fe20000000000 */
[----:B------:R-:W-:Y:S01]  /*20d90*/  ISETP.GE.U32.AND P5, PT, R5, 0x7ffffd33, PT ;  /* 0x7ffffd330500780c */ /* 0x000fe20003fa6070 */
[----:B---3--:R-:W-:Y:S01]  /*20da0*/  VIADD R5, R6, 0xfffffdb0 ;  /* 0xfffffdb006057836 */ /* 0x008fe20000000000 */
[----:B------:R-:W3:Y:S01]  /*20db0*/  LDC R22, c[0x0][0x230] ;  /* 0x00008c00ff167b82 */ /* 0x000ee20000000800 */
[----:B-1----:R-:W-:Y:S01]  /*20dc0*/  IMAD.WIDE R12, R184, 0x4, R10 ;  /* 0x00000004b80c7825 */ /* 0x002fe200078e020a */
[----:B------:R-:W-:-:S06]  /*20dd0*/  ISETP.GE.U32.AND P6, PT, R4, 0x7ffffd32, PT ;  /* 0x7ffffd320400780c */ /* 0x000fcc0003fc6070 */
[----:B------:R-:W1:Y:S01]  /*20de0*/  LDC R185, c[0x0][0x230] ;  /* 0x00008c00ffb97b82 */ /* 0x000e620000000800 */
[----:B------:R2:W-:Y:S01]  /*20df0*/  STL.64 [R1+0x3b0], R12 ;  /* 0x0003b00c01007387 */ /* 0x0005e20000100a00 */
[----:B------:R-:W-:-:S03]  /*20e00*/  IADD3 R4, R16, -0x26d, RZ ;  /* 0xfffffd9310047810 */ /* 0x000fc60007ffe0ff */
[----:B------:R-:W-:Y:S01]  /*20e10*/  LDGSTS.E [R7+0x44004], desc[UR60][R12.64], !P1 ;  /* 0x440040000c077fae */ /* 0x000fe2000c92187c */
[----:B------:R-:W-:Y:S01]  /*20e20*/  ISETP.GE.U32.AND P1, PT, R5, 0x7ffffd31, PT ;  /* 0x7ffffd310500780c */ /* 0x000fe20003f26070 */
[----:B------:R-:W-:Y:S02]  /*20e30*/  VIADD R5, R20, 0xfffffd91 ;  /* 0xfffffd9114057836 */ /* 0x000fe40000000000 */
[----:B----4-:R-:W-:-:S05]  /*20e40*/  IMAD.WIDE R10, R184, 0x4, R234 ;  /* 0x00000004b80a7825 */ /* 0x010fca00078e02ea */
[----:B------:R4:W-:Y:S04]  /*20e50*/  STL.64 [R1+0x3a8], R10 ;  /* 0x0003a80a01007387 */ /* 0x0009e80000100a00 */
[----:B------:R-:W3:Y:S04]  /*20e60*/  LDL.LU.64 R234, [R1+0x380] ;  /* 0x0003800001ea7983 */ /* 0x000ee80000300a00 */
[----:B------:R-:W3:Y:S04]  /*20e70*/  LDL.LU.64 R18, [R1+0x378] ;  /* 0x0003780001127983 */ /* 0x000ee80000300a00 */
[----:B------:R-:W3:Y:S04]  /*20e80*/  LDL.LU.64 R164, [R1+0x368] ;  /* 0x0003680001a47983 */ /* 0x000ee80000300a00 */
[----:B------:R-:W-:Y:S01]  /*20e90*/  LDGSTS.E [R7+0x44008], desc[UR60][R10.64], !P2 ;  /* 0x440080000a077fae */ /* 0x000fe2000d12187c */
[----:B------:R-:W-:Y:S01]  /*20ea0*/  ISETP.GE.U32.AND P2, PT, R4, 0x7ffffd14, PT ;  /* 0x7ffffd140400780c */ /* 0x000fe20003f46070 */
[----:B------:R-:W-:-:S02]  /*20eb0*/  VIADD R4, R21, 0xfffffd92 ;  /* 0xfffffd9215047836 */ /* 0x000fc40000000000 */
[----:B--2---:R-:W2:Y:S01]  /*20ec0*/  LDL.LU.64 R12, [R1+0x358] ;  /* 0x00035800010c7983 */ /* 0x004ea20000300a00 */
[----:B------:R-:W-:-:S03]  /*20ed0*/  IMAD.WIDE R232, R184, 0x4, R232 ;  /* 0x00000004b8e87825 */ /* 0x000fc600078e02e8 */
[----:B------:R-:W2:Y:S04]  /*20ee0*/  LDL.LU.64 R16, [R1+0x350] ;  /* 0x0003500001107983 */ /* 0x000ea80000300a00 */
[----:B----4-:R-:W4:Y:S04]  /*20ef0*/  LDL.LU.64 R10, [R1+0x340] ;  /* 0x00034000010a7983 */ /* 0x010f280000300a00 */
[----:B------:R-:W-:Y:S04]  /*20f00*/  STL.64 [R1+0x3a0], R232 ;  /* 0x0003a0e801007387 */ /* 0x000fe80000100a00 */
[----:B------:R-:W-:Y:S01]  /*20f10*/  LDGSTS.E [R7+0x4400c], desc[UR60][R232.64], !P3 ;  /* 0x4400c000e8077fae */ /* 0x000fe2000d92187c */
[----:B------:R-:W-:-:S04]  /*20f20*/  IMAD.WIDE R20, R184, 0x4, R14 ;  /* 0x00000004b8147825 */ /* 0x000fc800078e020e */
[----:B------:R-:W-:Y:S01]  /*20f30*/  IMAD.WIDE R14, R184, 0x4, R242 ;  /* 0x00000004b80e7825 */ /* 0x000fe200078e02f2 */
[----:B------:R1:W-:Y:S04]  /*20f40*/  STL.64 [R1+0x3e8], R20 ;  /* 0x0003e81401007387 */ /* 0x0003e80000100a00 */
[----:B------:R1:W-:Y:S04]  /*20f50*/  STL.64 [R1+0x3f0], R14 ;  /* 0x0003f00e01007387 */ /* 0x0003e80000100a00 */
[----:B------:R-:W4:Y:S01]  /*20f60*/  LDL.LU.64 R242, [R1+0x338] ;  /* 0x0003380001f27983 */ /* 0x000f220000300a00 */
[----:B------:R-:W-:Y:S01]  /*20f70*/  ISETP.GE.U32.AND P3, PT, R4, 0x7ffffd13, PT ;  /* 0x7ffffd130400780c */ /* 0x000fe20003f66070 */
[----:B------:R-:W-:-:S02]  /*20f80*/  VIADD R4, R252, 0xfffffd90 ;  /* 0xfffffd90fc047836 */ /* 0x000fc40000000000 */
[----:B------:R1:W-:Y:S01]  /*20f90*/  LDGSTS.E [R7+0x48000], desc[UR60][R20.64], !P4 ;  /* 0x4800000014077fae */ /* 0x0003e2000e12187c */
[----:B------:R-:W-:Y:S01]  /*20fa0*/  ISETP.GE.U32.AND P4, PT, R5, 0x7ffffd12, PT ;  /* 0x7ffffd120500780c */ /* 0x000fe20003f86070 */
[----:B------:R-:W4:Y:S02]  /*20fb0*/  LDC R252, c[0x0][0x230] ;  /* 0x00008c00fffc7b82 */ /* 0x000f240000000800 */
[----:B------:R1:W-:Y:S01]  /*20fc0*/  LDGSTS.E [R7+0x48004], desc[UR60][R14.64], !P5 ;  /* 0x480040000e077fae */ /* 0x0003e2000e92187c */
[----:B------:R-:W-:Y:S02]  /*20fd0*/  ISETP.GE.U32.AND P5, PT, R4, 0x7ffffd11, PT ;  /* 0x7ffffd110400780c */ /* 0x000fe40003fa6070 */
[----:B------:R-:W-:Y:S01]  /*20fe0*/  IADD3 R6, R162, -0x211, RZ ;  /* 0xfffffdefa2067810 */ /* 0x000fe20007ffe0ff */
[----:B------:R-:W-:Y:S02]  /*20ff0*/  VIADD R5, R23, 0xfffffdee ;  /* 0xfffffdee17057836 */ /* 0x000fe40000000000 */
[----:B-1----:R-:W1:Y:S08]  /*21000*/  LDC R21, c[0x0][0x230] ;  /* 0x00008c00ff157b82 */ /* 0x002e700000000800 */
[----:B------:R-:W1:Y:S08]  /*21010*/  LDC R14, c[0x0][0x230] ;  /* 0x00008c00ff0e7b82 */ /* 0x000e700000000800 */
[----:B------:R-:W1:Y:S08]  /*21020*/  LDC R20, c[0x0][0x230] ;  /* 0x00008c00ff147b82 */ /* 0x000e700000000800 */
[----:B------:R-:W1:Y:S01]  /*21030*/  LDC R15, c[0x0][0x230] ;  /* 0x00008c00ff0f7b82 */ /* 0x000e620000000800 */
[----:B---3--:R-:W-:-:S04]  /*21040*/  IMAD.WIDE R234, R184, 0x4, R234 ;  /* 0x00000004b8ea7825 */ /* 0x008fc800078e02ea */
[C---:B------:R-:W-:Y:S01]  /*21050*/  IMAD.WIDE R232, R184.reuse, 0x4, R18 ;  /* 0x00000004b8e87825 */ /* 0x040fe200078e0212 */
[----:B------:R-:W-:Y:S03]  /*21060*/  LDGSTS.E [R7+0x48008], desc[UR60][R234.64], !P6 ;  /* 0x48008000ea077fae */ /* 0x000fe6000f12187c */
[C---:B------:R-:W-:Y:S01]  /*21070*/  IMAD.WIDE R164, R184.reuse, 0x4, R164 ;  /* 0x00000004b8a47825 */ /* 0x040fe200078e02a4 */
[----:B------:R-:W3:Y:S04]  /*21080*/  LDL.LU.64 R18, [R1+0x330] ;  /* 0x0003300001127983 */ /* 0x000ee80000300a00 */
[----:B------:R-:W-:Y:S01]  /*21090*/  STL.64 [R1+0x3f8], R234 ;  /* 0x0003f8ea01007387 */ /* 0x000fe20000100a00 */
[----:B--2---:R-:W-:-:S03]  /*210a0*/  IMAD.WIDE R162, R184, 0x4, R12 ;  /* 0x00000004b8a27825 */ /* 0x004fc600078e020c */
[----:B------:R-:W-:Y:S01]  /*210b0*/  STL.64 [R1+0x400], R232 ;  /* 0x000400e801007387 */ /* 0x000fe20000100a00 */
[----:B------:R-:W-:-:S03]  /*210c0*/  IMAD.WIDE R16, R184, 0x4, R16 ;  /* 0x00000004b8107825 */ /* 0x000fc600078e0210 */
[----:B------:R-:W-:Y:S01]  /*210d0*/  STL.64 [R1+0x5e0], R164 ;  /* 0x0005e0a401007387 */ /* 0x000fe20000100a00 */
[----:B----4-:R-:W-:-:S03]  /*210e0*/  IMAD.WIDE R10, R184, 0x4, R10 ;  /* 0x00000004b80a7825 */ /* 0x010fc600078e020a */
[----:B------:R-:W2:Y:S04]  /*210f0*/  LDL.LU.64 R12, [R1+0x328] ;  /* 0x00032800010c7983 */ /* 0x000ea80000300a00 */
[----:B------:R-:W-:Y:S04]  /*21100*/  LDGSTS.E [R7+0x4800c], desc[UR60][R232.64], !P1 ;  /* 0x4800c000e8077fae */ /* 0x000fe8000c92187c */
[----:B------:R-:W-:Y:S01]  /*21110*/  LDGSTS.E [R7+0x4c000], desc[UR60][R164.64], !P2 ;  /* 0x4c000000a4077fae */ /* 0x000fe2000d12187c */
[----:B------:R-:W-:-:S03]  /*21120*/  ISETP.GE.U32.AND P2, PT, R6, 0x7ffffd70, PT ;  /* 0x7ffffd700600780c */ /* 0x000fc60003f46070 */
[----:B------:R-:W-:Y:S01]  /*21130*/  STL.64 [R1+0x5e8], R162 ;  /* 0x0005e8a201007387 */ /* 0x000fe20000100a00 */
[----:B------:R-:W-:-:S03]  /*21140*/  VIADD R6, R22, 0xfffffdce ;  /* 0xfffffdce16067836 */ /* 0x000fc60000000000 */
[----:B------:R-:W-:Y:S04]  /*21150*/  LDGSTS.E [R7+0x4c004], desc[UR60][R162.64], !P3 ;  /* 0x4c004000a2077fae */ /* 0x000fe8000d92187c */
[----:B------:R-:W-:Y:S04]  /*21160*/  STL.64 [R1+0x5f0], R16 ;  /* 0x0005f01001007387 */ /* 0x000fe80000100a00 */
[----:B------:R-:W-:Y:S01]  /*21170*/  LDGSTS.E [R7+0x4c008], desc[UR60][R16.64], !P4 ;  /* 0x4c00800010077fae */ /* 0x000fe2000e12187c */
[----:B------:R-:W-:-:S03]  /*21180*/  IMAD.WIDE R22, R184, 0x4, R242 ;  /* 0x00000004b8167825 */ /* 0x000fc600078e02f2 */
[----:B------:R4:W-:Y:S04]  /*21190*/  STL.64 [R1+0x5f8], R10 ;  /* 0x0005f80a01007387 */ /* 0x0009e80000100a00 */
[----:B------:R1:W-:Y:S01]  /*211a0*/  LDGSTS.E [R7+0x4c00c], desc[UR60][R10.64], !P5 ;  /* 0x4c00c0000a077fae */ /* 0x0003e2000e92187c */
[----:B------:R-:W-:Y:S01]  /*211b0*/  VIADD R4, R185, 0xfffffded ;  /* 0xfffffdedb9047836 */ /* 0x000fe20000000000 */
[----:B------:R-:W-:Y:S02]  /*211c0*/  ISETP.GE.U32.AND P3, PT, R5, 0x7ffffd6f, PT ;  /* 0x7ffffd6f0500780c */ /* 0x000fe40003f66070 */
[----:B----4-:R-:W4:Y:S01]  /*211d0*/  LDL.LU.64 R10, [R1+0x318] ;  /* 0x00031800010a7983 */ /* 0x010f220000300a00 */
[----:B------:R-:W-:Y:S01]  /*211e0*/  ISETP.GE.U32.AND P1, PT, R6, 0x7ffffd4f, PT ;  /* 0x7ffffd4f0600780c */ /* 0x000fe20003f26070 */
[----:B------:R-:W-:Y:S01]  /*211f0*/  VIADD R5, R252, 0xfffffdec ;  /* 0xfffffdecfc057836 */ /* 0x000fe20000000000 */
[----:B------:R-:W-:Y:S01]  /*21200*/  ISETP.GE.U32.AND P4, PT, R4, 0x7ffffd6e, PT ;  /* 0x7ffffd6e0400780c */ /* 0x000fe20003f86070 */
[----:B------:R-:W4:Y:S01]  /*21210*/  LDL.LU.64 R16, [R1+0x310] ;  /* 0x0003100001107983 */ /* 0x000f220000300a00 */
[----:B-1----:R-:W1:Y:S03]  /*21220*/  LDC R7, c[0x0][0x230] ;  /* 0x00008c00ff077b82 */ /* 0x002e660000000800 */
[----:B------:R-:W4:Y:S04]  /*21230*/  LDL.LU.64 R234, [R1+0x308] ;  /* 0x0003080001ea7983 */ /* 0x000f280000300a00 */
[----:B------:R-:W-:Y:S01]  /*21240*/  STL.64 [R1+0x190], R22 ;  /* 0x0001901601007387 */ /* 0x000fe20000100a00 */
[----:B------:R-:W1:Y:S03]  /*21250*/  LDC R6, c[0x0][0x230] ;  /* 0x00008c00ff067b82 */ /* 0x000e660000000800 */
[----:B------:R-:W4:Y:S01]  /*21260*/  LDL.LU.64 R242, [R1+0x300] ;  /* 0x0003000001f27983 */ /* 0x000f220000300a00 */
[----:B------:R-:W-:-:S02]  /*21270*/  IADD3 R4, R14, -0x231, RZ ;  /* 0xfffffdcf0e047810 */ /* 0x000fc40007ffe0ff */
[----:B------:R-:W-:Y:S01]  /*21280*/  ISETP.GE.U32.AND P5, PT, R5, 0x7ffffd6d, PT ;  /* 0x7ffffd6d0500780c */ /* 0x000fe20003fa6070 */
[----:B------:R-:W-:Y:S01]  /*21290*/  LDGSTS.E [R8+0x40000], desc[UR60][R22.64], !P2 ;  /* 0x4000000016087fae */ /* 0x000fe2000d12187c */
[----:B------:R-:W-:Y:S01]  /*212a0*/  ISETP.GE.U32.AND P6, PT, R4, 0x7ffffd50, PT ;  /* 0x7ffffd500400780c */ /* 0x000fe20003fc6070 */
[----:B------:R-:W-:Y:S01]  /*212b0*/  VIADD R4, R21, 0xfffffdcd ;  /* 0xfffffdcd15047836 */ /* 0x000fe20000000000 */
[----:B------:R-:W1:Y:S04]  /*212c0*/  LDC R14, c[0x0][0x230] ;  /* 0x00008c00ff0e7b82 */ /* 0x000e680000000800 */
[----:B------:R-:W-:-:S04]  /*212d0*/  ISETP.GE.U32.AND P2, PT, R4, 0x7ffffd4e, PT ;  /* 0x7ffffd4e0400780c */ /* 0x000fc80003f46070 */
[----:B------:R-:W1:Y:S08]  /*212e0*/  LDC R252, c[0x0][0x230] ;  /* 0x00008c00fffc7b82 */ /* 0x000e700000000800 */
[----:B------:R-:W1:Y:S01]  /*212f0*/  LDC R185, c[0x0][0x230] ;  /* 0x00008c00ffb97b82 */ /* 0x000e620000000800 */
[----:B---3--:R-:W-:-:S07]  /*21300*/  IMAD.WIDE R18, R184, 0x4, R18 ;  /* 0x00000004b8127825 */ /* 0x008fce00078e0212 */
[----:B------:R-:W3:Y:S01]  /*21310*/  LDC R21, c[0x0][0x230] ;  /* 0x00008c00ff157b82 */ /* 0x000ee20000000800 */
[----:B------:R-:W-:Y:S04]  /*21320*/  STL.64 [R1+0x198], R18 ;  /* 0x0001981201007387 */ /* 0x000fe80000100a00 */
[----:B------:R4:W-:Y:S01]  /*21330*/  LDGSTS.E [R8+0x40004], desc[UR60][R18.64], !P3 ;  /* 0x4000400012087fae */ /* 0x0009e2000d92187c */
[----:B--2---:R-:W-:-:S05]  /*21340*/  IMAD.WIDE R12, R184, 0x4, R12 ;  /* 0x00000004b80c7825 */ /* 0x004fca00078e020c */
[----:B------:R2:W-:Y:S04]  /*21350*/  STL.64 [R1+0x1a0], R12 ;  /* 0x0001a00c01007387 */ /* 0x0005e80000100a00 */
[----:B------:R-:W3:Y:S04]  /*21360*/  LDL.LU.64 R232, [R1+0x2f8] ;  /* 0x0002f80001e87983 */ /* 0x000ee80000300a00 */
[----:B------:R-:W-:Y:S04]  /*21370*/  LDGSTS.E [R8+0x40008], desc[UR60][R12.64], !P4 ;  /* 0x400080000c087fae */ /* 0x000fe8000e12187c */
[----:B--2---:R-:W2:Y:S01]  /*21380*/  LDL.LU.64 R12, [R1+0x2e8] ;  /* 0x0002e800010c7983 */ /* 0x004ea20000300a00 */
[----:B----4-:R-:W-:-:S03]  /*21390*/  IMAD.WIDE R18, R184, 0x4, R10 ;  /* 0x00000004b8127825 */ /* 0x010fc600078e020a */
[----:B------:R-:W4:Y:S01]  /*213a0*/  LDL.LU.64 R10, [R1+0x2e0] ;  /* 0x0002e000010a7983 */ /* 0x000f220000300a00 */
[----:B------:R-:W-:-:S03]  /*213b0*/  IMAD.WIDE R16, R184, 0x4, R16 ;  /* 0x00000004b8107825 */ /* 0x000fc600078e0210 */
[----:B------:R1:W-:Y:S04]  /*213c0*/  STL.64 [R1+0x1a8], R18 ;  /* 0x0001a81201007387 */ /* 0x0003e80000100a00 */
[----:B------:R1:W-:Y:S04]  /*213d0*/  LDGSTS.E [R8+0x4000c], desc[UR60][R18.64], !P5 ;  /* 0x4000c00012087fae */ /* 0x0003e8000e92187c */
[----:B------:R1:W-:Y:S04]  /*213e0*/  STL.64 [R1+0x310], R16 ;  /* 0x0003101001007387 */ /* 0x0003e80000100a00 */
[----:B------:R1:W-:Y:S02]  /*213f0*/  LDGSTS.E [R8+0x44000], desc[UR60][R16.64], !P6 ;  /* 0x4400000010087fae */ /* 0x0003e4000f12187c */
[----:B-1----:R-:W-:-:S04]  /*21400*/  IMAD.WIDE R18, R184, 0x4, R234 ;  /* 0x00000004b8127825 */ /* 0x002fc800078e02ea */
[----:B------:R-:W-:Y:S01]  /*21410*/  IMAD.WIDE R16, R184, 0x4, R242 ;  /* 0x00000004b8107825 */ /* 0x000fe200078e02f2 */
[----:B------:R1:W-:Y:S04]  /*21420*/  STL.64 [R1+0x308], R18 ;  /* 0x0003081201007387 */ /* 0x0003e80000100a00 */
[----:B------:R1:W-:Y:S04]  /*21430*/  STL.64 [R1+0x300], R16 ;  /* 0x0003001001007387 */ /* 0x0003e80000100a00 */
[----:B------:R-:W4:Y:S04]  /*21440*/  LDL.LU.64 R242, [R1+0x2d0] ;  /* 0x0002d00001f27983 */ /* 0x000f280000300a00 */
[----:B------:R-:W4:Y:S04]  /*21450*/  LDL.LU.64 R22, [R1+0x2c0] ;  /* 0x0002c00001167983 */ /* 0x000f280000300a00 */
[----:B------:R-:W4:Y:S04]  /*21460*/  LDL.LU.64 R164, [R1+0x2b8] ;  /* 0x0002b80001a47983 */ /* 0x000f280000300a00 */
[----:B------:R-:W-:Y:S04]  /*21470*/  LDGSTS.E [R8+0x44004], desc[UR60][R18.64], !P1 ;  /* 0x4400400012087fae */ /* 0x000fe8000c92187c */
[----:B------:R-:W-:Y:S04]  /*21480*/  LDGSTS.E [R8+0x44008], desc[UR60][R16.64], !P2 ;  /* 0x4400800010087fae */ /* 0x000fe8000d12187c */
[----:B-1----:R-:W4:Y:S04]  /*21490*/  LDL.LU.64 R18, [R1+0x2a0] ;  /* 0x0002a00001127983 */ /* 0x002f280000300a00 */
[----:B------:R-:W4:Y:S04]  /*214a0*/  LDL.LU.64 R16, [R1+0x298] ;  /* 0x0002980001107983 */ /* 0x000f280000300a00 */
[----:B------:R-:W4:Y:S01]  /*214b0*/  LDL.LU.64 R234, [R1+0x288] ;  /* 0x0002880001ea7983 */ /* 0x000f220000300a00 */
[----:B------:R-:W-:-:S02]  /*214c0*/  VIADD R4, R20, 0xfffffdcc ;  /* 0xfffffdcc14047836 */ /* 0x000fc40000000000 */
[----:B------:R-:W1:Y:S03]  /*214d0*/  LDC R20, c[0x0][0x230] ;  /* 0x00008c00ff147b82 */ /* 0x000e660000000800 */
[----:B------:R-:W-:Y:S02]  /*214e0*/  ISETP.GE.U32.AND P3, PT, R4, 0x7ffffd4d, PT ;  /* 0x7ffffd4d0400780c */ /* 0x000fe40003f66070 */
[----:B------:R-:W-:-:S03]  /*214f0*/  IADD3 R4, R15, -0x251, RZ ;  /* 0xfffffdaf0f047810 */ /* 0x000fc60007ffe0ff */
[----:B------:R-:W1:Y:S01]  /*21500*/  LDC R15, c[0x0][0x230] ;  /* 0x00008c00ff0f7b82 */ /* 0x000e620000000800 */
[----:B------:R-:W-:Y:S01]  /*21510*/  ISETP.GE.U32.AND P4, PT, R4, 0x7ffffd30, PT ;  /* 0x7ffffd300400780c */ /* 0x000fe20003f86070 */
[----:B---3--:R-:W-:-:S05]  /*21520*/  IMAD.WIDE R162, R184, 0x4, R232 ;  /* 0x00000004b8a27825 */ /* 0x008fca00078e02e8 */
[----:B------:R-:W-:Y:S04]  /*21530*/  STL.64 [R1+0x2f8], R162 ;  /* 0x0002f8a201007387 */ /* 0x000fe80000100a00 */
[----:B------:R3:W-:Y:S01]  /*21540*/  LDGSTS.E [R8+0x4400c], desc[UR60][R162.64], !P3 ;  /* 0x4400c000a2087fae */ /* 0x0007e2000d92187c */
[----:B--2---:R-:W-:-:S05]  /*21550*/  IMAD.WIDE R12, R184, 0x4, R12 ;  /* 0x00000004b80c7825 */ /* 0x004fca00078e020c */
[----:B------:R2:W-:Y:S04]  /*21560*/  STL.64 [R1+0x350], R12 ;  /* 0x0003500c01007387 */ /* 0x0005e80000100a00 */
[----:B------:R-:W-:Y:S01]  /*21570*/  LDGSTS.E [R8+0x48000], desc[UR60][R12.64], !P4 ;  /* 0x480000000c087fae */ /* 0x000fe2000e12187c */
[----:B----4-:R-:W-:-:S05]  /*21580*/  IMAD.WIDE R10, R184, 0x4, R10 ;  /* 0x00000004b80a7825 */ /* 0x010fca00078e020a */
[----:B------:R4:W-:Y:S04]  /*21590*/  STL.64 [R1+0x358], R10 ;  /* 0x0003580a01007387 */ /* 0x0009e80000100a00 */
[----:B--2---:R-:W2:Y:S01]  /*215a0*/  LDL.LU.64 R12, [R1+0x280] ;  /* 0x00028000010c7983 */ /* 0x004ea20000300a00 */
[----:B------:R-:W-:-:S04]  /*215b0*/  IMAD.WIDE R242, R184, 0x4, R242 ;  /* 0x00000004b8f27825 */ /* 0x000fc800078e02f2 */
[C---:B------:R-:W-:Y:S02]  /*215c0*/  IMAD.WIDE R232, R184.reuse, 0x4, R22 ;  /* 0x00000004b8e87825 */ /* 0x040fe400078e0216 */
[----:B------:R-:W2:Y:S02]  /*215d0*/  LDL.LU.64 R22, [R1+0x278] ;  /* 0x0002780001167983 */ /* 0x000ea40000300a00 */
[C---:B------:R-:W-:Y:S02]  /*215e0*/  IMAD.WIDE R164, R184.reuse, 0x4, R164 ;  /* 0x00000004b8a47825 */ /* 0x040fe400078e02a4 */
[----:B------:R2:W-:Y:S04]  /*215f0*/  STL.64 [R1+0x368], R242 ;  /* 0x000368f201007387 */ /* 0x0005e80000100a00 */
[----:B------:R-:W-:Y:S04]  /*21600*/  STL.64 [R1+0x378], R232 ;  /* 0x000378e801007387 */ /* 0x000fe80000100a00 */
[----:B------:R-:W-:Y:S01]  /*21610*/  STL.64 [R1+0x580], R164 ;  /* 0x000580a401007387 */ /* 0x000fe20000100a00 */
[----:B---3--:R-:W-:-:S04]  /*21620*/  IMAD.WIDE R162, R184, 0x4, R18 ;  /* 0x00000004b8a27825 */ /* 0x008fc800078e0212 */
[----:B------:R-:W-:-:S04]  /*21630*/  IMAD.WIDE R18, R184, 0x4, R16 ;  /* 0x00000004b8127825 */ /* 0x000fc800078e0210 */
[----:B------:R-:W-:Y:S02]  /*21640*/  IMAD.WIDE R16, R184, 0x4, R234 ;  /* 0x00000004b8107825 */ /* 0x000fe400078e02ea */
[----:B------:R-:W3:Y:S02]  /*21650*/  LDL.LU.64 R234, [R1+0x1f8] ;  /* 0x0001f80001ea7983 */ /* 0x000ee40000300a00 */
[----:B------:R-:W-:Y:S02]  /*21660*/  VIADD R5, R7, 0xfffffdae ;  /* 0xfffffdae07057836 */ /* 0x000fe40000000000 */
[----:B------:R-:W-:Y:S01]  /*21670*/  VIADD R4, R14, 0xfffffdad ;  /* 0xfffffdad0e047836 */ /* 0x000fe20000000000 */
[----:B------:R-:W4:Y:S02]  /*21680*/  LDC R7, c[0x0][0x230] ;  /* 0x00008c00ff077b82 */ /* 0x000f240000000800 */
[----:B------:R-:W-:Y:S02]  /*21690*/  ISETP.GE.U32.AND P5, PT, R5, 0x7ffffd2f, PT ;  /* 0x7ffffd2f0500780c */ /* 0x000fe40003fa6070 */
[----:B------:R-:W-:-:S02]  /*216a0*/  ISETP.GE.U32.AND P6, PT, R4, 0x7ffffd2e, PT ;  /* 0x7ffffd2e0400780c */ /* 0x000fc40003fc6070 */
[----:B-1----:R-:W-:Y:S01]  /*216b0*/  IADD3 R4, R20, -0x271, RZ ;  /* 0xfffffd8f14047810 */ /* 0x002fe20007ffe0ff */
[----:B------:R-:W-:Y:S01]  /*216c0*/  VIADD R5, R6, 0xfffffdac ;  /* 0xfffffdac06057836 */ /* 0x000fe20000000000 */
[----:B------:R-:W1:Y:S02]  /*216d0*/  LDC R20, c[0x0][0x230] ;  /* 0x00008c00ff147b82 */ /* 0x000e640000000800 */
[----:B------:R-:W-:Y:S01]  /*216e0*/  ISETP.GE.U32.AND P2, PT, R4, 0x7ffffd10, PT ;  /* 0x7ffffd100400780c */ /* 0x000fe20003f46070 */
[----:B------:R-:W-:Y:S01]  /*216f0*/  VIADD R4, R252, 0xfffffd8e ;  /* 0xfffffd8efc047836 */ /* 0x000fe20000000000 */
[----:B------:R-:W-:-:S03]  /*21700*/  ISETP.GE.U32.AND P1, PT, R5, 0x7ffffd2d, PT ;  /* 0x7ffffd2d0500780c */ /* 0x000fc60003f26070 */
[----:B------:R4:W-:Y:S01]  /*21710*/  LDGSTS.E [R8+0x48004], desc[UR60][R10.64], !P5 ;  /* 0x480040000a087fae */ /* 0x0009e2000e92187c */
[----:B------:R-:W1:Y:S01]  /*21720*/  LDC R252, c[0x0][0x230] ;  /* 0x00008c00fffc7b82 */ /* 0x000e620000000800 */
[----:B------:R-:W-:Y:S01]  /*21730*/  VIADD R5, R15, 0xfffffd8d ;  /* 0xfffffd8d0f057836 */ /* 0x000fe20000000000 */
[----:B------:R-:W-:Y:S01]  /*21740*/  ISETP.GE.U32.AND P3, PT, R4, 0x7ffffd0f, PT ;  /* 0x7ffffd0f0400780c */ /* 0x000fe20003f66070 */
[----:B------:R-:W-:Y:S01]  /*21750*/  VIADD R4, R185, 0xfffffd8c ;  /* 0xfffffd8cb9047836 */ /* 0x000fe20000000000 */
[----:B------:R-:W-:Y:S01]  /*21760*/  IADD3 R6, R21, -0x215, RZ ;  /* 0xfffffdeb15067810 */ /* 0x000fe20007ffe0ff */
[----:B------:R-:W-:Y:S01]  /*21770*/  LDGSTS.E [R8+0x48008], desc[UR60][R242.64], !P6 ;  /* 0x48008000f2087fae */ /* 0x000fe2000f12187c */
[----:B------:R-:W-:Y:S02]  /*21780*/  ISETP.GE.U32.AND P4, PT, R5, 0x7ffffd0e, PT ;  /* 0x7ffffd0e0500780c */ /* 0x000fe40003f86070 */
[----:B------:R-:W1:Y:S08]  /*21790*/  LDC R14, c[0x0][0x230] ;  /* 0x00008c00ff0e7b82 */ /* 0x000e700000000800 */
[----:B----4-:R-:W4:Y:S08]  /*217a0*/  LDC R11, c[0x0][0x230] ;  /* 0x00008c00ff0b7b82 */ /* 0x010f300000000800 */
[----:B------:R-:W4:Y:S01]  /*217b0*/  LDC R10, c[0x0][0x230] ;  /* 0x00008c00ff0a7b82 */ /* 0x000f220000000800 */
[----:B------:R-:W-:Y:S01]  /*217c0*/  ISETP.GE.U32.AND P5, PT, R4, 0x7ffffd0d, PT ;  /* 0x7ffffd0d0400780c */ /* 0x000fe20003fa6070 */
[----:B------:R-:W-:Y:S01]  /*217d0*/  VIADD R4, R7, 0xfffffde9 ;  /* 0xfffffde907047836 */ /* 0x000fe20000000000 */
[----:B------:R-:W-:Y:S04]  /*217e0*/  LDGSTS.E [R8+0x4800c], desc[UR60][R232.64], !P1 ;  /* 0x4800c000e8087fae */ /* 0x000fe8000c92187c */
[----:B------:R-:W-:Y:S01]  /*217f0*/  LDGSTS.E [R8+0x4c000], desc[UR60][R164.64], !P2 ;  /* 0x4c000000a4087fae */ /* 0x000fe2000d12187c */
[----:B------:R-:W-:Y:S01]  /*21800*/  ISETP.GE.U32.AND P2, PT, R6, 0x7ffffd6c, PT ;  /* 0x7ffffd6c0600780c */ /* 0x000fe20003f46070 */
[----:B------:R-:W3:Y:S02]  /*21810*/  LDC R185, c[0x0][0x230] ;  /* 0x00008c00ffb97b82 */ /* 0x000ee40000000800 */
[----:B------:R1:W-:Y:S04]  /*21820*/  LDGSTS.E [R8+0x4c004], desc[UR60][R162.64], !P3 ;  /* 0x4c004000a2087fae */ /* 0x0003e8000d92187c */
[----:B------:R1:W-:Y:S01]  /*21830*/  STL.64 [R1+0x588], R162 ;  /* 0x000588a201007387 */ /* 0x0003e20000100a00 */
[----:B--2---:R-:W-:-:S03]  /*21840*/  IMAD.WIDE R22, R184, 0x4, R22 ;  /* 0x00000004b8167825 */ /* 0x004fc600078e0216 */
[----:B------:R-:W-:Y:S01]  /*21850*/  LDGSTS.E [R8+0x4c008], desc[UR60][R18.64], !P4 ;  /* 0x4c00800012087fae */ /* 0x000fe2000e12187c */
[----:B------:R-:W-:Y:S01]  /*21860*/  ISETP.GE.U32.AND P4, PT, R4, 0x7ffffd6a, PT ;  /* 0x7ffffd6a0400780c */ /* 0x000fe20003f86070 */
[----:B------:R-:W2:Y:S01]  /*21870*/  LDC R15, c[0x0][0x230] ;  /* 0x00008c00ff0f7b82 */ /* 0x000ea20000000800 */
[----:B-1----:R-:W-:Y:S01]  /*21880*/  IADD3 R4, R252, -0x235, RZ ;  /* 0xfffffdcbfc047810 */ /* 0x002fe20007ffe0ff */
[----:B------:R-:W2:Y:S01]  /*21890*/  LDL.LU.64 R242, [R1+0xba0] ;  /* 0x000ba00001f27983 */ /* 0x000ea20000300a00 */
[----:B------:R-:W-:-:S03]  /*218a0*/  IMAD.WIDE R162, R184, 0x4, R12 ;  /* 0x00000004b8a27825 */ /* 0x000fc600078e020c */
[----:B------:R1:W-:Y:S01]  /*218b0*/  STL.64 [R1+0x590], R18 ;  /* 0x0005901201007387 */ /* 0x0003e20000100a00 */
[----:B------:R-:W-:Y:S01]  /*218c0*/  ISETP.GE.U32.AND P6, PT, R4, 0x7ffffd4c, PT ;  /* 0x7ffffd4c0400780c */ /* 0x000fe20003fc6070 */
[----:B----4-:R-:W-:Y:S01]  /*218d0*/  VIADD R6, R11, 0xfffffdca ;  /* 0xfffffdca0b067836 */ /* 0x010fe20000000000 */
[----:B------:R-:W4:Y:S01]  /*218e0*/  LDC R7, c[0x0][0x230] ;  /* 0x00008c00ff077b82 */ /* 0x000f220000000800 */
[----:B------:R3:W-:Y:S01]  /*218f0*/  STL.64 [R1+0x598], R16 ;  /* 0x0005981001007387 */ /* 0x0007e20000100a00 */
[----:B------:R-:W-:-:S03]  /*21900*/  VIADD R4, R10, 0xfffffdc9 ;  /* 0xfffffdc90a047836 */ /* 0x000fc60000000000 */
[----:B------:R3:W-:Y:S01]  /*21910*/  LDGSTS.E [R8+0x4c00c], desc[UR60][R16.64], !P5 ;  /* 0x4c00c00010087fae */ /* 0x0007e2000e92187c */
[----:B------:R-:W-:Y:S01]  /*21920*/  VIADD R5, R14, 0xfffffdea ;  /* 0xfffffdea0e057836 */ /* 0x000fe20000000000 */
[----:B------:R-:W-:Y:S01]  /*21930*/  ISETP.GE.U32.AND P1, PT, R6, 0x7ffffd4b, PT ;  /* 0x7ffffd4b0600780c */ /* 0x000fe20003f26070 */
[----:B------:R-:W4:Y:S01]  /*21940*/  LDC R14, c[0x0][0x230] ;  /* 0x00008c00ff0e7b82 */ /* 0x000f220000000800 */
[----:B-1----:R-:W4:Y:S04]  /*21950*/  LDL.LU.64 R18, [R1+0x200] ;  /* 0x0002000001127983 */ /* 0x002f280000300a00 */
[----:B------:R-:W-:Y:S01]  /*21960*/  LDGSTS.E [R9+0x40000], desc[UR60][R162.64], !P2 ;  /* 0x40000000a2097fae */ /* 0x000fe2000d12187c */
[----:B------:R-:W-:Y:S02]  /*21970*/  ISETP.GE.U32.AND P3, PT, R5, 0x7ffffd6b, PT ;  /* 0x7ffffd6b0500780c */ /* 0x000fe40003f66070 */
[----:B------:R-:W1:Y:S01]  /*21980*/  LDC R6, c[0x0][0x230] ;  /* 0x00008c00ff067b82 */ /* 0x000e620000000800 */
[----:B---3--:R-:W3:Y:S04]  /*21990*/  LDL.LU.64 R16, [R1+0x270] ;  /* 0x0002700001107983 */ /* 0x008ee80000300a00 */
[----:B------:R-:W2:Y:S03]  /*219a0*/  LDL.LU.64 R12, [R1+0x268] ;  /* 0x00026800010c7983 */ /* 0x000ea60000300a00 */
[----:B------:R-:W1:Y:S01]  /*219b0*/  LDC R252, c[0x0][0x230] ;  /* 0x00008c00fffc7b82 */ /* 0x000e620000000800 */
[----:B------:R1:W-:Y:S04]  /*219c0*/  STL.64 [R1+0x1b0], R162 ;  /* 0x0001b0a201007387 */ /* 0x0003e80000100a00 */
[----:B------:R-:W2:Y:S01]  /*219d0*/  LDL.LU.64 R10, [R1+0x260] ;  /* 0x00026000010a7983 */ /* 0x000ea20000300a00 */
[----:B------:R-:W-:Y:S01]  /*219e0*/  ISETP.GE.U32.AND P2, PT, R4, 0x7ffffd4a, PT ;  /* 0x7ffffd4a0400780c */ /* 0x000fe20003f46070 */
[----:B------:R-:W-:Y:S01]  /*219f0*/  VIADD R4, R20, 0xfffffdc8 ;  /* 0xfffffdc814047836 */ /* 0x000fe20000000000 */
[----:B------:R-:W2:Y:S01]  /*21a00*/  LDC R8, c[0x0][0x230] ;  /* 0x00008c00ff087b82 */ /* 0x000ea20000000800 */
[----:B------:R-:W-:Y:S01]  /*21a10*/  IMAD.WIDE R20, R184, 0x4, R234 ;  /* 0x00000004b8147825 */ /* 0x000fe200078e02ea */
[----:B------:R-:W-:Y:S04]  /*21a20*/  STL.64 [R1+0x1c0], R22 ;  /* 0x0001c01601007387 */ /* 0x000fe80000100a00 */
[----:B------:R2:W-:Y:S04]  /*21a30*/  STL.64 [R1+0x1f8], R20 ;  /* 0x0001f81401007387 */ /* 0x0005e80000100a00 */
[----:B------:R-:W2:Y:S01]  /*21a40*/  LDL.LU.64 R234, [R1+0x258] ;  /* 0x0002580001ea7983 */ /* 0x000ea20000300a00 */
[----:B------:R-:W-:-:S02]  /*21a50*/  VIADD R5, R185, 0xfffffde8 ;  /* 0xfffffde8b9057836 */ /* 0x000fc40000000000 */
[----:B------:R-:W2:Y:S01]  /*21a60*/  LDC R185, c[0x0][0x230] ;  /* 0x00008c00ffb97b82 */ /* 0x000ea20000000800 */
[----:B------:R-:W2:Y:S02]  /*21a70*/  LDL.LU.64 R164, [R1+0x250] ;  /* 0x0002500001a47983 */ /* 0x000ea40000300a00 */
[----:B------:R-:W-:Y:S02]  /*21a80*/  ISETP.GE.U32.AND P5, PT, R5, 0x7ffffd69, PT ;  /* 0x7ffffd690500780c */ /* 0x000fe40003fa6070 */
[----:B-1----:R-:W2:Y:S04]  /*21a90*/  LDL.LU.64 R162, [R1+0x248] ;  /* 0x0002480001a27983 */ /* 0x002ea80000300a00 */
[----:B------:R-:W-:Y:S04]  /*21aa0*/  LDGSTS.E [R9+0x40004], desc[UR60][R22.64], !P3 ;  /* 0x4000400016097fae */ /* 0x000fe8000d92187c */
[----:B------:R-:W-:Y:S01]  /*21ab0*/  LDGSTS.E [R9+0x40008], desc[UR60][R20.64], !P4 ;  /* 0x4000800014097fae */ /* 0x000fe2000e12187c */
[----:B----4-:R-:W-:-:S04]  /*21ac0*/  IMAD.WIDE R18, R184, 0x4, R18 ;  /* 0x00000004b8127825 */ /* 0x010fc800078e0212 */
[C---:B---3--:R-:W-:Y:S01]  /*21ad0*/  IMAD.WIDE R16, R184.reuse, 0x4, R16 ;  /* 0x00000004b8107825 */ /* 0x048fe200078e0210 */
[----:B------:R1:W-:Y:S03]  /*21ae0*/  STL.64 [R1+0x200], R18 ;  /* 0x0002001201007387 */ /* 0x0003e60000100a00 */
[C---:B--2---:R-:W-:Y:S01]  /*21af0*/  IMAD.WIDE R12, R184.reuse, 0x4, R12 ;  /* 0x00000004b80c7825 */ /* 0x044fe200078e020c */
[----:B------:R2:W-:Y:S03]  /*21b00*/  STL.64 [R1+0x270], R16 ;  /* 0x0002701001007387 */ /* 0x0005e60000100a00 */
[C---:B------:R-:W-:Y:S01]  /*21b10*/  IMAD.WIDE R10, R184.reuse, 0x4, R10 ;  /* 0x00000004b80a7825 */ /* 0x040fe200078e020a */
[----:B------:R3:W-:Y:S04]  /*21b20*/  STL.64 [R1+0x268], R12 ;  /* 0x0002680c01007387 */ /* 0x0007e80000100a00 */
[----:B------:R4:W-:Y:S04]  /*21b30*/  STL.64 [R1+0x260], R10 ;  /* 0x0002600a01007387 */ /* 0x0009e80000100a00 */
[----:B------:R-:W4:Y:S04]  /*21b40*/  LDL.LU.64 R20, [R1+0x240] ;  /* 0x0002400001147983 */ /* 0x000f280000300a00 */
[----:B------:R-:W-:Y:S04]  /*21b50*/  LDGSTS.E [R9+0x4000c], desc[UR60][R18.64], !P5 ;  /* 0x4000c00012097fae */ /* 0x000fe8000e92187c */
[----:B------:R-:W4:Y:S01]  /*21b60*/  LDL.LU.64 R22, [R1+0x238] ;  /* 0x0002380001167983 */ /* 0x000f220000300a00 */
[----:B------:R-:W-:-:S03]  /*21b70*/  IMAD.WIDE R232, R184, 0x4, R234 ;  /* 0x00000004b8e87825 */ /* 0x000fc600078e02ea */
[----:B------:R2:W-:Y:S04]  /*21b80*/  LDGSTS.E [R9+0x44000], desc[UR60][R16.64], !P6 ;  /* 0x4400000010097fae */ /* 0x0005e8000f12187c */
[----:B-1----:R-:W4:Y:S04]  /*21b90*/  LDL.LU.64 R18, [R1+0x230] ;  /* 0x0002300001127983 */ /* 0x002f280000300a00 */
[----:B------:R-:W-:Y:S04]  /*21ba0*/  LDGSTS.E [R9+0x44004], desc[UR60][R12.64], !P1 ;  /* 0x440040000c097fae */ /* 0x000fe8000c92187c */
[----:B------:R-:W-:Y:S01]  /*21bb0*/  LDGSTS.E [R9+0x44008], desc[UR60][R10.64], !P2 ;  /* 0x440080000a097fae */ /* 0x000fe2000d12187c */
[----:B--2---:R-:W1:Y:S03]  /*21bc0*/  LDC R16, c[0x0][0x230] ;  /* 0x00008c00ff107b82 */ /* 0x004e660000000800 */
[----:B---3--:R-:W2:Y:S04]  /*21bd0*/  LDL.LU.64 R12, [R1+0x228] ;  /* 0x00022800010c7983 */ /* 0x008ea80000300a00 */
[----:B----4-:R-:W3:Y:S04]  /*21be0*/  LDL.LU.64 R10, [R1+0x220] ;  /* 0x00022000010a7983 */ /* 0x010ee80000300a00 */
[----:B------:R-:W4:Y:S01]  /*21bf0*/  LDL.LU.64 R234, [R1+0x218] ;  /* 0x0002180001ea7983 */ /* 0x000f220000300a00 */
[----:B------:R-:W-:-:S02]  /*21c00*/  ISETP.GE.U32.AND P3, PT, R4, 0x7ffffd49, PT ;  /* 0x7ffffd490400780c */ /* 0x000fc40003f66070 */
[----:B------:R-:W-:Y:S01]  /*21c10*/  IADD3 R4, R15, -0x255, RZ ;  /* 0xfffffdab0f047810 */ /* 0x000fe20007ffe0ff */
[----:B------:R-:W-:Y:S02]  /*21c20*/  VIADD R5, R7, 0xfffffdaa ;  /* 0xfffffdaa07057836 */ /* 0x000fe40000000000 */
[----:B------:R-:W-:Y:S01]  /*21c30*/  IMAD.WIDE R164, R184, 0x4, R164 ;  /* 0x00000004b8a47825 */ /* 0x000fe200078e02a4 */
[----:B------:R-:W-:-:S03]  /*21c40*/  ISETP.GE.U32.AND P4, PT, R4, 0x7ffffd2c, PT ;  /* 0x7ffffd2c0400780c */ /* 0x000fc60003f86070 */
[----:B------:R-:W-:Y:S01]  /*21c50*/  IMAD.WIDE R162, R184, 0x4, R162 ;  /* 0x00000004b8a27825 */ /* 0x000fe200078e02a2 */
[----:B------:R-:W-:Y:S01]  /*21c60*/  ISETP.GE.U32.AND P5, PT, R5, 0x7ffffd2b, PT ;  /* 0x7ffffd2b0500780c */ /* 0x000fe20003fa6070 */
[----:B------:R1:W-:Y:S01]  /*21c70*/  STL.64 [R1+0x258], R232 ;  /* 0x000258e801007387 */ /* 0x0003e20000100a00 */
[----:B------:R-:W2:Y:S01]  /*21c80*/  LDC R15, c[0x0][0x230] ;  /* 0x00008c00ff0f7b82 */ /* 0x000ea20000000800 */
[----:B------:R-:W-:Y:S01]  /*21c90*/  VIADD R5, R6, 0xfffffda8 ;  /* 0xfffffda806057836 */ /* 0x000fe20000000000 */
[----:B-1----:R-:W-:Y:S01]  /*21ca0*/  IADD3 R6, R16, -0x219, RZ ;  /* 0xfffffde710067810 */ /* 0x002fe20007ffe0ff */
[----:B------:R1:W-:Y:S04]  /*21cb0*/  STL.64 [R1+0x250], R164 ;  /* 0x000250a401007387 */ /* 0x0003e80000100a00 */
[----:B------:R1:W-:Y:S01]  /*21cc0*/  STL.64 [R1+0x298], R162 ;  /* 0x000298a201007387 */ /* 0x0003e20000100a00 */
[----:B------:R-:W4:Y:S03]  /*21cd0*/  LDC R7, c[0x0][0x230] ;  /* 0x00008c00ff077b82 */ /* 0x000f260000000800 */
[----:B------:R1:W-:Y:S04]  /*21ce0*/  LDGSTS.E [R9+0x4400c], desc[UR60][R232.64], !P3 ;  /* 0x4400c000e8097fae */ /* 0x0003e8000d92187c */
[----:B------:R-:W4:Y:S04]  /*21cf0*/  LDL.LU.64 R16, [R1+0x210] ;  /* 0x0002100001107983 */ /* 0x000f280000300a00 */
[----:B------:R1:W-:Y:S01]  /*21d00*/  LDGSTS.E [R9+0x48000], desc[UR60][R164.64], !P4 ;  /* 0x48000000a4097fae */ /* 0x0003e2000e12187c */
[----:B------:R-:W-:Y:S01]  /*21d10*/  VIADD R4, R14, 0xfffffda9 ;  /* 0xfffffda90e047836 */ /* 0x000fe20000000000 */
[----:B------:R-:W-:Y:S01]  /*21d20*/  ISETP.GE.U32.AND P1, PT, R5, 0x7ffffd29, PT ;  /* 0x7ffffd290500780c */ /* 0x000fe20003f26070 */
[----:B------:R-:W4:Y:S01]  /*21d30*/  LDC R14, c[0x0][0x230] ;  /* 0x00008c00ff0e7b82 */ /* 0x000f220000000800 */
[----:B------:R1:W-:Y:S02]  /*21d40*/  LDGSTS.E [R9+0x48004], desc[UR60][R162.64], !P5 ;  /* 0x48004000a2097fae */ /* 0x0003e4000e92187c */
[----:B-1----:R-:W-:-:S04]  /*21d50*/  IMAD.WIDE R232, R184, 0x4, R20 ;  /* 0x00000004b8e87825 */ /* 0x002fc800078e0214 */
[----:B------:R-:W-:Y:S01]  /*21d60*/  IMAD.WIDE R164, R184, 0x4, R22 ;  /* 0x00000004b8a47825 */ /* 0x000fe200078e0216 */
[----:B------:R-:W-:Y:S01]  /*21d70*/  ISETP.GE.U32.AND P6, PT, R4, 0x7ffffd2a, PT ;  /* 0x7ffffd2a0400780c */ /* 0x000fe20003fc6070 */
[----:B------:R-:W4:Y:S01]  /*21d80*/  LDL.LU.64 R22, [R1+0x208] ;  /* 0x0002080001167983 */ /* 0x000f220000300a00 */
[----:B------:R-:W1:Y:S01]  /*21d90*/  LDC R162, c[0x0][0x230] ;  /* 0x00008c00ffa27b82 */ /* 0x000e620000000800 */
[----:B------:R-:W-:Y:S02]  /*21da0*/  IMAD.WIDE R20, R184, 0x4, R18 ;  /* 0x00000004b8147825 */ /* 0x000fe400078e0212 */
[----:B------:R-:W-:Y:S05]  /*21db0*/  STL.64 [R1+0x2e0], R232 ;  /* 0x0002e0e801007387 */ /* 0x000fea0000100a00 */
[----:B------:R-:W1:Y:S01]  /*21dc0*/  LDC R163, c[0x0][0x230] ;  /* 0x00008c00ffa37b82 */ /* 0x000e620000000800 */
[----:B------:R-:W-:Y:S04]  /*21dd0*/  STL.64 [R1+0x2e8], R164 ;  /* 0x0002e8a401007387 */ /* 0x000fe80000100a00 */
[----:B------:R-:W-:Y:S01]  /*21de0*/  STL.64 [R1+0x520], R20 ;  /* 0x0005201401007387 */ /* 0x000fe20000100a00 */
[----:B------:R-:W-:Y:S01]  /*21df0*/  IADD3 R4, R252, -0x275, RZ ;  /* 0xfffffd8bfc047810 */ /* 0x000fe20007ffe0ff */
[----:B--2---:R-:W-:Y:S01]  /*21e00*/  VIADD R5, R15, 0xfffffd89 ;  /* 0xfffffd890f057836 */ /* 0x004fe20000000000 */
[----:B------:R-:W2:Y:S01]  /*21e10*/  LDC R252, c[0x0][0x230] ;  /* 0x00008c00fffc7b82 */ /* 0x000ea20000000800 */
[----:B------:R-:W-:Y:S01]  /*21e20*/  LDGSTS.E [R9+0x48008], desc[UR60][R232.64], !P6 ;  /* 0x48008000e8097fae */ /* 0x000fe2000f12187c */
[----:B------:R-:W-:Y:S01]  /*21e30*/  IMAD.WIDE R18, R184, 0x4, R12 ;  /* 0x00000004b8127825 */ /* 0x000fe200078e020c */
[----:B------:R-:W-:-:S02]  /*21e40*/  ISETP.GE.U32.AND P2, PT, R4, 0x7ffffd0c, PT ;  /* 0x7ffffd0c0400780c */ /* 0x000fc40003f46070 */
[----:B------:R-:W-:Y:S01]  /*21e50*/  LDGSTS.E [R9+0x4800c], desc[UR60][R164.64], !P1 ;  /* 0x4800c000a4097fae */ /* 0x000fe2000c92187c */
[C---:B---3--:R-:W-:Y:S02]  /*21e60*/  IMAD.WIDE R12, R184.reuse, 0x4, R10 ;  /* 0x00000004b80c7825 */ /* 0x048fe400078e020a */
[----:B------:R-:W3:Y:S02]  /*21e70*/  LDC R15, c[0x0][0x230] ;  /* 0x00008c00ff0f7b82 */ /* 0x000ee40000000800 */
[----:B----4-:R-:W-:Y:S02]  /*21e80*/  IMAD.WIDE R10, R184, 0x4, R234 ;  /* 0x00000004b80a7825 */ /* 0x010fe400078e02ea */
[----:B------:R-:W4:Y:S02]  /*21e90*/  LDL.LU.64 R234, [R1+0x1f0] ;  /* 0x0001f00001ea7983 */ /* 0x000f240000300a00 */
[----:B------:R-:W-:Y:S01]  /*21ea0*/  VIADD R4, R185, 0xfffffd8a ;  /* 0xfffffd8ab9047836 */ /* 0x000fe20000000000 */
[----:B------:R-:W-:Y:S01]  /*21eb0*/  ISETP.GE.U32.AND P4, PT, R5, 0x7ffffd0a, PT ;  /* 0x7ffffd0a0500780c */ /* 0x000fe20003f86070 */
[----:B------:R1:W-:Y:S01]  /*21ec0*/  STL.64 [R1+0x528], R18 ;  /* 0x0005281201007387 */ /* 0x0003e20000100a00 */
[----:B------:R-:W3:Y:S02]  /*21ed0*/  LDC R185, c[0x0][0x230] ;  /* 0x00008c00ffb97b82 */ /* 0x000ee40000000800 */
[----:B------:R-:W-:Y:S01]  /*21ee0*/  ISETP.GE.U32.AND P3, PT, R4, 0x7ffffd0b, PT ;  /* 0x7ffffd0b0400780c */ /* 0x000fe20003f66070 */
[----:B------:R-:W-:Y:S01]  /*21ef0*/  VIADD R4, R8, 0xfffffd88 ;  /* 0xfffffd8808047836 */ /* 0x000fe20000000000 */
[----:B------:R-:W-:Y:S04]  /*21f00*/  LDGSTS.E [R9+0x4c000], desc[UR60][R20.64], !P2 ;  /* 0x4c00000014097fae */ /* 0x000fe8000d12187c */
[----:B------:R-:W-:Y:S01]  /*21f10*/  ISETP.GE.U32.AND P5, PT, R4, 0x7ffffd09, PT ;  /* 0x7ffffd090400780c */ /* 0x000fe20003fa6070 */
[----:B------:R1:W-:Y:S01]  /*21f20*/  STL.64 [R1+0x570], R12 ;  /* 0x0005700c01007387 */ /* 0x0003e20000100a00 */
[----:B------:R-:W-:Y:S01]  /*21f30*/  ISETP.GE.U32.AND P2, PT, R6, 0x7ffffd68, PT ;  /* 0x7ffffd680600780c */ /* 0x000fe20003f46070 */
[----:B------:R-:W3:Y:S02]  /*21f40*/  LDC R8, c[0x0][0x230] ;  /* 0x00008c00ff087b82 */ /* 0x000ee40000000800 */
[----:B------:R2:W-:Y:S04]  /*21f50*/  STL.64 [R1+0x578], R10 ;  /* 0x0005780a01007387 */ /* 0x0005e80000100a00 */
[----:B------:R1:W-:Y:S04]  /*21f60*/  LDGSTS.E [R9+0x4c004], desc[UR60][R18.64], !P3 ;  /* 0x4c00400012097fae */ /* 0x0003e8000d92187c */
[----:B------:R-:W-:Y:S04]  /*21f70*/  LDGSTS.E [R9+0x4c008], desc[UR60][R12.64], !P4 ;  /* 0x4c0080000c097fae */ /* 0x000fe8000e12187c */
[----:B------:R2:W-:Y:S01]  /*21f80*/  LDGSTS.E [R9+0x4c00c], desc[UR60][R10.64], !P5 ;  /* 0x4c00c0000a097fae */ /* 0x0005e2000e92187c */
[----:B-1----:R-:W-:-:S03]  /*21f90*/  IMAD.WIDE R18, R184, 0x4, R16 ;  /* 0x00000004b8127825 */ /* 0x002fc600078e0210 */
[----:B------:R-:W3:Y:S04]  /*21fa0*/  LDL.LU.64 R12, [R1+0x1e8] ;  /* 0x0001e800010c7983 */ /* 0x000ee80000300a00 */
[----:B------:R-:W3:Y:S01]  /*21fb0*/  LDL.LU.64 R20, [R1+0x1e0] ;  /* 0x0001e00001147983 */ /* 0x000ee20000300a00 */
[----:B------:R-:W-:-:S03]  /*21fc0*/  IMAD.WIDE R22, R184, 0x4, R22 ;  /* 0x00000004b8167825 */ /* 0x000fc600078e0216 */
[----:B--2---:R-:W2:Y:S01]  /*21fd0*/  LDL.LU.64 R10, [R1+0x1d8] ;  /* 0x0001d800010a7983 */ /* 0x004ea20000300a00 */
[----:B------:R-:W1:Y:S03]  /*21fe0*/  LDC R9, c[0x0][0x230] ;  /* 0x00008c00ff097b82 */ /* 0x000e660000000800 */
[----:B------:R-:W2:Y:S04]  /*21ff0*/  LDL.LU.64 R16, [R1+0x1d0] ;  /* 0x0001d00001107983 */ /* 0x000ea80000300a00 */
[----:B------:R4:W-:Y:S04]  /*22000*/  STL.64 [R1+0x210], R18 ;  /* 0x0002101201007387 */ /* 0x0009e80000100a00 */
[----:B------:R4:W-:Y:S04]  /*22010*/  LDGSTS.E [R242+0x40000], desc[UR60][R18.64], !P2 ;  /* 0x4000000012f27fae */ /* 0x0009e8000d12187c */
[----:B------:R-:W-:Y:S01]  /*22020*/  STL.64 [R1+0x208], R22 ;  /* 0x0002081601007387 */ /* 0x000fe20000100a00 */
[----:B----4-:R-:W-:-:S03]  /*22030*/  IMAD.WIDE R18, R184, 0x4, R234 ;  /* 0x00000004b8127825 */ /* 0x010fc600078e02ea */
[----:B------:R-:W4:Y:S01]  /*22040*/  LDL.LU.64 R234, [R1+0x1c8] ;  /* 0x0001c80001ea7983 */ /* 0x000f220000300a00 */
[----:B------:R-:W-:Y:S02]  /*22050*/  VIADD R5, R14, 0xfffffde6 ;  /* 0xfffffde60e057836 */ /* 0x000fe40000000000 */
[----:B------:R-:W-:Y:S01]  /*22060*/  VIADD R4, R7, 0xfffffde5 ;  /* 0xfffffde507047836 */ /* 0x000fe20000000000 */
[----:B------:R-:W2:Y:S02]  /*22070*/  LDC R14, c[0x0][0x230] ;  /* 0x00008c00ff0e7b82 */ /* 0x000ea40000000800 */
[----:B------:R-:W-:Y:S02]  /*22080*/  ISETP.GE.U32.AND P3, PT, R5, 0x7ffffd67, PT ;  /* 0x7ffffd670500780c */ /* 0x000fe40003f66070 */
[----:B------:R-:W-:Y:S01]  /*22090*/  ISETP.GE.U32.AND P4, PT, R4, 0x7ffffd66, PT ;  /* 0x7ffffd660400780c */ /* 0x000fe20003f86070 */
[----:B------:R-:W-:Y:S02]  /*220a0*/  VIADD R4, R252, 0xfffffdc6 ;  /* 0xfffffdc6fc047836 */ /* 0x000fe40000000000 */
[----:B---3--:R-:W-:Y:S01]  /*220b0*/  VIADD R6, R8, 0xfffffde4 ;  /* 0xfffffde408067836 */ /* 0x008fe20000000000 */
[----:B------:R-:W-:Y:S01]  /*220c0*/  IADD3 R5, R185, -0x239, RZ ;  /* 0xfffffdc7b9057810 */ /* 0x000fe20007ffe0ff */
[----:B------:R3:W-:Y:S01]  /*220d0*/  STL.64 [R1+0x1f0], R18 ;  /* 0x0001f01201007387 */ /* 0x0007e20000100a00 */
[----:B------:R-:W-:Y:S01]  /*220e0*/  ISETP.GE.U32.AND P1, PT, R4, 0x7ffffd47, PT ;  /* 0x7ffffd470400780c */ /* 0x000fe20003f26070 */
[----:B------:R-:W-:Y:S01]  /*220f0*/  VIADD R4, R162, 0xfffffdc4 ;  /* 0xfffffdc4a2047836 */ /* 0x000fe20000000000 */
[----:B------:R-:W-:Y:S01]  /*22100*/  ISETP.GE.U32.AND P5, PT, R6, 0x7ffffd65, PT ;  /* 0x7ffffd650600780c */ /* 0x000fe20003fa6070 */
[----:B------:R-:W4:Y:S01]  /*22110*/  LDC R7, c[0x0][0x230] ;  /* 0x00008c00ff077b82 */ /* 0x000f220000000800 */
[----:B------:R-:W-:Y:S01]  /*22120*/  ISETP.GE.U32.AND P6, PT, R5, 0x7ffffd48, PT ;  /* 0x7ffffd480500780c */ /* 0x000fe20003fc6070 */
[----:B------:R3:W-:Y:S01]  /*22130*/  LDGSTS.E [R242+0x40004], desc[UR60][R22.64], !P3 ;  /* 0x4000400016f27fae */ /* 0x0007e2000d92187c */
[----:B------:R-:W-:-:S02]  /*22140*/  ISETP.GE.U32.AND P3, PT, R4, 0x7ffffd45, PT ;  /* 0x7ffffd450400780c */ /* 0x000fc40003f66070 */
[----:B------:R-:W-:Y:S01]  /*22150*/  IADD3 R4, R15, -0x259, RZ ;  /* 0xfffffda70f047810 */ /* 0x000fe20007ffe0ff */
[----:B------:R-:W-:Y:S02]  /*22160*/  LDGSTS.E [R242+0x40008], desc[UR60][R18.64], !P4 ;  /* 0x4000800012f27fae */ /* 0x000fe4000e12187c */
[----:B------:R-:W4:Y:S01]  /*22170*/  LDC R252, c[0x0][0x230] ;  /* 0x00008c00fffc7b82 */ /* 0x000f220000000800 */
[----:B------:R-:W-:Y:S01]  /*22180*/  ISETP.GE.U32.AND P4, PT, R4, 0x7ffffd28, PT ;  /* 0x7ffffd280400780c */ /* 0x000fe20003f86070 */
[----:B-1----:R-:W-:Y:S02]  /*22190*/  VIADD R4, R9, 0xfffffda5 ;  /* 0xfffffda509047836 */ /* 0x002fe40000000000 */
[C---:B------:R-:W-:Y:S01]  /*221a0*/  IMAD.WIDE R20, R184.reuse, 0x4, R20 ;  /* 0x00000004b8147825 */ /* 0x040fe200078e0214 */
[----:B---3--:R-:W3:Y:S03]  /*221b0*/  LDL.LU.64 R18, [R1+0x1b8] ;  /* 0x0001b80001127983 */ /* 0x008ee60000300a00 */
[----:B------:R-:W1:Y:S01]  /*221c0*/  LDC R8, c[0x0][0x230] ;  /* 0x00008c00ff087b82 */ /* 0x000e620000000800 */
[----:B------:R-:W-:-:S02]  /*221d0*/  IMAD.WIDE R22, R184, 0x4, R12 ;  /* 0x00000004b8167825 */ /* 0x000fc400078e020c */
[----:B------:R-:W3:Y:S04]  /*221e0*/  LDL.LU.64 R12, [R1+0x108] ;  /* 0x00010800010c7983 */ /* 0x000ee80000300a00 */
[----:B------:R-:W-:Y:S01]  /*221f0*/  LDGSTS.E [R242+0x4000c], desc[UR60][R22.64], !P5 ;  /* 0x4000c00016f27fae */ /* 0x000fe2000e92187c */
[----:B--2---:R-:W-:-:S03]  /*22200*/  IMAD.WIDE R10, R184, 0x4, R10 ;  /* 0x00000004b80a7825 */ /* 0x004fc600078e020a */
[----:B------:R2:W-:Y:S01]  /*22210*/  STL.64 [R1+0x1e8], R22 ;  /* 0x0001e81601007387 */ /* 0x0005e20000100a00 */
[----:B------:R-:W1:Y:S01]  /*22220*/  LDC R162, c[0x0][0x230] ;  /* 0x00008c00ffa27b82 */ /* 0x000e620000000800 */
[----:B------:R-:W-:Y:S02]  /*22230*/  IMAD.WIDE R164, R184, 0x4, R16 ;  /* 0x00000004b8a47825 */ /* 0x000fe400078e0210 */
[----:B------:R4:W-:Y:S01]  /*22240*/  LDGSTS.E [R242+0x44000], desc[UR60][R20.64], !P6 ;  /* 0x4400000014f27fae */ /* 0x0009e2000f12187c */
[----:B------:R-:W-:Y:S02]  /*22250*/  ISETP.GE.U32.AND P6, PT, R4, 0x7ffffd26, PT ;  /* 0x7ffffd260400780c */ /* 0x000fe40003fc6070 */
[----:B------:R-:W-:Y:S01]  /*22260*/  IADD3 R4, R14, -0x279, RZ ;  /* 0xfffffd870e047810 */ /* 0x000fe20007ffe0ff */
[----:B------:R4:W-:Y:S01]  /*22270*/  STL.64 [R1+0x1e0], R20 ;  /* 0x0001e01401007387 */ /* 0x0009e20000100a00 */
[----:B------:R-:W-:Y:S01]  /*22280*/  VIADD R5, R163, 0xfffffdc5 ;  /* 0xfffffdc5a3057836 */ /* 0x000fe20000000000 */
[----:B------:R-:W3:Y:S02]  /*22290*/  LDC R6, c[0x0][0x230] ;  /* 0x00008c00ff067b82 */ /* 0x000ee40000000800 */
[----:B------:R4:W-:Y:S04]  /*222a0*/  STL.64 [R1+0x1d8], R10 ;  /* 0x0001d80a01007387 */ /* 0x0009e80000100a00 */
[----:B------:R-:W3:Y:S02]  /*222b0*/  LDL.LU.64 R14, [R1+0xc0] ;  /* 0x0000c000010e7983 */ /* 0x000ee40000300a00 */
[----:B------:R-:W3:Y:S02]  /*222c0*/  LDC R185, c[0x0][0x230] ;  /* 0x00008c00ffb97b82 */ /* 0x000ee40000000800 */
[----:B------:R-:W-:Y:S04]  /*222d0*/  STL.64 [R1+0x1d0], R164 ;  /* 0x0001d0a401007387 */ /* 0x000fe80000100a00 */
[----:B------:R-:W3:Y:S02]  /*222e0*/  LDL.LU.64 R232, [R1+0xb8] ;  /* 0x0000b80001e87983 */ /* 0x000ee40000300a00 */
[----:B------:R-:W3:Y:S02]  /*222f0*/  LDC R9, c[0x0][0x230] ;  /* 0x00008c00ff097b82 */ /* 0x000ee40000000800 */
[----:B--2---:R-:W2:Y:S04]  /*22300*/  LDL.LU.64 R22, [R1+0x90] ;  /* 0x0000900001167983 */ /* 0x004ea80000300a00 */
[----:B------:R-:W-:Y:S01]  /*22310*/  LDGSTS.E [R242+0x44004], desc[UR60][R10.64], !P1 ;  /* 0x440040000af27fae */ /* 0x000fe2000c92187c */
[----:B----4-:R-:W-:-:S03]  /*22320*/  IMAD.WIDE R20, R184, 0x4, R234 ;  /* 0x00000004b8147825 */ /* 0x010fc600078e02ea */
[----:B------:R-:W4:Y:S04]  /*22330*/  LDL.LU.64 R16, [R1+0x88] ;  /* 0x0000880001107983 */ /* 0x000f280000300a00 */
[----:B------:R-:W4:Y:S04]  /*22340*/  LDL.LU.64 R10, [R1+0x80] ;  /* 0x00008000010a7983 */ /* 0x000f280000300a00 */
[----:B------:R-:W4:Y:S01]  /*22350*/  LDL.LU.64 R234, [R1+0x78] ;  /* 0x0000780001ea7983 */ /* 0x000f220000300a00 */
[----:B------:R-:W-:Y:S01]  /*22360*/  ISETP.GE.U32.AND P2, PT, R5, 0x7ffffd46, PT ;  /* 0x7ffffd460500780c */ /* 0x000fe20003f46070 */
[----:B------:R-:W-:-:S02]  /*22370*/  VIADD R5, R7, 0xfffffda6 ;  /* 0xfffffda607057836 */ /* 0x000fc40000000000 */
[----:B------:R-:W3:Y:S03]  /*22380*/  LDC R7, c[0x0][0x230] ;  /* 0x00008c00ff077b82 */ /* 0x000ee60000000800 */
[----:B------:R-:W-:Y:S01]  /*22390*/  ISETP.GE.U32.AND P5, PT, R5, 0x7ffffd27, PT ;  /* 0x7ffffd270500780c */ /* 0x000fe20003fa6070 */
[----:B------:R-:W-:Y:S01]  /*223a0*/  VIADD R5, R252, 0xfffffda4 ;  /* 0xfffffda4fc057836 */ /* 0x000fe20000000000 */
[----:B------:R3:W-:Y:S03]  /*223b0*/  STL.64 [R1+0x1c8], R20 ;  /* 0x0001c81401007387 */ /* 0x0007e60000100a00 */
[----:B------:R-:W4:Y:S01]  /*223c0*/  LDC R252, c[0x0][0x230] ;  /* 0x00008c00fffc7b82 */ /* 0x000f220000000800 */
[----:B------:R-:W-:Y:S01]  /*223d0*/  ISETP.GE.U32.AND P1, PT, R5, 0x7ffffd25, PT ;  /* 0x7ffffd250500780c */ /* 0x000fe20003f26070 */
[----:B------:R-:W-:Y:S01]  /*223e0*/  LDGSTS.E [R242+0x44008], desc[UR60][R164.64], !P2 ;  /* 0x44008000a4f27fae */ /* 0x000fe2000d12187c */
[----:B------:R-:W-:Y:S01]  /*223f0*/  ISETP.GE.U32.AND P2, PT, R4, 0x7ffffd08, PT ;  /* 0x7ffffd080400780c */ /* 0x000fe20003f46070 */
[----:B-1----:R-:W-:-:S02]  /*22400*/  VIADD R5, R8, 0xfffffd86 ;  /* 0xfffffd8608057836 */ /* 0x002fc40000000000 */
[----:B------:R-:W-:Y:S01]  /*22410*/  VIADD R4, R162, 0xfffffd85 ;  /* 0xfffffd85a2047836 */ /* 0x000fe20000000000 */
[----:B------:R1:W-:Y:S01]  /*22420*/  LDGSTS.E [R242+0x4400c], desc[UR60][R20.64], !P3 ;  /* 0x4400c00014f27fae */ /* 0x0003e2000d92187c */
[----:B------:R-:W4:Y:S01]  /*22430*/  LDC R8, c[0x0][0x230] ;  /* 0x00008c00ff087b82 */ /* 0x000f220000000800 */
[----:B---3--:R-:W-:Y:S01]  /*22440*/  IMAD.WIDE R18, R184, 0x4, R18 ;  /* 0x00000004b8127825 */ /* 0x008fe200078e0212 */
[----:B------:R-:W-:-:S04]  /*22450*/  ISETP.GE.U32.AND P3, PT, R5, 0x7ffffd07, PT ;  /* 0x7ffffd070500780c */ /* 0x000fc80003f66070 */
[----:B------:R-:W-:Y:S01]  /*22460*/  LDGSTS.E [R242+0x48000], desc[UR60][R18.64], !P4 ;  /* 0x4800000012f27fae */ /* 0x000fe2000e12187c */
[----:B------:R-:W-:Y:S01]  /*22470*/  IMAD.WIDE R12, R184, 0x4, R12 ;  /* 0x00000004b80c7825 */ /* 0x000fe200078e020c */
[----:B------:R-:W-:Y:S01]  /*22480*/  ISETP.GE.U32.AND P4, PT, R4, 0x7ffffd06, PT ;  /* 0x7ffffd060400780c */ /* 0x000fe20003f86070 */
[----:B-1----:R-:W1:Y:S02]  /*22490*/  LDC R20, c[0x0][0x230] ;  /* 0x00008c00ff147b82 */ /* 0x002e640000000800 */
[----:B------:R-:W-:Y:S01]  /*224a0*/  VIADD R4, R7, 0xfffffd84 ;  /* 0xfffffd8407047836 */ /* 0x000fe20000000000 */
[----:B------:R3:W-:Y:S04]  /*224b0*/  STL.64 [R1+0x230], R18 ;  /* 0x0002301201007387 */ /* 0x0007e80000100a00 */
[----:B------:R3:W-:Y:S04]  /*224c0*/  STL.64 [R1+0x238], R12 ;  /* 0x0002380c01007387 */ /* 0x0007e80000100a00 */
[----:B------:R3:W-:Y:S01]  /*224d0*/  LDGSTS.E [R242+0x48004], desc[UR60][R12.64], !P5 ;  /* 0x480040000cf27fae */ /* 0x0007e2000e92187c */
[----:B------:R-:W-:Y:S01]  /*224e0*/  ISETP.GE.U32.AND P5, PT, R4, 0x7ffffd05, PT ;  /* 0x7ffffd050400780c */ /* 0x000fe20003fa6070 */
[----:B------:R-:W-:-:S02]  /*224f0*/  VIADD R4, R6, 0xfffffde2 ;  /* 0xfffffde206047836 */ /* 0x000fc40000000000 */
[----:B---3--:R-:W3:Y:S01]  /*22500*/  LDL.LU.64 R18, [R1+0x100] ;  /* 0x0001000001127983 */ /* 0x008ee20000300a00 */
[----:B------:R-:W1:Y:S08]  /*22510*/  LDC R13, c[0x0][0x230] ;  /* 0x00008c00ff0d7b82 */ /* 0x000e700000000800 */
[----:B------:R-:W1:Y:S01]  /*22520*/  LDC R12, c[0x0][0x230] ;  /* 0x00008c00ff0c7b82 */ /* 0x000e620000000800 */
[----:B------:R-:W-:-:S02]  /*22530*/  IMAD.WIDE R164, R184, 0x4, R14 ;  /* 0x00000004b8a47825 */ /* 0x000fc400078e020e */
[----:B------:R-:W3:Y:S02]  /*22540*/  LDL.LU.64 R14, [R1+0xf8] ;  /* 0x0000f800010e7983 */ /* 0x000ee40000300a00 */
[C---:B------:R-:W-:Y:S02]  /*22550*/  IMAD.WIDE R162, R184.reuse, 0x4, R232 ;  /* 0x00000004b8a27825 */ /* 0x040fe400078e02e8 */
[----:B------:R-:W-:Y:S02]  /*22560*/  STL.64 [R1+0x240], R164 ;  /* 0x000240a401007387 */ /* 0x000fe40000100a00 */
[C---:B--2---:R-:W-:Y:S02]  /*22570*/  IMAD.WIDE R22, R184.reuse, 0x4, R22 ;  /* 0x00000004b8167825 */ /* 0x044fe400078e0216 */
[----:B------:R-:W-:Y:S02]  /*22580*/  STL.64 [R1+0x248], R162 ;  /* 0x000248a201007387 */ /* 0x000fe40000100a00 */
[----:B----4-:R-:W-:-:S02]  /*22590*/  IMAD.WIDE R16, R184, 0x4, R16 ;  /* 0x00000004b8107825 */ /* 0x010fc400078e0210 */
[----:B------:R-:W-:Y:S04]  /*225a0*/  STL.64 [R1+0x500], R22 ;  /* 0x0005001601007387 */ /* 0x000fe80000100a00 */
[----:B------:R-:W-:Y:S01]  /*225b0*/  LDGSTS.E [R242+0x48008], desc[UR60][R164.64], !P6 ;  /* 0x48008000a4f27fae */ /* 0x000fe2000f12187c */
[----:B------:R-:W-:-:S03]  /*225c0*/  IMAD.WIDE R10, R184, 0x4, R10 ;  /* 0x00000004b80a7825 */ /* 0x000fc600078e020a */
[----:B------:R2:W-:Y:S01]  /*225d0*/  STL.64 [R1+0x508], R16 ;  /* 0x0005081001007387 */ /* 0x0005e20000100a00 */
[----:B------:R-:W-:-:S03]  /*225e0*/  IMAD.WIDE R6, R184, 0x4, R234 ;  /* 0x00000004b8067825 */ /* 0x000fc600078e02ea */
[----:B------:R-:W-:Y:S04]  /*225f0*/  LDGSTS.E [R242+0x4800c], desc[UR60][R162.64], !P1 ;  /* 0x4800c000a2f27fae */ /* 0x000fe8000c92187c */
[----:B------:R4:W-:Y:S04]  /*22600*/  STL.64 [R1+0x510], R10 ;  /* 0x0005100a01007387 */ /* 0x0009e80000100a00 */
[----:B------:R-:W-:Y:S04]  /*22610*/  LDGSTS.E [R242+0x4c000], desc[UR60][R22.64], !P2 ;  /* 0x4c00000016f27fae */ /* 0x000fe8000d12187c */
[----:B------:R3:W-:Y:S04]  /*22620*/  STL.64 [R1+0x518], R6 ;  /* 0x0005180601007387 */ /* 0x0007e80000100a00 */
[----:B------:R-:W-:Y:S04]  /*22630*/  LDGSTS.E [R242+0x4c004], desc[UR60][R16.64], !P3 ;  /* 0x4c00400010f27fae */ /* 0x000fe8000d92187c */
[----:B--2---:R-:W2:Y:S01]  /*22640*/  LDL.LU.64 R16, [R1+0xf0] ;  /* 0x0000f00001107983 */ /* 0x004ea20000300a00 */
[----:B------:R-:W-:-:S02]  /*22650*/  IADD3 R5, R185, -0x21d, RZ ;  /* 0xfffffde3b9057810 */ /* 0x000fc40007ffe0ff */
[----:B------:R-:W-:Y:S01]  /*22660*/  ISETP.GE.U32.AND P3, PT, R4, 0x7ffffd63, PT ;  /* 0x7ffffd630400780c */ /* 0x000fe20003f66070 */
[----:B------:R-:W-:Y:S01]  /*22670*/  LDGSTS.E [R242+0x4c008], desc[UR60][R10.64], !P4 ;  /* 0x4c0080000af27fae */ /* 0x000fe2000e12187c */
[----:B------:R-:W-:Y:S01]  /*22680*/  ISETP.GE.U32.AND P2, PT, R5, 0x7ffffd64, PT ;  /* 0x7ffffd640500780c */ /* 0x000fe20003f46070 */
[----:B------:R-:W-:Y:S01]  /*22690*/  VIADD R5, R8, 0xfffffde1 ;  /* 0xfffffde108057836 */ /* 0x000fe20000000000 */
[----:B------:R-:W2:Y:S01]  /*226a0*/  LDC R185, c[0x0][0x230] ;  /* 0x00008c00ffb97b82 */ /* 0x000ea20000000800 */
[----:B------:R-:W-:Y:S01]  /*226b0*/  VIADD R4, R9, 0xfffffde0 ;  /* 0xfffffde009047836 */ /* 0x000fe20000000000 */
[----:B------:R3:W-:Y:S02]  /*226c0*/  LDGSTS.E [R242+0x4c00c], desc[UR60][R6.64], !P5 ;  /* 0x4c00c00006f27fae */ /* 0x0007e4000e92187c */
[----:B------:R-:W-:Y:S01]  /*226d0*/  ISETP.GE.U32.AND P4, PT, R5, 0x7ffffd62, PT ;  /* 0x7ffffd620500780c */ /* 0x000fe20003f86070 */
[----:B-1----:R-:W-:Y:S01]  /*226e0*/  VIADD R5, R12, 0xfffffdc1 ;  /* 0xfffffdc10c057836 */ /* 0x002fe20000000000 */
[----:B------:R-:W-:Y:S01]  /*226f0*/  ISETP.GE.U32.AND P5, PT, R4, 0x7ffffd61, PT ;  /* 0x7ffffd610400780c */ /* 0x000fe20003fa6070 */
[----:B----4-:R-:W4:Y:S01]  /*22700*/  LDL.LU.64 R10, [R1+0xe8] ;  /* 0x0000e800010a7983 */ /* 0x010f220000300a00 */
[----:B------:R-:W-:Y:S01]  /*22710*/  VIADD R4, R13, 0xfffffdc2 ;  /* 0xfffffdc20d047836 */ /* 0x000fe20000000000 */
[----:B------:R-:W1:Y:S01]  /*22720*/  LDC R8, c[0x0][0x230] ;  /* 0x00008c00ff087b82 */ /* 0x000e620000000800 */
[----:B---3--:R-:W-:Y:S01]  /*22730*/  IMAD.WIDE R18, R184, 0x4, R18 ;  /* 0x00000004b8127825 */ /* 0x008fe200078e0212 */
[----:B------:R-:W3:Y:S04]  /*22740*/  LDL.LU.64 R234, [R1+0xe0] ;  /* 0x0000e00001ea7983 */ /* 0x000ee80000300a00 */
[----:B------:R-:W-:Y:S01]  /*22750*/  LDGSTS.E [R243+0x40000], desc[UR60][R18.64], !P2 ;  /* 0x4000000012f37fae */ /* 0x000fe2000d12187c */
[----:B------:R-:W-:Y:S01]  /*22760*/  ISETP.GE.U32.AND P1, PT, R4, 0x7ffffd43, PT ;  /* 0x7ffffd430400780c */ /* 0x000fe20003f26070 */
[----:B------:R-:W-:Y:S01]  /*22770*/  VIADD R4, R20, 0xfffffdc0 ;  /* 0xfffffdc014047836 */ /* 0x000fe20000000000 */
[----:B------:R-:W1:Y:S08]  /*22780*/  LDC R7, c[0x0][0x230] ;  /* 0x00008c00ff077b82 */ /* 0x000e700000000800 */
[----:B------:R-:W3:Y:S08]  /*22790*/  LDC R9, c[0x0][0x230] ;  /* 0x00008c00ff097b82 */ /* 0x000ef00000000800 */
[----:B------:R-:W3:Y:S01]  /*227a0*/  LDC R242, c[0x0][0x230] ;  /* 0x00008c00fff27b82 */ /* 0x000ee20000000800 */
[----:B------:R-:W-:-:S02]  /*227b0*/  IMAD.WIDE R12, R184, 0x4, R14 ;  /* 0x00000004b80c7825 */ /* 0x000fc400078e020e */
[----:B------:R-:W3:Y:S04]  /*227c0*/  LDL.LU.64 R14, [R1+0xd8] ;  /* 0x0000d800010e7983 */ /* 0x000ee80000300a00 */
[----:B------:R-:W-:Y:S04]  /*227d0*/  STL.64 [R1+0x78], R18 ;  /* 0x0000781201007387 */ /* 0x000fe80000100a00 */
[----:B------:R-:W3:Y:S04]  /*227e0*/  LDL.LU.64 R232, [R1+0xd0] ;  /* 0x0000d00001e87983 */ /* 0x000ee80000300a00 */
[----:B------:R2:W-:Y:S04]  /*227f0*/  STL.64 [R1+0x80], R12 ;  /* 0x0000800c01007387 */ /* 0x0005e80000100a00 */
[----:B------:R2:W-:Y:S04]  /*22800*/  LDGSTS.E [R243+0x40004], desc[UR60][R12.64], !P3 ;  /* 0x400040000cf37fae */ /* 0x0005e8000d92187c */
[----:B------:R-:W3:Y:S04]  /*22810*/  LDL.LU.64 R164, [R1+0xc8] ;  /* 0x0000c80001a47983 */ /* 0x000ee80000300a00 */
[----:B------:R-:W3:Y:S01]  /*22820*/  LDL.LU.64 R20, [R1+0xb0] ;  /* 0x0000b00001147983 */ /* 0x000ee20000300a00 */
[----:B--2---:R-:W-:-:S05]  /*22830*/  IMAD.WIDE R12, R184, 0x4, R16 ;  /* 0x00000004b80c7825 */ /* 0x004fca00078e0210 */
[----:B------:R2:W-:Y:S04]  /*22840*/  STL.64 [R1+0x88], R12 ;  /* 0x0000880c01007387 */ /* 0x0005e80000100a00 */
[----:B------:R-:W2:Y:S01]  /*22850*/  LDL.LU.64 R22, [R1+0xa8] ;  /* 0x0000a80001167983 */ /* 0x000ea20000300a00 */
[----:B------:R-:W-:Y:S02]  /*22860*/  IADD3 R6, R252, -0x23d, RZ ;  /* 0xfffffdc3fc067810 */ /* 0x000fe40007ffe0ff */
[----:B------:R-:W-:Y:S01]  /*22870*/  ISETP.GE.U32.AND P2, PT, R5, 0x7ffffd42, PT ;  /* 0x7ffffd420500780c */ /* 0x000fe20003f46070 */
[----:B------:R2:W-:Y:S01]  /*22880*/  LDGSTS.E [R243+0x40008], desc[UR60][R12.64], !P4 ;  /* 0x400080000cf37fae */ /* 0x0005e2000e12187c */
[----:B------:R-:W-:Y:S01]  /*22890*/  ISETP.GE.U32.AND P6, PT, R6, 0x7ffffd44, PT ;  /* 0x7ffffd440600780c */ /* 0x000fe20003fc6070 */
[----:B------:R-:W2:Y:S08]  /*228a0*/  LDC R252, c[0x0][0x230] ;  /* 0x00008c00fffc7b82 */ /* 0x000eb00000000800 */
[----:B------:R-:W2:Y:S01]  /*228b0*/  LDC R6, c[0x0][0x230] ;  /* 0x00008c00ff067b82 */ /* 0x000ea20000000800 */
[----:B-1----:R-:W-:Y:S01]  /*228c0*/  IADD3 R5, R7, -0x25d, RZ ;  /* 0xfffffda307057810 */ /* 0x002fe20007ffe0ff */
[----:B----4-:R-:W-:Y:S01]  /*228d0*/  IMAD.WIDE R10, R184, 0x4, R10 ;  /* 0x00000004b80a7825 */ /* 0x010fe200078e020a */
[----:B------:R-:W-:-:S05]  /*228e0*/  ISETP.GE.U32.AND P3, PT, R4, 0x7ffffd41, PT ;  /* 0x7ffffd410400780c */ /* 0x000fca0003f66070 */
[----:B------:R-:W1:Y:S01]  /*228f0*/  LDC R7, c[0x0][0x230] ;  /* 0x00008c00ff077b82 */ /* 0x000e620000000800 */
[----:B------:R-:W-:Y:S01]  /*22900*/  VIADD R4, R8, 0xfffffda2 ;  /* 0xfffffda208047836 */ /* 0x000fe20000000000 */
[----:B------:R4:W-:Y:S01]  /*22910*/  STL.64 [R1+0x90], R10 ;  /* 0x0000900a01007387 */ /* 0x0009e20000100a00 */
[----:B---3--:R-:W-:-:S03]  /*22920*/  IMAD.WIDE R162, R184, 0x4, R234 ;  /* 0x00000004b8a27825 */ /* 0x008fc600078e02ea */
[----:B------:R-:W3:Y:S04]  /*22930*/  LDL.LU.64 R18, [R1+0xa0] ;  /* 0x0000a00001127983 */ /* 0x000ee80000300a00 */
[----:B------:R3:W-:Y:S01]  /*22940*/  LDGSTS.E [R243+0x4000c], desc[UR60][R10.64], !P5 ;  /* 0x4000c0000af37fae */ /* 0x0007e2000e92187c */
[----:B------:R-:W-:-:S03]  /*22950*/  ISETP.GE.U32.AND P5, PT, R4, 0x7ffffd23, PT ;  /* 0x7ffffd230400780c */ /* 0x000fc60003fa6070 */
[----:B--2---:R-:W2:Y:S01]  /*22960*/  LDL.LU.64 R12, [R1+0x98] ;  /* 0x00009800010c7983 */ /* 0x004ea20000300a00 */
[----:B------:R-:W-:-:S03]  /*22970*/  VIADD R4, R6, 0xfffffda1 ;  /* 0xfffffda106047836 */ /* 0x000fc60000000000 */
[----:B------:R-:W2:Y:S04]  /*22980*/  LDL.LU.64 R16, [R1+0x70] ;  /* 0x0000700001107983 */ /* 0x000ea80000300a00 */
[----:B------:R1:W-:Y:S04]  /*22990*/  STL.64 [R1+0xb8], R162 ;  /* 0x0000b8a201007387 */ /* 0x0003e80000100a00 */
[----:B----4-:R-:W4:Y:S04]  /*229a0*/  LDL.LU.64 R10, [R1+0x68] ;  /* 0x00006800010a7983 */ /* 0x010f280000300a00 */
[----:B------:R-:W4:Y:S04]  /*229b0*/  LDL.LU.64 R234, [R1+0x60] ;  /* 0x0000600001ea7983 */ /* 0x000f280000300a00 */
[----:B------:R-:W-:Y:S01]  /*229c0*/  LDGSTS.E [R243+0x44000], desc[UR60][R162.64], !P6 ;  /* 0x44000000a2f37fae */ /* 0x000fe2000f12187c */
[----:B------:R-:W-:-:S02]  /*229d0*/  ISETP.GE.U32.AND P6, PT, R4, 0x7ffffd22, PT ;  /* 0x7ffffd220400780c */ /* 0x000fc40003fc6070 */
[----:B------:R-:W-:Y:S02]  /*229e0*/  IADD3 R4, R9, -0x27d, RZ ;  /* 0xfffffd8309047810 */ /* 0x000fe40007ffe0ff */
[----:B------:R-:W-:Y:S01]  /*229f0*/  ISETP.GE.U32.AND P4, PT, R5, 0x7ffffd24, PT ;  /* 0x7ffffd240500780c */ /* 0x000fe20003f86070 */
[----:B-1----:R-:W4:Y:S01]  /*22a00*/  LDL.LU.64 R162, [R1+0xb98] ;  /* 0x000b980001a27983 */ /* 0x002f220000300a00 */
[----:B------:R-:W-:Y:S02]  /*22a10*/  VIADD R5, R185, 0xfffffda0 ;  /* 0xfffffda0b9057836 */ /* 0x000fe40000000000 */
[----:B------:R-:W-:Y:S02]  /*22a20*/  VIADD R185, R7, 0xfffffd80 ;  /* 0xfffffd8007b97836 */ /* 0x000fe40000000000 */
[----:B------:R-:W-:-:S04]  /*22a30*/  IMAD.WIDE R14, R184, 0x4, R14 ;  /* 0x00000004b80e7825 */ /* 0x000fc800078e020e */
[C---:B------:R-:W-:Y:S01]  /*22a40*/  IMAD.WIDE R232, R184.reuse, 0x4, R232 ;  /* 0x00000004b8e87825 */ /* 0x040fe200078e02e8 */
[----:B------:R1:W-:Y:S04]  /*22a50*/  STL.64 [R1+0xc0], R14 ;  /* 0x0000c00e01007387 */ /* 0x0003e80000100a00 */
[----:B------:R1:W-:Y:S04]  /*22a60*/  STL.64 [R1+0xd0], R232 ;  /* 0x0000d0e801007387 */ /* 0x0003e80000100a00 */
[----:B------:R4:W-:Y:S01]  /*22a70*/  LDGSTS.E [R243+0x44004], desc[UR60][R14.64], !P1 ;  /* 0x440040000ef37fae */ /* 0x0009e2000c92187c */
[----:B------:R-:W-:-:S03]  /*22a80*/  IMAD.WIDE R164, R184, 0x4, R164 ;  /* 0x00000004b8a47825 */ /* 0x000fc600078e02a4 */
[----:B------:R-:W-:Y:S01]  /*22a90*/  LDGSTS.E [R243+0x44008], desc[UR60][R232.64], !P2 ;  /* 0x44008000e8f37fae */ /* 0x000fe2000d12187c */
[----:B------:R-:W-:-:S03]  /*22aa0*/  IMAD.WIDE R20, R184, 0x4, R20 ;  /* 0x00000004b8147825 */ /* 0x000fc600078e0214 */
[----:B------:R-:W-:Y:S04]  /*22ab0*/  LDGSTS.E [R243+0x4400c], desc[UR60][R164.64], !P3 ;  /* 0x4400c000a4f37fae */ /* 0x000fe8000d92187c */
[----:B-1----:R-:W4:Y:S04]  /*22ac0*/  LDL.LU.64 R14, [R1+0x908] ;  /* 0x00090800010e7983 */ /* 0x002f280000300a00 */
[----:B------:R-:W4:Y:S04]  /*22ad0*/  LDL.LU.64 R8, [R1+0x900] ;  /* 0x0009000001087983 */ /* 0x000f280000300a00 */
[----:B------:R-:W4:Y:S04]  /*22ae0*/  LDL.LU.64 R232, [R1+0xb90] ;  /* 0x000b900001e87983 */ /* 0x000f280000300a00 */
[----:B------:R1:W-:Y:S01]  /*22af0*/  STL.64 [R1+0xc8], R164 ;  /* 0x0000c8a401007387 */ /* 0x0003e20000100a00 */
[----:B------:R-:W-:-:S03]  /*22b00*/  IMAD.WIDE R22, R184, 0x4, R22 ;  /* 0x00000004b8167825 */ /* 0x000fc600078e0216 */
[----:B-1----:R-:W4:Y:S04]  /*22b10*/  LDL.LU.64 R164, [R1+0xb88] ;  /* 0x000b880001a47983 */ /* 0x002f280000300a00 */
[----:B------:R1:W-:Y:S04]  /*22b20*/  STL.64 [R1+0x1b8], R20 ;  /* 0x0001b81401007387 */ /* 0x0003e80000100a00 */
[----:B------:R2:W-:Y:S04]  /*22b30*/  STL.64 [R1+0x218], R22 ;  /* 0x0002181601007387 */ /* 0x0005e80000100a00 */
[----:B------:R-:W4:Y:S01]  /*22b40*/  LDL.LU.64 R6, [R1+0x58] ;  /* 0x0000580001067983 */ /* 0x000f220000300a00 */
[----:B------:R-:W-:Y:S01]  /*22b50*/  ISETP.GE.U32.AND P2, PT, R4, 0x7ffffd04, PT ;  /* 0x7ffffd040400780c */ /* 0x000fe20003f46070 */
[----:B------:R-:W-:Y:S01]  /*22b60*/  VIADD R4, R242, 0xfffffd82 ;  /* 0xfffffd82f2047836 */ /* 0x000fe20000000000 */
[----:B------:R-:W-:Y:S01]  /*22b70*/  ISETP.GE.U32.AND P1, PT, R5, 0x7ffffd21, PT ;  /* 0x7ffffd210500780c */ /* 0x000fe20003f26070 */
[----:B------:R-:W-:Y:S01]  /*22b80*/  VIADD R5, R252, 0xfffffd81 ;  /* 0xfffffd81fc057836 */ /* 0x000fe20000000000 */
[----:B------:R-:W-:Y:S02]  /*22b90*/  LDGSTS.E [R243+0x48000], desc[UR60][R20.64], !P4 ;  /* 0x4800000014f37fae */ /* 0x000fe4000e12187c */
[----:B------:R-:W-:-:S02]  /*22ba0*/  ISETP.GE.U32.AND P3, PT, R4, 0x7ffffd03, PT ;  /* 0x7ffffd030400780c */ /* 0x000fc40003f66070 */
[----:B------:R-:W-:Y:S01]  /*22bb0*/  ISETP.GE.U32.AND P4, PT, R5, 0x7ffffd02, PT ;  /* 0x7ffffd020500780c */ /* 0x000fe20003f86070 */
[----:B------:R-:W-:Y:S01]  /*22bc0*/  LDGSTS.E [R243+0x48004], desc[UR60][R22.64], !P5 ;  /* 0x4800400016f37fae */ /* 0x000fe2000e92187c */
[----:B---3--:R-:W-:-:S03]  /*22bd0*/  IMAD.WIDE R18, R184, 0x4, R18 ;  /* 0x00000004b8127825 */ /* 0x008fc600078e0212 */
[----:B-1----:R-:W3:Y:S04]  /*22be0*/  LDL.LU.64 R20, [R1+0xb80] ;  /* 0x000b800001147983 */ /* 0x002ee80000300a00 */
[----:B------:R-:W-:Y:S01]  /*22bf0*/  LDGSTS.E [R243+0x48008], desc[UR60][R18.64], !P6 ;  /* 0x4800800012f37fae */ /* 0x000fe2000f12187c */
[----:B--2---:R-:W-:-:S03]  /*22c00*/  IMAD.WIDE R12, R184, 0x4, R12 ;  /* 0x00000004b80c7825 */ /* 0x004fc600078e020c */
[----:B------:R-:W2:Y:S01]  /*22c10*/  LDL.LU.64 R22, [R1+0xb78] ;  /* 0x000b780001167983 */ /* 0x000ea20000300a00 */
[----:B------:R-:W-:-:S03]  /*22c20*/  IMAD.WIDE R16, R184, 0x4, R16 ;  /* 0x00000004b8107825 */ /* 0x000fc600078e0210 */
[----:B------:R1:W-:Y:S04]  /*22c30*/  STL.64 [R1+0x220], R18 ;  /* 0x0002201201007387 */ /* 0x0003e80000100a00 */
[----:B------:R1:W-:Y:S01]  /*22c40*/  STL.64 [R1+0x228], R12 ;  /* 0x0002280c01007387 */ /* 0x0003e20000100a00 */
[----:B----4-:R-:W-:-:S03]  /*22c50*/  IMAD.WIDE R10, R184, 0x4, R10 ;  /* 0x00000004b80a7825 */ /* 0x010fc600078e020a */
[----:B------:R4:W-:Y:S01]  /*22c60*/  STL.64 [R1+0x460], R16 ;  /* 0x0004601001007387 */ /* 0x0009e20000100a00 */
[----:B------:R-:W-:-:S03]  /*22c70*/  IMAD.WIDE R234, R184, 0x4, R234 ;  /* 0x00000004b8ea7825 */ /* 0x000fc600078e02ea */
[----:B-1----:R-:W3:Y:S04]  /*22c80*/  LDL.LU.64 R18, [R1+0xb70] ;  /* 0x000b700001127983 */ /* 0x002ee80000300a00 */
[----:B------:R1:W-:Y:S04]  /*22c90*/  STL.64 [R1+0x488], R10 ;  /* 0x0004880a01007387 */ /* 0x0003e80000100a00 */
[----:B------:R-:W-:Y:S04]  /*22ca0*/  LDGSTS.E [R243+0x4800c], desc[UR60][R12.64], !P1 ;  /* 0x4800c0000cf37fae */ /* 0x000fe8000c92187c */
[----:B------:R-:W-:Y:S04]  /*22cb0*/  LDGSTS.E [R243+0x4c000], desc[UR60][R16.64], !P2 ;  /* 0x4c00000010f37fae */ /* 0x000fe8000d12187c */
[----:B------:R-:W-:Y:S04]  /*22cc0*/  LDGSTS.E [R243+0x4c004], desc[UR60][R10.64], !P3 ;  /* 0x4c0040000af37fae */ /* 0x000fe8000d92187c */
[----:B------:R-:W2:Y:S04]  /*22cd0*/  LDL.LU.64 R12, [R1+0xb68] ;  /* 0x000b6800010c7983 */ /* 0x000ea80000300a00 */
[----:B------:R1:W-:Y:S04]  /*22ce0*/  STL.64 [R1+0x490], R234 ;  /* 0x000490ea01007387 */ /* 0x0003e80000100a00 */
[----:B----4-:R-:W4:Y:S04]  /*22cf0*/  LDL.LU.64 R16, [R1+0xb60] ;  /* 0x000b600001107983 */ /* 0x010f280000300a00 */
[----:B------:R-:W-:Y:S01]  /*22d00*/  LDGSTS.E [R243+0x4c008], desc[UR60][R234.64], !P4 ;  /* 0x4c008000eaf37fae */ /* 0x000fe2000e12187c */
[----:B------:R-:W-:-:S05]  /*22d10*/  IMAD.WIDE R6, R184, 0x4, R6 ;  /* 0x00000004b8067825 */ /* 0x000fca00078e0206 */
[----:B------:R-:W-:Y:S04]  /*22d20*/  STL.64 [R1+0x498], R6 ;  /* 0x0004980601007387 */ /* 0x000fe80000100a00 */
[----:B-1----:R-:W3:Y:S04]  /*22d30*/  LDL.LU.64 R10, [R1+0xb58] ;  /* 0x000b5800010a7983 */ /* 0x002ee80000300a00 */
[----:B------:R-:W2:Y:S01]  /*22d40*/  LDL.LU.64 R234, [R1+0xb50] ;  /* 0x000b500001ea7983 */ /* 0x000ea20000300a00 */
[----:B------:R-:W-:Y:S01]  /*22d50*/  ISETP.GE.U32.AND P5, PT, R185, 0x7ffffd01, PT ;  /* 0x7ffffd01b900780c */ /* 0x000fe20003fa6070 */
[----:B------:R-:W-:-:S05]  /*22d60*/  IMAD.WIDE R14, R0, 0x4, R14 ;  /* 0x00000004000e7825 */ /* 0x000fca00078e020e */
[----:B------:R1:W-:Y:S07]  /*22d70*/  STL.64 [R1+0x4a0], R14 ;  /* 0x0004a00e01007387 */ /* 0x0003ee0000100a00 */
[----:B------:R1:W-:Y:S01]  /*22d80*/  LDGSTS.E [R243+0x4c00c], desc[UR60][R6.64], !P5 ;  /* 0x4c00c00006f37fae */ /* 0x0003e2000e92187c */
[C---:B------:R-:W-:Y:S01]  /*22d90*/  IADD3 R4, R244.reuse, 0x100000, RZ ;  /* 0x00100000f4047810 */ /* 0x040fe20007ffe0ff */
[----:B------:R-:W-:Y:S02]  /*22da0*/  VIADD R5, R244, 0x100000 ;  /* 0x00100000f4057836 */ /* 0x000fe40000000000 */
[----:B------:R-:W0:Y:S01]  /*22db0*/  LDGDEPBAR ;  /* 0x00000000000079af */ /* 0x000e220000000000 */
[----:B-1----:R-:W-:-:S04]  /*22dc0*/  IMAD.WIDE R242, R0, 0x4, R8 ;  /* 0x0000000400f27825 */ /* 0x002fc800078e0208 */
[----:B--2---:R-:W-:Y:S01]  /*22dd0*/  IMAD.WIDE R8, R0, 0x4, R234 ;  /* 0x0000000400087825 */ /* 0x004fe200078e02ea */
[----:B------:R-:W-:-:S03]  /*22de0*/  MOV R235, R15 ;  /* 0x0000000f00eb7202 */ /* 0x000fc60000000f00 */
[----:B------:R-:W-:Y:S02]  /*22df0*/  IMAD.MOV.U32 R234, RZ, RZ, R14 ;  /* 0x000000ffffea7224 */ /* 0x000fe400078e000e */
[----:B------:R-:W2:Y:S01]  /*22e00*/  LDL.LU.64 R14, [R1+0xb48] ;  /* 0x000b4800010e7983 */ /* 0x000ea20000300a00 */
[----:B------:R-:W-:-:S03]  /*22e10*/  VIADD R6, R244, 0x100000 ;  /* 0x00100000f4067836 */ /* 0x000fc60000000000 */
[----:B------:R-:W-:Y:S01]  /*22e20*/  LDGSTS.E [R4+-0x60000], desc[UR60][R234.64], P0 ;  /* 0xa0000000ea047fae */ /* 0x000fe2000812187c */
[----:B---3--:R-:W-:-:S03]  /*22e30*/  IMAD.WIDE R10, R0, 0x4, R10 ;  /* 0x00000004000a7825 */ /* 0x008fc600078e020a */
[----:B------:R-:W-:Y:S01]  /*22e40*/  STL.64 [R1+0x568], R242 ;  /* 0x000568f201007387 */ /* 0x000fe20000100a00 */
[----:B------:R-:W-:-:S03]  /*22e50*/  VIADD R7, R244, 0x100000 ;  /* 0x00100000f4077836 */ /* 0x000fc60000000000 */
[----:B------:R-:W-:Y:S04]  /*22e60*/  LDGSTS.E [R6+-0x5fc00], desc[UR60][R242.64], P0 ;  /* 0xa0400000f2067fae */ /* 0x000fe8000812187c */
[----:B------:R2:W-:Y:S04]  /*22e70*/  STL.64 [R1+0x5d8], R8 ;  /* 0x0005d80801007387 */ /* 0x0005e80000100a00 */
[----:B------:R2:W-:Y:S01]  /*22e80*/  LDGSTS.E [R5+-0x5f800], desc[UR60][R8.64], P0 ;  /* 0xa080000008057fae */ /* 0x0005e2000812187c */
[----:B------:R-:W-:-:S03]  /*22e90*/  IMAD.WIDE R12, R0, 0x4, R12 ;  /* 0x00000004000c7825 */ /* 0x000fc600078e020c */
[----:B------:R1:W-:Y:S04]  /*22ea0*/  STL.64 [R1+0x670], R10 ;  /* 0x0006700a01007387 */ /* 0x0003e80000100a00 */
[----:B------:R1:W-:Y:S01]  /*22eb0*/  LDGSTS.E [R4+-0x5f400], desc[UR60][R10.64], P0 ;  /* 0xa0c000000a047fae */ /* 0x0003e2000812187c */
[----:B--2---:R-:W-:-:S04]  /*22ec0*/  IMAD.WIDE R8, R0, 0x4, R14 ;  /* 0x0000000400087825 */ /* 0x004fc800078e020e */
[C---:B----4-:R-:W-:Y:S01]  /*22ed0*/  IMAD.WIDE R14, R0.reuse, 0x4, R16 ;  /* 0x00000004000e7825 */ /* 0x050fe200078e0210 */
[----:B------:R2:W-:Y:S04]  /*22ee0*/  STL.64 [R1+0x6d0], R8 ;  /* 0x0006d00801007387 */ /* 0x0005e80000100a00 */
[----:B------:R-:W-:Y:S01]  /*22ef0*/  LDGSTS.E [R7+-0x5f000], desc[UR60][R8.64], P0 ;  /* 0xa100000008077fae */ /* 0x000fe2000812187c */
[----:B-1----:R-:W-:-:S03]  /*22f00*/  IMAD.WIDE R10, R0, 0x4, R18 ;  /* 0x00000004000a7825 */ /* 0x002fc600078e0212 */
[----:B------:R1:W-:Y:S04]  /*22f10*/  LDGSTS.E [R6+-0x5ec00], desc[UR60][R14.64], P0 ;  /* 0xa14000000e067fae */ /* 0x0003e8000812187c */
[----:B------:R3:W-:Y:S04]  /*22f20*/  LDGSTS.E [R5+-0x5e800], desc[UR60][R12.64], P0 ;  /* 0xa18000000c057fae */ /* 0x0007e8000812187c */
[----:B--2---:R-:W2:Y:S04]  /*22f30*/  LDL.LU.64 R8, [R1+0x50] ;  /* 0x0000500001087983 */ /* 0x004ea80000300a00 */
[----:B------:R1:W-:Y:S04]  /*22f40*/  STL.64 [R1+0x730], R14 ;  /* 0x0007300e01007387 */ /* 0x0003e80000100a00 */
[----:B------:R3:W-:Y:S04]  /*22f50*/  STL.64 [R1+0x770], R12 ;  /* 0x0007700c01007387 */ /* 0x0007e80000100a00 */
[----:B------:R-:W4:Y:S04]  /*22f60*/  LDL.LU.64 R242, [R1+0x18] ;  /* 0x0000180001f27983 */ /* 0x000f280000300a00 */
[----:B------:R3:W-:Y:S01]  /*22f70*/  STL.64 [R1+0x7b0], R10 ;  /* 0x0007b00a01007387 */ /* 0x0007e20000100a00 */
[----:B-1----:R-:W-:-:S03]  /*22f80*/  IMAD.WIDE R14, R0, 0x4, R24 ;  /* 0x00000004000e7825 */ /* 0x002fc600078e0218 */
[----:B------:R1:W-:Y:S01]  /*22f90*/  LDGSTS.E [R4+-0x5e400], desc[UR60][R10.64], P0 ;  /* 0xa1c000000a047fae */ /* 0x0003e2000812187c */
[----:B---3--:R-:W-:-:S05]  /*22fa0*/  IMAD.WIDE R12, R0, 0x4, R22 ;  /* 0x00000004000c7825 */ /* 0x008fca00078e0216 */
[----:B------:R3:W-:Y:S04]  /*22fb0*/  STL.64 [R1+0x7f0], R12 ;  /* 0x0007f00c01007387 */ /* 0x0007e80000100a00 */
[----:B------:R3:W-:Y:S01]  /*22fc0*/  LDGSTS.E [R7+-0x5e000], desc[UR60][R12.64], P0 ;  /* 0xa20000000c077fae */ /* 0x0007e2000812187c */
[----:B-1----:R-:W-:-:S03]  /*22fd0*/  IMAD.WIDE R10, R0, 0x4, R20 ;  /* 0x00000004000a7825 */ /* 0x002fc600078e0214 */
[----:B------:R1:W-:Y:S04]  /*22fe0*/  STL.64 [R1+0x828], R14 ;  /* 0x0008280e01007387 */ /* 0x0003e80000100a00 */
[----:B------:R1:W-:Y:S01]  /*22ff0*/  LDGSTS.E [R6+-0x5dc00], desc[UR60][R14.64], P0 ;  /* 0xa24000000e067fae */ /* 0x0003e2000812187c */
[----:B---3--:R-:W-:-:S03]  /*23000*/  IMAD.WIDE R12, R0, 0x4, R26 ;  /* 0x00000004000c7825 */ /* 0x008fc600078e021a */
[----:B------:R3:W-:Y:S04]  /*23010*/  STL.64 [R1+0x858], R10 ;  /* 0x0008580a01007387 */ /* 0x0007e80000100a00 */
[----:B------:R3:W-:Y:S01]  /*23020*/  LDGSTS.E [R5+-0x5d800], desc[UR60][R10.64], P0 ;  /* 0xa28000000a057fae */ /* 0x0007e2000812187c */
[----:B-1----:R-:W-:-:S03]  /*23030*/  IMAD.WIDE R14, R0, 0x4, R164 ;  /* 0x00000004000e7825 */ /* 0x002fc600078e02a4 */
[----:B------:R1:W-:Y:S04]  /*23040*/  STL.64 [R1+0x880], R12 ;  /* 0x0008800c01007387 */ /* 0x0003e80000100a00 */
[----:B------:R1:W-:Y:S01]  /*23050*/  LDGSTS.E [R4+-0x5d400], desc[UR60][R12.64], P0 ;  /* 0xa2c000000c047fae */ /* 0x0003e2000812187c */
[----:B---3--:R-:W-:-:S05]  /*23060*/  IMAD.WIDE R10, R0, 0x4, R30 ;  /* 0x00000004000a7825 */ /* 0x008fca00078e021e */
[----:B------:R3:W-:Y:S01]  /*23070*/  LDGSTS.E [R6+-0x5d000], desc[UR60][R10.64], P0 ;  /* 0xa30000000a067fae */ /* 0x0007e2000812187c */
[----:B-1----:R-:W-:-:S03]  /*23080*/  IMAD.WIDE R12, R0, 0x4, R28 ;  /* 0x00000004000c7825 */ /* 0x002fc600078e021c */
[----:B------:R3:W-:Y:S01]  /*23090*/  STL.64 [R1+0x8a0], R10 ;  /* 0x0008a00a01007387 */ /* 0x0007e20000100a00 */
[----:B------:R-:W-:-:S03]  /*230a0*/  VIADD R244, R244, 0x100000 ;  /* 0x00100000f4f47836 */ /* 0x000fc60000000000 */
[----:B------:R-:W-:Y:S04]  /*230b0*/  LDGSTS.E [R5+-0x5cc00], desc[UR60][R14.64], P0 ;  /* 0xa34000000e057fae */ /* 0x000fe8000812187c */
[----:B------:R1:W-:Y:S01]  /*230c0*/  LDGSTS.E [R4+-0x5c800], desc[UR60][R12.64], P0 ;  /* 0xa38000000c047fae */ /* 0x0003e2000812187c */
[----:B---3--:R-:W-:-:S03]  /*230d0*/  IMAD.WIDE R10, R0, 0x4, R32 ;  /* 0x00000004000a7825 */ /* 0x008fc600078e0220 */
[----:B------:R-:W-:Y:S01]  /*230e0*/  STL.64 [R1+0x8b8], R14 ;  /* 0x0008b80e01007387 */ /* 0x000fe20000100a00 */
[----:B------:R-:W-:-:S03]  /*230f0*/  IADD3 R6, R245, 0x100000, RZ ;  /* 0x00100000f5067810 */ /* 0x000fc60007ffe0ff */
[----:B------:R-:W-:Y:S01]  /*23100*/  STL.64 [R1+0x8c8], R12 ;  /* 0x0008c80c01007387 */ /* 0x000fe20000100a00 */
[----:B-1----:R-:W-:-:S03]  /*23110*/  VIADD R4, R245, 0x100000 ;  /* 0x00100000f5047836 */ /* 0x002fc60000000000 */
[----:B------:R1:W-:Y:S01]  /*23120*/  STL.64 [R1+0x8d0], R10 ;  /* 0x0008d00a01007387 */ /* 0x0003e20000100a00 */
[----:B------:R-:W-:-:S03]  /*23130*/  VIADD R5, R245, 0x100000 ;  /* 0x00100000f5057836 */ /* 0x000fc60000000000 */
[----:B------:R1:W-:Y:S01]  /*23140*/  LDGSTS.E [R244+-0x5c400], desc[UR60][R10.64], P0 ;  /* 0xa3c000000af47fae */ /* 0x0003e2000812187c */
[----:B------:R-:W-:Y:S02]  /*23150*/  VIADD R7, R245, 0x100000 ;  /* 0x00100000f5077836 */ /* 0x000fe40000000000 */
[----:B-1----:R-:W-:-:S04]  /*23160*/  IMAD.WIDE R10, R0, 0x4, R232 ;  /* 0x00000004000a7825 */ /* 0x002fc800078e02e8 */
[----:B--2---:R-:W-:-:S05]  /*23170*/  IMAD.WIDE R8, R0, 0x4, R8 ;  /* 0x0000000400087825 */ /* 0x004fca00078e0208 */
[----:B------:R1:W-:Y:S04]  /*23180*/  STL.64 [R1+0x458], R8 ;  /* 0x0004580801007387 */ /* 0x0003e80000100a00 */
[----:B------:R1:W-:Y:S01]  /*23190*/  LDGSTS.E [R4+-0x5ff80], desc[UR60][R8.64], P0 ;  /* 0xa008000008047fae */ /* 0x0003e2000812187c */
[----:B----4-:R-:W-:-:S05]  /*231a0*/  IMAD.WIDE R12, R0, 0x4, R242 ;  /* 0x00000004000c7825 */ /* 0x010fca00078e02f2 */
[----:B------:R2:W-:Y:S01]  /*231b0*/  STL.64 [R1+0x4e8], R12 ;  /* 0x0004e80c01007387 */ /* 0x0005e20000100a00 */
[----:B-1----:R-:W-:-:S03]  /*231c0*/  IMAD.WIDE R8, R0, 0x4, R34 ;  /* 0x0000000400087825 */ /* 0x002fc600078e0222 */
[----:B------:R2:W-:Y:S04]  /*231d0*/  LDGSTS.E [R6+-0x5fb80], desc[UR60][R12.64], P0 ;  /* 0xa04800000c067fae */ /* 0x0005e8000812187c */
[----:B------:R1:W-:Y:S04]  /*231e0*/  STL.64 [R1+0x560], R10 ;  /* 0x0005600a01007387 */ /* 0x0003e80000100a00 */
[----:B------:R1:W-:Y:S01]  /*231f0*/  LDGSTS.E [R5+-0x5f780], desc[UR60][R10.64], P0 ;  /* 0xa08800000a057fae */ /* 0x0003e2000812187c */
[----:B--2---:R-:W-:-:S03]  /*23200*/  IMAD.WIDE R12, R0, 0x4, R38 ;  /* 0x00000004000c7825 */ /* 0x004fc600078e0226 */
[----:B------:R2:W-:Y:S04]  /*23210*/  STL.64 [R1+0x5d0], R8 ;  /* 0x0005d00801007387 */ /* 0x0005e80000100a00 */
[----:B------:R2:W-:Y:S01]  /*23220*/  LDGSTS.E [R4+-0x5f380], desc[UR60][R8.64], P0 ;  /* 0xa0c8000008047fae */ /* 0x0005e2000812187c */
[----:B-1----:R-:W-:-:S03]  /*23230*/  IMAD.WIDE R10, R0, 0x4, R40 ;  /* 0x00000004000a7825 */ /* 0x002fc600078e0228 */
[----:B------:R-:W-:Y:S04]  /*23240*/  STL.64 [R1+0x668], R12 ;  /* 0x0006680c01007387 */ /* 0x000fe80000100a00 */
[----:B------:R1:W-:Y:S01]  /*23250*/  LDGSTS.E [R7+-0x5ef80], desc[UR60][R12.64], P0 ;  /* 0xa10800000c077fae */ /* 0x0003e2000812187c */
[----:B--2---:R-:W-:-:S03]  /*23260*/  IMAD.WIDE R8, R0, 0x4, R36 ;  /* 0x0000000400087825 */ /* 0x004fc600078e0224 */
[----:B------:R-:W2:Y:S04]  /*23270*/  LDL.LU.64 R242, [R1+0x48] ;  /* 0x0000480001f27983 */ /* 0x000ea80000300a00 */
[----:B------:R-:W-:Y:S04]  /*23280*/  STL.64 [R1+0x6c8], R10 ;  /* 0x0006c80a01007387 */ /* 0x000fe80000100a00 */
[----:B------:R3:W-:Y:S04]  /*23290*/  LDGSTS.E [R6+-0x5eb80], desc[UR60][R10.64], P0 ;  /* 0xa14800000a067fae */ /* 0x0007e8000812187c */
[----:B------:R4:W-:Y:S04]  /*232a0*/  STL.64 [R1+0x728], R8 ;  /* 0x0007280801007387 */ /* 0x0009e80000100a00 */
[----:B------:R-:W-:Y:S04]  /*232b0*/  LDGSTS.E [R5+-0x5e780], desc[UR60][R8.64], P0 ;  /* 0xa188000008057fae */ /* 0x000fe8000812187c */
[----:B----4-:R-:W4:Y:S01]  /*232c0*/  LDL.LU.64 R8, [R1+0x10] ;  /* 0x0000100001087983 */ /* 0x010f220000300a00 */
[----:B-1----:R-:W-:-:S04]  /*232d0*/  IMAD.WIDE R12, R0, 0x4, R42 ;  /* 0x00000004000c7825 */ /* 0x002fc800078e022a */
[C---:B---3--:R-:W-:Y:S01]  /*232e0*/  IMAD.WIDE R10, R0.reuse, 0x4, R46 ;  /* 0x00000004000a7825 */ /* 0x048fe200078e022e */
[----:B------:R1:W-:Y:S03]  /*232f0*/  STL.64 [R1+0x768], R12 ;  /* 0x0007680c01007387 */ /* 0x0003e60000100a00 */
[C---:B------:R-:W-:Y:S01]  /*23300*/  IMAD.WIDE R14, R0.reuse, 0x4, R48 ;  /* 0x00000004000e7825 */ /* 0x040fe200078e0230 */
[----:B------:R1:W-:Y:S04]  /*23310*/  LDGSTS.E [R4+-0x5e380], desc[UR60][R12.64], P0 ;  /* 0xa1c800000c047fae */ /* 0x0003e8000812187c */
        /* <DEDUP_REMOVED lines=8> */
[----:B------:R-:W-:-:S03]  /*233a0*/  VIADD R245, R245, 0x100000 ;  /* 0x00100000f5f57836 */ /* 0x000fc60000000000 */
[----:B------:R3:W-:Y:S01]  /*233b0*/  STL.64 [R1+0x850], R10 ;  /* 0x0008500a01007387 */ /* 0x0007e20000100a00 */
[----:B-1----:R-:W-:-:S03]  /*233c0*/  IMAD.WIDE R14, R0, 0x4, R162 ;  /* 0x00000004000e7825 */ /* 0x002fc600078e02a2 */
[----:B------:R1:W-:Y:S01]  /*233d0*/  LDGSTS.E [R4+-0x5d380], desc[UR60][R10.64], P0 ;  /* 0xa2c800000a047fae */ /* 0x0003e2000812187c */
[----:B---3--:R-:W-:-:S05]  /*233e0*/  IMAD.WIDE R12, R0, 0x4, R54 ;  /* 0x00000004000c7825 */ /* 0x008fca00078e0236 */
[----:B------:R3:W-:Y:S01]  /*233f0*/  STL.64 [R1+0x878], R12 ;  /* 0x0008780c01007387 */ /* 0x0007e20000100a00 */
[----:B-1----:R-:W-:-:S03]  /*23400*/  IMAD.WIDE R10, R0, 0x4, R52 ;  /* 0x00000004000a7825 */ /* 0x002fc600078e0234 */
[----:B------:R3:W-:Y:S04]  /*23410*/  LDGSTS.E [R6+-0x5cf80], desc[UR60][R12.64], P0 ;  /* 0xa30800000c067fae */ /* 0x0007e8000812187c */
[----:B------:R1:W-:Y:S04]  /*23420*/  STL.64 [R1+0x898], R14 ;  /* 0x0008980e01007387 */ /* 0x0003e80000100a00 */
[----:B------:R1:W-:Y:S01]  /*23430*/  LDGSTS.E [R5+-0x5cb80], desc[UR60][R14.64], P0 ;  /* 0xa34800000e057fae */ /* 0x0003e2000812187c */
[----:B---3--:R-:W-:-:S03]  /*23440*/  IMAD.WIDE R12, R0, 0x4, R56 ;  /* 0x00000004000c7825 */ /* 0x008fc600078e0238 */
[----:B------:R2:W-:Y:S04]  /*23450*/  STL.64 [R1+0x8b0], R10 ;  /* 0x0008b00a01007387 */ /* 0x0005e80000100a00 */
[----:B------:R3:W-:Y:S01]  /*23460*/  LDGSTS.E [R4+-0x5c780], desc[UR60][R10.64], P0 ;  /* 0xa38800000a047fae */ /* 0x0007e2000812187c */
[----:B------:R-:W-:-:S03]  /*23470*/  VIADD R6, R246, 0x100000 ;  /* 0x00100000f6067836 */ /* 0x000fc60000000000 */
[----:B------:R-:W-:Y:S01]  /*23480*/  STL.64 [R1+0x8c0], R12 ;  /* 0x0008c00c01007387 */ /* 0x000fe20000100a00 */
[----:B-1----:R-:W-:-:S03]  /*23490*/  VIADD R5, R246, 0x100000 ;  /* 0x00100000f6057836 */ /* 0x002fc60000000000 */
[----:B------:R-:W-:Y:S01]  /*234a0*/  LDGSTS.E [R245+-0x5c380], desc[UR60][R12.64], P0 ;  /* 0xa3c800000cf57fae */ /* 0x000fe2000812187c */
[C---:B---3--:R-:W-:Y:S01]  /*234b0*/  IADD3 R4, R246.reuse, 0x100000, RZ ;  /* 0x00100000f6047810 */ /* 0x048fe20007ffe0ff */
[----:B------:R-:W-:Y:S02]  /*234c0*/  VIADD R7, R246, 0x100000 ;  /* 0x00100000f6077836 */ /* 0x000fe40000000000 */
[----:B------:R-:W-:-:S04]  /*234d0*/  IMAD.WIDE R14, R0, 0x4, R64 ;  /* 0x00000004000e7825 */ /* 0x000fc800078e0240 */
[----:B--2---:R-:W-:-:S05]  /*234e0*/  IMAD.WIDE R10, R0, 0x4, R242 ;  /* 0x00000004000a7825 */ /* 0x004fca00078e02f2 */
[----:B------:R1:W-:Y:S04]  /*234f0*/  STL.64 [R1+0x3d8], R10 ;  /* 0x0003d80a01007387 */ /* 0x0003e80000100a00 */
[----:B------:R1:W-:Y:S02]  /*23500*/  LDGSTS.E [R4+-0x5ff00], desc[UR60][R10.64], P0 ;  /* 0xa01000000a047fae */ /* 0x0003e4000812187c */
[----:B-1----:R-:W-:-:S04]  /*23510*/  IMAD.WIDE R10, R0, 0x4, R58 ;  /* 0x00000004000a7825 */ /* 0x002fc800078e023a */
[----:B----4-:R-:W-:-:S04]  /*23520*/  IMAD.WIDE R12, R0, 0x4, R8 ;  /* 0x00000004000c7825 */ /* 0x010fc800078e0208 */
[C---:B------:R-:W-:Y:S01]  /*23530*/  IMAD.WIDE R8, R0.reuse, 0x4, R230 ;  /* 0x0000000400087825 */ /* 0x040fe200078e02e6 */
[----:B------:R1:W-:Y:S04]  /*23540*/  STL.64 [R1+0x450], R12 ;  /* 0x0004500c01007387 */ /* 0x0003e80000100a00 */
[----:B------:R1:W-:Y:S04]  /*23550*/  LDGSTS.E [R6+-0x5fb00], desc[UR60][R12.64], P0 ;  /* 0xa05000000c067fae */ /* 0x0003e8000812187c */
[----:B------:R2:W-:Y:S04]  /*23560*/  STL.64 [R1+0x4d0], R8 ;  /* 0x0004d00801007387 */ /* 0x0005e80000100a00 */
[----:B------:R2:W-:Y:S01]  /*23570*/  LDGSTS.E [R5+-0x5f700], desc[UR60][R8.64], P0 ;  /* 0xa090000008057fae */ /* 0x0005e2000812187c */
[----:B-1----:R-:W-:-:S03]  /*23580*/  IMAD.WIDE R12, R0, 0x4, R60 ;  /* 0x00000004000c7825 */ /* 0x002fc600078e023c */
[----:B------:R1:W-:Y:S04]  /*23590*/  STL.64 [R1+0x558], R10 ;  /* 0x0005580a01007387 */ /* 0x0003e80000100a00 */
[----:B------:R1:W-:Y:S01]  /*235a0*/  LDGSTS.E [R4+-0x5f300], desc[UR60][R10.64], P0 ;  /* 0xa0d000000a047fae */ /* 0x0003e2000812187c */
[----:B--2---:R-:W-:-:S05]  /*235b0*/  IMAD.WIDE R8, R0, 0x4, R62 ;  /* 0x0000000400087825 */ /* 0x004fca00078e023e */
        /* <DEDUP_REMOVED lines=24> */
[----:B---3--:R-:W-:Y:S01]  /*23740*/  IMAD.WIDE R10, R0, 0x4, R78 ;  /* 0x00000004000a7825 */ /* 0x008fe200078e024e */
[----:B------:R-:W-:-:S04]  /*23750*/  IADD3 R246, R246, 0x100000, RZ ;  /* 0x00100000f6f67810 */ /* 0x000fc80007ffe0ff */
[----:B------:R3:W-:Y:S01]  /*23760*/  LDGSTS.E [R6+-0x5cf00], desc[UR60][R10.64], P0 ;  /* 0xa31000000a067fae */ /* 0x0007e2000812187c */
[----:B-1----:R-:W-:-:S03]  /*23770*/  IMAD.WIDE R12, R0, 0x4, R76 ;  /* 0x00000004000c7825 */ /* 0x002fc600078e024c */
[----:B------:R3:W-:Y:S04]  /*23780*/  STL.64 [R1+0x848], R10 ;  /* 0x0008480a01007387 */ /* 0x0007e80000100a00 */
[----:B------:R-:W-:Y:S04]  /*23790*/  LDGSTS.E [R5+-0x5cb00], desc[UR60][R14.64], P0 ;  /* 0xa35000000e057fae */ /* 0x000fe8000812187c */
[----:B------:R1:W-:Y:S01]  /*237a0*/  LDGSTS.E [R4+-0x5c700], desc[UR60][R12.64], P0 ;  /* 0xa39000000c047fae */ /* 0x0003e2000812187c */
[----:B---3--:R-:W-:-:S03]  /*237b0*/  IMAD.WIDE R10, R0, 0x4, R80 ;  /* 0x00000004000a7825 */ /* 0x008fc600078e0250 */
[----:B------:R-:W-:Y:S01]  /*237c0*/  STL.64 [R1+0x870], R14 ;  /* 0x0008700e01007387 */ /* 0x000fe20000100a00 */
[----:B------:R-:W-:-:S03]  /*237d0*/  VIADD R6, R247, 0x100000 ;  /* 0x00100000f7067836 */ /* 0x000fc60000000000 */
[----:B------:R-:W-:Y:S01]  /*237e0*/  STL.64 [R1+0x890], R12 ;  /* 0x0008900c01007387 */ /* 0x000fe20000100a00 */
[----:B-1----:R-:W-:-:S03]  /*237f0*/  VIADD R4, R247, 0x100000 ;  /* 0x00100000f7047836 */ /* 0x002fc60000000000 */
[----:B------:R1:W-:Y:S01]  /*23800*/  STL.64 [R1+0x8a8], R10 ;  /* 0x0008a80a01007387 */ /* 0x0003e20000100a00 */
[----:B------:R-:W-:-:S03]  /*23810*/  VIADD R5, R247, 0x100000 ;  /* 0x00100000f7057836 */ /* 0x000fc60000000000 */
[----:B------:R1:W-:Y:S01]  /*23820*/  LDGSTS.E [R246+-0x5c300], desc[UR60][R10.64], P0 ;  /* 0xa3d000000af67fae */ /* 0x0003e2000812187c */
[----:B------:R-:W-:Y:S01]  /*23830*/  IADD3 R7, R247, 0x100000, RZ ;  /* 0x00100000f7077810 */ /* 0x000fe20007ffe0ff */
        /* <DEDUP_REMOVED lines=22> */
[----:B----4-:R-:W4:Y:S01]  /*239a0*/  LDL.LU.64 R8, [R1] ;  /* 0x0000000001087983 */ /* 0x010f220000300a00 */
        /* <DEDUP_REMOVED lines=21> */
[----:B------:R-:W-:Y:S04]  /*23b00*/  STL.64 [R1+0x840], R14 ;  /* 0x0008400e01007387 */ /* 0x000fe80000100a00 */
[----:B------:R1:W-:Y:S01]  /*23b10*/  LDGSTS.E [R5+-0x5ca80], desc[UR60][R14.64], P0 ;  /* 0xa35800000e057fae */ /* 0x0003e2000812187c */
[----:B---3--:R-:W-:-:S03]  /*23b20*/  IMAD.WIDE R12, R0, 0x4, R104 ;  /* 0x00000004000c7825 */ /* 0x008fc600078e0268 */
[----:B------:R2:W-:Y:S04]  /*23b30*/  STL.64 [R1+0x868], R10 ;  /* 0x0008680a01007387 */ /* 0x0005e80000100a00 */
[----:B------:R3:W-:Y:S01]  /*23b40*/  LDGSTS.E [R4+-0x5c680], desc[UR60][R10.64], P0 ;  /* 0xa39800000a047fae */ /* 0x0007e2000812187c */
[----:B------:R-:W-:-:S03]  /*23b50*/  VIADD R6, R248, 0x100000 ;  /* 0x00100000f8067836 */ /* 0x000fc60000000000 */
[----:B------:R-:W-:Y:S01]  /*23b60*/  STL.64 [R1+0x888], R12 ;  /* 0x0008880c01007387 */ /* 0x000fe20000100a00 */
[----:B-1----:R-:W-:-:S03]  /*23b70*/  IADD3 R5, R248, 0x100000, RZ ;  /* 0x00100000f8057810 */ /* 0x002fc60007ffe0ff */
[----:B------:R-:W-:Y:S01]  /*23b80*/  LDGSTS.E [R247+-0x5c280], desc[UR60][R12.64], P0 ;  /* 0xa3d800000cf77fae */ /* 0x000fe2000812187c */
[----:B---3--:R-:W-:Y:S02]  /*23b90*/  VIADD R4, R248, 0x100000 ;  /* 0x00100000f8047836 */ /* 0x008fe40000000000 */
[----:B--2---:R-:W-:-:S05]  /*23ba0*/  IMAD.WIDE R10, R0, 0x4, R242 ;  /* 0x00000004000a7825 */ /* 0x004fca00078e02f2 */
[----:B------:R1:W-:Y:S04]  /*23bb0*/  STL.64 [R1+0x288], R10 ;  /* 0x0002880a01007387 */ /* 0x0003e80000100a00 */
[----:B------:R1:W-:Y:S02]  /*23bc0*/  LDGSTS.E [R4+-0x5fe00], desc[UR60][R10.64], P0 ;  /* 0xa02000000a047fae */ /* 0x0003e4000812187c */
[----:B-1----:R-:W-:-:S04]  /*23bd0*/  IMAD.WIDE R10, R0, 0x4, R106 ;  /* 0x00000004000a7825 */ /* 0x002fc800078e026a */
[----:B----4-:R-:W-:-:S04]  /*23be0*/  IMAD.WIDE R12, R0, 0x4, R8 ;  /* 0x00000004000c7825 */ /* 0x010fc800078e0208 */
[----:B------:R-:W-:Y:S01]  /*23bf0*/  IMAD.WIDE R8, R0, 0x4, R226 ;  /* 0x0000000400087825 */ /* 0x000fe200078e02e2 */
[----:B------:R1:W-:Y:S04]  /*23c00*/  STL.64 [R1+0x2d0], R12 ;  /* 0x0002d00c01007387 */ /* 0x0003e80000100a00 */
[----:B------:R1:W-:Y:S04]  /*23c10*/  LDGSTS.E [R6+-0x5fa00], desc[UR60][R12.64], P0 ;  /* 0xa06000000c067fae */ /* 0x0003e8000812187c */
[----:B------:R2:W-:Y:S04]  /*23c20*/  STL.64 [R1+0x3c8], R8 ;  /* 0x0003c80801007387 */ /* 0x0005e80000100a00 */
[----:B------:R2:W-:Y:S04]  /*23c30*/  LDGSTS.E [R5+-0x5f600], desc[UR60][R8.64], P0 ;  /* 0xa0a0000008057fae */ /* 0x0005e8000812187c */
[----:B------:R3:W-:Y:S01]  /*23c40*/  STL.64 [R1+0x440], R10 ;  /* 0x0004400a01007387 */ /* 0x0007e20000100a00 */
[----:B------:R-:W-:-:S02]  /*23c50*/  VIADD R7, R248, 0x100000 ;  /* 0x00100000f8077836 */ /* 0x000fc40000000000 */
[C---:B-1----:R-:W-:Y:S01]  /*23c60*/  IMAD.WIDE R12, R0.reuse, 0x4, R112 ;  /* 0x00000004000c7825 */ /* 0x042fe200078e0270 */
[----:B------:R3:W-:Y:S03]  /*23c70*/  LDGSTS.E [R4+-0x5f200], desc[UR60][R10.64], P0 ;  /* 0xa0e000000a047fae */ /* 0x0007e6000812187c */
[----:B--2---:R-:W-:-:S05]  /*23c80*/  IMAD.WIDE R8, R0, 0x4, R110 ;  /* 0x0000000400087825 */ /* 0x004fca00078e026e */
[----:B------:R1:W-:Y:S04]  /*23c90*/  STL.64 [R1+0x4c0], R8 ;  /* 0x0004c00801007387 */ /* 0x0003e80000100a00 */
[----:B------:R-:W2:Y:S01]  /*23ca0*/  LDL.LU.64 R242, [R1+0x30] ;  /* 0x0000300001f27983 */ /* 0x000ea20000300a00 */
[----:B---3--:R-:W-:-:S03]  /*23cb0*/  IMAD.WIDE R10, R0, 0x4, R108 ;  /* 0x00000004000a7825 */ /* 0x008fc600078e026c */
        /* <DEDUP_REMOVED lines=9> */
[----:B-1----:R-:W-:-:S05]  /*23d50*/  IMAD.WIDE R10, R0, 0x4, R118 ;  /* 0x00000004000a7825 */ /* 0x002fca00078e0276 */
[----:B------:R1:W-:Y:S01]  /*23d60*/  STL.64 [R1+0x6b0], R10 ;  /* 0x0006b00a01007387 */ /* 0x0003e20000100a00 */
        /* <DEDUP_REMOVED lines=10> */
[----:B-1----:R-:W-:-:S04]  /*23e10*/  IMAD.WIDE R8, R0, 0x4, R126 ;  /* 0x0000000400087825 */ /* 0x002fc800078e027e */
[----:B------:R-:W-:Y:S01]  /*23e20*/  VIADD R248, R248, 0x100000 ;  /* 0x00100000f8f87836 */ /* 0x000fe20000000000 */
[----:B------:R1:W-:Y:S01]  /*23e30*/  STL.64 [R1+0x7d0], R8 ;  /* 0x0007d00801007387 */ /* 0x0003e20000100a00 */
[----:B---3--:R-:W-:-:S03]  /*23e40*/  IMAD.WIDE R10, R0, 0x4, R124 ;  /* 0x00000004000a7825 */ /* 0x008fc600078e027c */
[----:B------:R1:W-:Y:S04]  /*23e50*/  LDGSTS.E [R6+-0x5ce00], desc[UR60][R8.64], P0 ;  /* 0xa320000008067fae */ /* 0x0003e8000812187c */
[----:B------:R3:W-:Y:S04]  /*23e60*/  STL.64 [R1+0x808], R12 ;  /* 0x0008080c01007387 */ /* 0x0007e80000100a00 */
[----:B------:R3:W-:Y:S01]  /*23e70*/  LDGSTS.E [R5+-0x5ca00], desc[UR60][R12.64], P0 ;  /* 0xa36000000c057fae */ /* 0x0007e2000812187c */
[----:B-1----:R-:W-:-:S03]  /*23e80*/  IMAD.WIDE R8, R0, 0x4, R128 ;  /* 0x0000000400087825 */ /* 0x002fc600078e0280 */
[----:B------:R-:W-:Y:S01]  /*23e90*/  STL.64 [R1+0x838], R10 ;  /* 0x0008380a01007387 */ /* 0x000fe20000100a00 */
[----:B------:R-:W-:-:S03]  /*23ea0*/  IADD3 R6, R249, 0x100000, RZ ;  /* 0x00100000f9067810 */ /* 0x000fc60007ffe0ff */
[----:B------:R1:W-:Y:S01]  /*23eb0*/  LDGSTS.E [R4+-0x5c600], desc[UR60][R10.64], P0 ;  /* 0xa3a000000a047fae */ /* 0x0003e2000812187c */
[----:B---3--:R-:W-:-:S03]  /*23ec0*/  IMAD.WIDE R12, R0, 0x4, R240 ;  /* 0x00000004000c7825 */ /* 0x008fc600078e02f0 */
[----:B------:R3:W-:Y:S01]  /*23ed0*/  STL.64 [R1+0x860], R8 ;  /* 0x0008600801007387 */ /* 0x0007e20000100a00 */
[----:B------:R-:W-:-:S03]  /*23ee0*/  VIADD R5, R249, 0x100000 ;  /* 0x00100000f9057836 */ /* 0x000fc60000000000 */
[----:B------:R3:W-:Y:S01]  /*23ef0*/  LDGSTS.E [R248+-0x5c200], desc[UR60][R8.64], P0 ;  /* 0xa3e0000008f87fae */ /* 0x0007e2000812187c */
[----:B-1----:R-:W-:Y:S02]  /*23f00*/  VIADD R4, R249, 0x100000 ;  /* 0x00100000f9047836 */ /* 0x002fe40000000000 */
[----:B---3--:R-:W-:-:S04]  /*23f10*/  IMAD.WIDE R8, R0, 0x4, R224 ;  /* 0x0000000400087825 */ /* 0x008fc800078e02e0 */
[----:B--2---:R-:W-:-:S05]  /*23f20*/  IMAD.WIDE R10, R0, 0x4, R242 ;  /* 0x00000004000a7825 */ /* 0x004fca00078e02f2 */
[----:B------:R1:W-:Y:S04]  /*23f30*/  STL.64 [R1+0x280], R10 ;  /* 0x0002800a01007387 */ /* 0x0003e80000100a00 */
[----:B------:R1:W-:Y:S04]  /*23f40*/  LDGSTS.E [R4+-0x5fd80], desc[UR60][R10.64], P0 ;  /* 0xa02800000a047fae */ /* 0x0003e8000812187c */
[----:B------:R2:W-:Y:S04]  /*23f50*/  STL.64 [R1+0x2c0], R12 ;  /* 0x0002c00c01007387 */ /* 0x0005e80000100a00 */
[----:B------:R2:W-:Y:S01]  /*23f60*/  LDGSTS.E [R6+-0x5f980], desc[UR60][R12.64], P0 ;  /* 0xa06800000c067fae */ /* 0x0005e2000812187c */
[----:B-1----:R-:W-:-:S03]  /*23f70*/  IMAD.WIDE R10, R0, 0x4, R130 ;  /* 0x00000004000a7825 */ /* 0x002fc600078e0282 */
[----:B------:R1:W-:Y:S04]  /*23f80*/  STL.64 [R1+0x330], R8 ;  /* 0x0003300801007387 */ /* 0x0003e80000100a00 */
[----:B------:R1:W-:Y:S04]  /*23f90*/  LDGSTS.E [R5+-0x5f580], desc[UR60][R8.64], P0 ;  /* 0xa0a8000008057fae */ /* 0x0003e8000812187c */
[----:B------:R3:W-:Y:S01]  /*23fa0*/  STL.64 [R1+0x398], R10 ;  /* 0x0003980a01007387 */ /* 0x0007e20000100a00 */
[----:B------:R-:W-:Y:S02]  /*23fb0*/  VIADD R7, R249, 0x100000 ;  /* 0x00100000f9077836 */ /* 0x000fe40000000000 */
[C---:B--2---:R-:W-:Y:S01]  /*23fc0*/  IMAD.WIDE R12, R0.reuse, 0x4, R136 ;  /* 0x00000004000c7825 */ /* 0x044fe200078e0288 */
[----:B------:R3:W-:Y:S03]  /*23fd0*/  LDGSTS.E [R4+-0x5f180], desc[UR60][R10.64], P0 ;  /* 0xa0e800000a047fae */ /* 0x0007e6000812187c */
[----:B-1----:R-:W-:-:S05]  /*23fe0*/  IMAD.WIDE R8, R0, 0x4, R134 ;  /* 0x0000000400087825 */ /* 0x002fca00078e0286 */
        /* <DEDUP_REMOVED lines=27> */
[----:B------:R1:W-:Y:S01]  /*241a0*/  LDGSTS.E [R6+-0x5cd80], desc[UR60][R8.64], P0 ;  /* 0xa328000008067fae */ /* 0x0003e2000812187c */
[----:B------:R-:W-:-:S03]  /*241b0*/  VIADD R249, R249, 0x100000 ;  /* 0x00100000f9f97836 */ /* 0x000fc60000000000 */
[----:B------:R3:W-:Y:S04]  /*241c0*/  STL.64 [R1+0x7c8], R12 ;  /* 0x0007c80c01007387 */ /* 0x0007e80000100a00 */
[----:B------:R3:W-:Y:S01]  /*241d0*/  LDGSTS.E [R5+-0x5c980], desc[UR60][R12.64], P0 ;  /* 0xa36800000c057fae */ /* 0x0007e2000812187c */
[----:B-1----:R-:W-:-:S03]  /*241e0*/  IMAD.WIDE R8, R0, 0x4, R152 ;  /* 0x0000000400087825 */ /* 0x002fc600078e0298 */
[----:B------:R-:W-:Y:S04]  /*241f0*/  STL.64 [R1+0x800], R10 ;  /* 0x0008000a01007387 */ /* 0x000fe80000100a00 */
[----:B------:R-:W-:Y:S01]  /*24200*/  LDGSTS.E [R4+-0x5c580], desc[UR60][R10.64], P0 ;  /* 0xa3a800000a047fae */ /* 0x000fe2000812187c */
[----:B---3--:R-:W-:-:S03]  /*24210*/  IMAD.WIDE R12, R0, 0x4, R238 ;  /* 0x00000004000c7825 */ /* 0x008fc600078e02ee */
[----:B------:R1:W-:Y:S04]  /*24220*/  STL.64 [R1+0x830], R8 ;  /* 0x0008300801007387 */ /* 0x0003e80000100a00 */
[----:B------:R1:W-:Y:S02]  /*24230*/  LDGSTS.E [R249+-0x5c180], desc[UR60][R8.64], P0 ;  /* 0xa3e8000008f97fae */ /* 0x0003e4000812187c */
[----:B-1----:R-:W-:-:S04]  /*24240*/  IMAD.WIDE R8, R0, 0x4, R222 ;  /* 0x0000000400087825 */ /* 0x002fc800078e02de */
[----:B--2---:R-:W-:-:S05]  /*24250*/  IMAD.WIDE R10, R0, 0x4, R242 ;  /* 0x00000004000a7825 */ /* 0x004fca00078e02f2 */
[----:B------:R1:W-:Y:S04]  /*24260*/  STL.64 [R1+0x278], R10 ;  /* 0x0002780a01007387 */ /* 0x0003e80000100a00 */
[----:B------:R-:W5:Y:S04]  /*24270*/  LDL.LU R0, [R1+0xb40] ;  /* 0x000b400001007983 */ /* 0x000f680000300800 */
[----:B------:R-:W1:Y:S01]  /*24280*/  LDL R223, [R1+0x648] ;  /* 0x0006480001df7983 */ /* 0x000e620000100800 */
[C---:B------:R-:W-:Y:S01]  /*24290*/  IADD3 R4, R250.reuse, 0x100000, RZ ;  /* 0x00100000fa047810 */ /* 0x040fe20007ffe0ff */
[----:B------:R-:W-:-:S02]  /*242a0*/  VIADD R6, R250, 0x100000 ;  /* 0x00100000fa067836 */ /* 0x000fc40000000000 */
[C---:B------:R-:W-:Y:S01]  /*242b0*/  VIADD R5, R250.reuse, 0x100000 ;  /* 0x00100000fa057836 */ /* 0x040fe20000000000 */
[----:B------:R-:W-:Y:S01]  /*242c0*/  STL.64 [R1+0x2b8], R12 ;  /* 0x0002b80c01007387 */ /* 0x000fe20000100a00 */
[----:B------:R-:W-:-:S03]  /*242d0*/  VIADD R7, R250, 0x100000 ;  /* 0x00100000fa077836 */ /* 0x000fc60000000000 */
[----:B------:R1:W-:Y:S04]  /*242e0*/  LDGSTS.E [R4+-0x5fd00], desc[UR60][R10.64], P0 ;  /* 0xa03000000a047fae */ /* 0x0003e8000812187c */
[----:B------:R-:W-:Y:S04]  /*242f0*/  LDGSTS.E [R6+-0x5f900], desc[UR60][R12.64], P0 ;  /* 0xa07000000c067fae */ /* 0x000fe8000812187c */
[----:B------:R2:W-:Y:S04]  /*24300*/  STL.64 [R1+0x328], R8 ;  /* 0x0003280801007387 */ /* 0x0005e80000100a00 */
[----:B------:R2:W-:Y:S01]  /*24310*/  LDGSTS.E [R5+-0x5f500], desc[UR60][R8.64], P0 ;  /* 0xa0b0000008057fae */ /* 0x0005e2000812187c */
[----:B-1----:R-:W-:-:S04]  /*24320*/  IMAD.WIDE R10, R223, 0x4, R166 ;  /* 0x00000004df0a7825 */ /* 0x002fc800078e02a6 */
[C---:B--2---:R-:W-:Y:S01]  /*24330*/  IMAD.WIDE R8, R223.reuse, 0x4, R168 ;  /* 0x00000004df087825 */ /* 0x044fe200078e02a8 */
        /* <DEDUP_REMOVED lines=8> */
[----:B--2---:R-:W-:-:S03]  /*243c0*/  IMAD.WIDE R8, R223, 0x4, R174 ;  /* 0x00000004df087825 */ /* 0x004fc600078e02ae */
[----:B------:R2:W-:Y:S04]  /*243d0*/  STL.64 [R1+0x4b0], R10 ;  /* 0x0004b00a01007387 */ /* 0x0005e80000100a00 */
[----:B------:R2:W-:Y:S04]  /*243e0*/  LDGSTS.E [R5+-0x5e500], desc[UR60][R10.64], P0 ;  /* 0xa1b000000a057fae */ /* 0x0005e8000812187c */
[----:B------:R3:W-:Y:S01]  /*243f0*/  STL.64 [R1+0x538], R8 ;  /* 0x0005380801007387 */ /* 0x0007e20000100a00 */
[----:B-1----:R-:W-:-:S03]  /*24400*/  IMAD.WIDE R12, R223, 0x4, R178 ;  /* 0x00000004df0c7825 */ /* 0x002fc600078e02b2 */
[----:B------:R3:W-:Y:S01]  /*24410*/  LDGSTS.E [R4+-0x5e100], desc[UR60][R8.64], P0 ;  /* 0xa1f0000008047fae */ /* 0x0007e2000812187c */
[----:B--2---:R-:W-:-:S05]  /*24420*/  IMAD.WIDE R10, R223, 0x4, R176 ;  /* 0x00000004df0a7825 */ /* 0x004fca00078e02b0 */
        /* <DEDUP_REMOVED lines=10> */
[----:B------:R2:W-:Y:S01]  /*244d0*/  LDGSTS.E [R4+-0x5d100], desc[UR60][R10.64], P0 ;  /* 0xa2f000000a047fae */ /* 0x0005e2000812187c */
[----:B-1----:R-:W-:-:S05]  /*244e0*/  IMAD.WIDE R8, R223, 0x4, R186 ;  /* 0x00000004df087825 */ /* 0x002fca00078e02ba */
[----:B------:R1:W-:Y:S01]  /*244f0*/  STL.64 [R1+0x740], R8 ;  /* 0x0007400801007387 */ /* 0x0003e20000100a00 */
[----:B--2---:R-:W-:-:S03]  /*24500*/  IMAD.WIDE R10, R223, 0x4, R190 ;  /* 0x00000004df0a7825 */ /* 0x004fc600078e02be */
[----:B------:R1:W-:Y:S04]  /*24510*/  LDGSTS.E [R6+-0x5cd00], desc[UR60][R8.64], P0 ;  /* 0xa330000008067fae */ /* 0x0003e8000812187c */
[----:B------:R-:W-:Y:S01]  /*24520*/  STL.64 [R1+0x780], R12 ;  /* 0x0007800c01007387 */ /* 0x000fe20000100a00 */
[----:B------:R-:W-:-:S03]  /*24530*/  IMAD.WIDE R182, R223, 0x4, R2 ;  /* 0x00000004dfb67825 */ /* 0x000fc600078e0202 */
[----:B------:R-:W-:Y:S01]  /*24540*/  STL.64 [R1+0x7c0], R10 ;  /* 0x0007c00a01007387 */ /* 0x000fe20000100a00 */
[----:B-1----:R-:W-:Y:S01]  /*24550*/  IMAD.WIDE R8, R223, 0x4, R192 ;  /* 0x00000004df087825 */ /* 0x002fe200078e02c0 */
[----:B------:R-:W-:Y:S02]  /*24560*/  IADD3 R250, R250, 0x100000, RZ ;  /* 0x00100000fafa7810 */ /* 0x000fe40007ffe0ff */
[----:B------:R1:W-:Y:S04]  /*24570*/  LDGSTS.E [R5+-0x5c900], desc[UR60][R12.64], P0 ;  /* 0xa37000000c057fae */ /* 0x0003e8000812187c */
[----:B------:R2:W-:Y:S04]  /*24580*/  STL.64 [R1+0x7f8], R8 ;  /* 0x0007f80801007387 */ /* 0x0005e80000100a00 */
[----:B------:R-:W5:Y:S04]  /*24590*/  LDL.LU.64 R2, [R1+0xb38] ;  /* 0x000b380001027983 */ /* 0x000f680000300a00 */
[----:B------:R-:W3:Y:S01]  /*245a0*/  LDL R185, [R1+0x64c] ;  /* 0x00064c0001b97983 */ /* 0x000ee20000100800 */
[----:B------:R-:W-:-:S03]  /*245b0*/  VIADD R6, R251, 0x100000 ;  /* 0x00100000fb067836 */ /* 0x000fc60000000000 */
[----:B------:R4:W-:Y:S01]  /*245c0*/  LDGSTS.E [R4+-0x5c500], desc[UR60][R10.64], P0 ;  /* 0xa3b000000a047fae */ /* 0x0009e2000812187c */
[----:B------:R-:W-:-:S03]  /*245d0*/  IMAD.WIDE R190, R223, 0x4, R236 ;  /* 0x00000004dfbe7825 */ /* 0x000fc600078e02ec */
[----:B------:R2:W-:Y:S01]  /*245e0*/  LDGSTS.E [R250+-0x5c100], desc[UR60][R8.64], P0 ;  /* 0xa3f0000008fa7fae */ /* 0x0005e2000812187c */
[C---:B-1----:R-:W-:Y:S02]  /*245f0*/  VIADD R5, R251.reuse, 0x100000 ;  /* 0x00100000fb057836 */ /* 0x042fe40000000000 */
[----:B----4-:R-:W-:Y:S02]  /*24600*/  VIADD R4, R251, 0x100000 ;  /* 0x00100000fb047836 */ /* 0x010fe40000000000 */
[----:B--2---:R-:W-:-:S03]  /*24610*/  IMAD.WIDE R8, R223, 0x4, R194 ;  /* 0x00000004df087825 */ /* 0x004fc600078e02c2 */
[----:B------:R-:W-:Y:S01]  /*24620*/  LDGSTS.E [R4+-0x5fc80], desc[UR60][R182.64], P0 ;  /* 0xa0380000b6047fae */ /* 0x000fe2000812187c */
[----:B------:R-:W-:Y:S01]  /*24630*/  IADD3 R7, R251, 0x100000, RZ ;  /* 0x00100000fb077810 */ /* 0x000fe20007ffe0ff */
[C---:B------:R-:W-:Y:S02]  /*24640*/  IMAD.WIDE R10, R223.reuse, 0x4, R196 ;  /* 0x00000004df0a7825 */ /* 0x040fe400078e02c4 */
[----:B------:R-:W-:Y:S04]  /*24650*/  LDGSTS.E [R6+-0x5f880], desc[UR60][R190.64], P0 ;  /* 0xa0780000be067fae */ /* 0x000fe8000812187c */
[----:B------:R1:W-:Y:S04]  /*24660*/  STL.64 [R1+0x318], R8 ;  /* 0x0003180801007387 */ /* 0x0003e80000100a00 */
[----:B------:R1:W-:Y:S01]  /*24670*/  LDGSTS.E [R5+-0x5f480], desc[UR60][R8.64], P0 ;  /* 0xa0b8000008057fae */ /* 0x0003e2000812187c */
[----:B------:R-:W-:-:S03]  /*24680*/  IMAD.WIDE R12, R223, 0x4, R200 ;  /* 0x00000004df0c7825 */ /* 0x000fc600078e02c8 */
[----:B------:R2:W-:Y:S04]  /*24690*/  STL.64 [R1+0x340], R10 ;  /* 0x0003400a01007387 */ /* 0x0005e80000100a00 */
[----:B------:R2:W-:Y:S01]  /*246a0*/  LDGSTS.E [R4+-0x5f080], desc[UR60][R10.64], P0 ;  /* 0xa0f800000a047fae */ /* 0x0005e2000812187c */
[----:B-1----:R-:W-:-:S05]  /*246b0*/  IMAD.WIDE R8, R223, 0x4, R198 ;  /* 0x00000004df087825 */ /* 0x002fca00078e02c6 */
[----:B------:R1:W-:Y:S01]  /*246c0*/  STL.64 [R1+0x380], R8 ;  /* 0x0003800801007387 */ /* 0x0003e20000100a00 */
[----:B--2---:R-:W-:-:S03]  /*246d0*/  IMAD.WIDE R10, R223, 0x4, R202 ;  /* 0x00000004df0a7825 */ /* 0x004fc600078e02ca */
        /* <DEDUP_REMOVED lines=24> */
[----:B------:R1:W-:Y:S01]  /*24860*/  LDGSTS.E [R6+-0x5cc80], desc[UR60][R8.64], P0 ;  /* 0xa338000008067fae */ /* 0x0003e2000812187c */
[----:B------:R-:W-:-:S03]  /*24870*/  VIADD R251, R251, 0x100000 ;  /* 0x00100000fbfb7836 */ /* 0x000fc60000000000 */
[----:B------:R2:W-:Y:S04]  /*24880*/  STL.64 [R1+0x738], R12 ;  /* 0x0007380c01007387 */ /* 0x0005e80000100a00 */
[----:B------:R2:W-:Y:S01]  /*24890*/  STL.64 [R1+0x778], R10 ;  /* 0x0007780a01007387 */ /* 0x0005e20000100a00 */
[----:B-1----:R-:W-:-:S03]  /*248a0*/  IMAD.WIDE R8, R223, 0x4, R220 ;  /* 0x00000004df087825 */ /* 0x002fc600078e02dc */
[----:B------:R2:W-:Y:S04]  /*248b0*/  LDGSTS.E [R5+-0x5c880], desc[UR60][R12.64], P0 ;  /* 0xa37800000c057fae */ /* 0x0005e8000812187c */
[----:B------:R2:W-:Y:S04]  /*248c0*/  STL.64 [R1+0x7b8], R8 ;  /* 0x0007b80801007387 */ /* 0x0005e80000100a00 */
[----:B------:R2:W-:Y:S04]  /*248d0*/  LDGSTS.E [R4+-0x5c480], desc[UR60][R10.64], P0 ;  /* 0xa3b800000a047fae */ /* 0x0005e8000812187c */
[----:B------:R2:W-:Y:S01]  /*248e0*/  LDGSTS.E [R251+-0x5c080], desc[UR60][R8.64], P0 ;  /* 0xa3f8000008fb7fae */ /* 0x0005e2000812187c */
[----:B------:R-:W-:-:S03]  /*248f0*/  CS2R R88, SRZ ;  /* 0x0000000000587805 */ /* 0x000fc6000001ff00 */
[----:B------:R-:W0:Y:S01]  /*24900*/  LDGDEPBAR ;  /* 0x00000000000079af */ /* 0x000e220000000000 */
[----:B------:R-:W-:Y:S02]  /*24910*/  CS2R R90, SRZ ;  /* 0x00000000005a7805 */ /* 0x000fe4000001ff00 */
[----:B------:R-:W-:Y:S02]  /*24920*/  CS2R R92, SRZ ;  /* 0x00000000005c7805 */ /* 0x000fe4000001ff00 */
[----:B------:R-:W-:Y:S02]  /*24930*/  CS2R R94, SRZ ;  /* 0x00000000005e7805 */ /* 0x000fe4000001ff00 */
[----:B------:R-:W-:Y:S02]  /*24940*/  CS2R R96, SRZ ;  /* 0x0000000000607805 */ /* 0x000fe4000001ff00 */
[----:B------:R-:W-:Y:S02]  /*24950*/  CS2R R98, SRZ ;  /* 0x0000000000627805 */ /* 0x000fe4000001ff00 */
[----:B------:R-:W-:-:S02]  /*24960*/  CS2R R100, SRZ ;  /* 0x0000000000647805 */ /* 0x000fc4000001ff00 */
        /* <DEDUP_REMOVED lines=57> */
[----:B---3--:R-:W-:-:S13]  /*24d00*/  ISETP.GE.AND P0, PT, R185, 0x80, PT ;  /* 0x00000080b900780c */ /* 0x008fda0003f06270 */
[----:B--2---:R-:W-:Y:S05]  /*24d10*/  @!P0 BRA `(.L_x_0) ;  /* 0x000000ec00ac8947 */ /* 0x004fea0003800000 */
[----:B------:R-:W2:Y:S04]  /*24d20*/  LDL.LU.64 R12, [R1+0x110] ;  /* 0x00011000010c7983 */ /* 0x000ea80000300a00 */
[----:B------:R-:W3:Y:S04]  /*24d30*/  LDL.LU.64 R8, [R1+0x118] ;  /* 0x0001180001087983 */ /* 0x000ee80000300a00 */
[----:B------:R-:W4:Y:S04]  /*24d40*/  LDL.LU.64 R10, [R1+0x120] ;  /* 0x00012000010a7983 */ /* 0x000f280000300a00 */
[----:B------:R-:W4:Y:S04]  /*24d50*/  LDL.LU.64 R14, [R1+0x128] ;  /* 0x00012800010e7983 */ /* 0x000f280000300a00 */
[----:B------:R-:W4:Y:S04]  /*24d60*/  LDL.LU.64 R234, [R1+0x130] ;  /* 0x0001300001ea7983 */ /* 0x000f280000300a00 */
[----:B------:R-:W4:Y:S04]  /*24d70*/  LDL.LU.64 R16, [R1+0x138] ;  /* 0x0001380001107983 */ /* 0x000f280000300a00 */
[----:B------:R-:W4:Y:S04]  /*24d80*/  LDL.LU.64 R18, [R1+0x140] ;  /* 0x0001400001127983 */ /* 0x000f280000300a00 */
[----:B------:R-:W4:Y:S04]  /*24d90*/  LDL.LU.64 R242, [R1+0x148] ;  /* 0x0001480001f27983 */ /* 0x000f280000300a00 */
[----:B------:R-:W-:Y:S04]  /*24da0*/  STL.64 [R1+0xb40], R184 ;  /* 0x000b40b801007387 */ /* 0x000fe80000100a00 */
[----:B-----5:R-:W-:Y:S04]  /*24db0*/  STL.64 [R1+0xb38], R2 ;  /* 0x000b380201007387 */ /* 0x020fe80000100a00 */
[----:B------:R-:W4:Y:S01]  /*24dc0*/  LDL.LU.64 R22, [R1+0x150] ;  /* 0x0001500001167983 */ /* 0x000f220000300a00 */
[----:B--2---:R-:W-:-:S02]  /*24dd0*/  IMAD.MOV.U32 R4, RZ, RZ, R12 ;  /* 0x000000ffff047224 */ /* 0x004fc400078e000c */
[----:B------:R-:W-:Y:S01]  /*24de0*/  IMAD.MOV.U32 R5, RZ, RZ, R13 ;  /* 0x000000ffff057224 */ /* 0x000fe200078e000d */
[----:B---3--:R-:W-:Y:S01]  /*24df0*/  MOV R6, R8 ;  /* 0x0000000800067202 */ /* 0x008fe20000000f00 */
[----:B------:R-:W-:-:S03]  /*24e00*/  IMAD.MOV.U32 R7, RZ, RZ, R9 ;  /* 0x000000ffff077224 */ /* 0x000fc600078e0009 */
[----:B------:R-:W-:Y:S01]  /*24e10*/  STL.64 [R1+0xb48], R4 ;  /* 0x000b480401007387 */ /* 0x000fe20000100a00 */
[----:B----4-:R-:W-:Y:S02]  /*24e20*/  IMAD.MOV.U32 R8, RZ, RZ, R10 ;  /* 0x000000ffff087224 */ /* 0x010fe400078e000a */
[----:B------:R-:W-:Y:S01]  /*24e30*/  IMAD.MOV.U32 R9, RZ, RZ, R11 ;  /* 0x000000ffff097224 */ /* 0x000fe200078e000b */
[----:B------:R-:W2:Y:S01]  /*24e40*/  LDL.LU.64 R228, [R1+0x158] ;  /* 0x0001580001e47983 */ /* 0x000ea20000300a00 */
[----:B------:R-:W-:Y:S01]  /*24e50*/  MOV R10, R14 ;  /* 0x0000000e000a7202 */ /* 0x000fe20000000f00 */
[----:B------:R-:W-:Y:S02]  /*24e60*/  IMAD.MOV.U32 R11, RZ, RZ, R15 ;  /* 0x000000ffff0b7224 */ /* 0x000fe400078e000f */
[----:B------:R-:W-:Y:S01]  /*24e70*/  STL.64 [R1+0xb50], R6 ;  /* 0x000b500601007387 */ /* 0x000fe20000100a00 */
[----:B------:R-:W-:Y:S02]  /*24e80*/  IMAD.MOV.U32 R12, RZ, RZ, R234 ;  /* 0x000000ffff0c7224 */ /* 0x000fe400078e00ea */
[----:B------:R-:W-:Y:S01]  /*24e90*/  IMAD.MOV.U32 R13, RZ, RZ, R235 ;  /* 0x000000ffff0d7224 */ /* 0x000fe200078e00eb */
[----:B------:R-:W3:Y:S01]  /*24ea0*/  LDL.LU.64 R230, [R1+0x160] ;  /* 0x0001600001e67983 */ /* 0x000ee20000300a00 */
[----:B------:R-:W-:Y:S01]  /*24eb0*/  MOV R14, R16 ;  /* 0x00000010000e7202 */ /* 0x000fe20000000f00 */
[----:B------:R-:W-:-:S02]  /*24ec0*/  IMAD.MOV.U32 R15, RZ, RZ, R17 ;  /* 0x000000ffff0f7224 */ /* 0x000fc400078e0011 */
[----:B------:R-:W-:Y:S01]  /*24ed0*/  STL.64 [R1+0xb58], R8 ;  /* 0x000b580801007387 */ /* 0x000fe20000100a00 */
[----:B------:R-:W-:-:S03]  /*24ee0*/  IMAD.MOV.U32 R16, RZ, RZ, R18 ;  /* 0x000000ffff107224 */ /* 0x000fc600078e0012 */
[----:B------:R-:W4:Y:S01]  /*24ef0*/  LDL.LU.64 R232, [R1+0x168] ;  /* 0x0001680001e87983 */ /* 0x000f220000300a00 */
[----:B------:R-:W-:-:S03]  /*24f00*/  IMAD.MOV.U32 R17, RZ, RZ, R19 ;  /* 0x000000ffff117224 */ /* 0x000fc600078e0013 */
[----:B------:R-:W-:Y:S01]  /*24f10*/  STL.64 [R1+0xb60], R10 ;  /* 0x000b600a01007387 */ /* 0x000fe20000100a00 */
[----:B------:R-:W-:-:S03]  /*24f20*/  MOV R18, R242 ;  /* 0x000000f200127202 */ /* 0x000fc60000000f00 */
[----:B------:R-:W4:Y:S01]  /*24f30*/  LDL.LU.64 R234, [R1+0x170] ;  /* 0x0001700001ea7983 */ /* 0x000f220000300a00 */
[----:B------:R-:W-:-:S03]  /*24f40*/  IMAD.MOV.U32 R19, RZ, RZ, R243 ;  /* 0x000000ffff137224 */ /* 0x000fc600078e00f3 */
[----:B------:R-:W-:Y:S04]  /*24f50*/  STL.64 [R1+0xb68], R12 ;  /* 0x000b680c01007387 */ /* 0x000fe80000100a00 */
[----:B------:R-:W4:Y:S04]  /*24f60*/  LDL.LU.64 R160, [R1+0x178] ;  /* 0x0001780001a07983 */ /* 0x000f280000300a00 */
[----:B------:R-:W-:Y:S04]  /*24f70*/  STL.64 [R1+0xb70], R14 ;  /* 0x000b700e01007387 */ /* 0x000fe80000100a00 */
[----:B------:R-:W4:Y:S04]  /*24f80*/  LDL.LU.64 R244, [R1+0x180] ;  /* 0x0001800001f47983 */ /* 0x000f280000300a00 */
[----:B------:R-:W4:Y:S04]  /*24f90*/  LDL.LU.64 R162, [R1+0x188] ;  /* 0x0001880001a27983 */ /* 0x000f280000300a00 */
[----:B------:R1:W-:Y:S04]  /*24fa0*/  STL.64 [R1+0xb78], R16 ;  /* 0x000b781001007387 */ /* 0x0003e80000100a00 */
[----:B------:R-:W4:Y:S04]  /*24fb0*/  LDL.LU.64 R242, [R1+0x190] ;  /* 0x0001900001f27983 */ /* 0x000f280000300a00 */
[----:B------:R-:W-:Y:S04]  /*24fc0*/  STL.64 [R1+0xb80], R18 ;  /* 0x000b801201007387 */ /* 0x000fe80000100a00 */
[----:B------:R-:W4:Y:S04]  /*24fd0*/  LDL.LU.64 R164, [R1+0x198] ;  /* 0x0001980001a47983 */ /* 0x000f280000300a00 */
[----:B------:R-:W4:Y:S01]  /*24fe0*/  LDL.LU.64 R246, [R1+0x1a0] ;  /* 0x0001a00001f67983 */ /* 0x000f220000300a00 */
[----:B------:R-:W-:-:S02]  /*24ff0*/  IMAD.MOV.U32 R20, RZ, RZ, R22 ;  /* 0x000000ffff147224 */ /* 0x000fc400078e0016 */
[----:B------:R-:W-:-:S05]  /*25000*/  IMAD.MOV.U32 R21, RZ, RZ, R23 ;  /* 0x000000ffff157224 */ /* 0x000fca00078e0017 */
[----:B------:R1:W-:Y:S04]  /*25010*/  STL.64 [R1+0xb88], R20 ;  /* 0x000b881401007387 */ /* 0x0003e80000100a00 */
[----:B------:R-:W4:Y:S01]  /*25020*/  LDL.LU.64 R226, [R1+0x1a8] ;  /* 0x0001a80001e27983 */ /* 0x000f220000300a00 */
[----:B--2---:R-:W-:Y:S01]  /*25030*/  MOV R22, R228 ;  /* 0x000000e400167202 */ /* 0x004fe20000000f00 */
[----:B------:R-:W-:Y:S02]  /*25040*/  IMAD.MOV.U32 R23, RZ, RZ, R229 ;  /* 0x000000ffff177224 */ /* 0x000fe400078e00e5 */
[----:B------:R-:W2:Y:S01]  /*25050*/  LDL.LU.64 R228, [R1+0x1b0] ;  /* 0x0001b00001e47983 */ /* 0x000ea20000300a00 */
[----:B---3--:R-:W-:-:S03]  /*25060*/  IMAD.MOV.U32 R188, RZ, RZ, R230 ;  /* 0x000000ffffbc7224 */ /* 0x008fc600078e00e6 */
[----:B------:R3:W-:Y:S01]  /*25070*/  STL.64 [R1+0xb90], R22 ;  /* 0x000b901601007387 */ /* 0x0007e20000100a00 */
[----:B------:R-:W-:-:S03]  /*25080*/  IMAD.MOV.U32 R154, RZ, RZ, R231 ;  /* 0x000000ffff9a7224 */ /* 0x000fc600078e00e7 */
[----:B------:R-:W-:Y:S01]  /*25090*/  STL [R1+0xb98], R188 ;  /* 0x000b98bc01007387 */ /* 0x000fe20000100800 */
[----:B----4-:R-:W-:Y:S01]  /*250a0*/  MOV R152, R232 ;  /* 0x000000e800987202 */ /* 0x010fe20000000f00 */
[----:B------:R-:W-:Y:S02]  /*250b0*/  IMAD.MOV.U32 R153, RZ, RZ, R233 ;  /* 0x000000ffff997224 */ /* 0x000fe400078e00e9 */
[----:B------:R-:W4:Y:S04]  /*250c0*/  LDL.LU.64 R230, [R1+0x1c0] ;  /* 0x0001c00001e67983 */ /* 0x000f280000300a00 */
[----:B------:R-:W3:Y:S01]  /*250d0*/  LDL.LU.64 R232, [R1+0x1f8] ;  /* 0x0001f80001e87983 */ /* 0x000ee20000300a00 */
[----:B------:R-:W-:-:S03]  /*250e0*/  IMAD.MOV.U32 R187, RZ, RZ, R234 ;  /* 0x000000ffffbb7224 */ /* 0x000fc600078e00ea */
[----:B------:R-:W-:Y:S01]  /*250f0*/  STL.64 [R1+0xba0], R152 ;  /* 0x000ba09801007387 */ /* 0x000fe20000100a00 */
[----:B------:R-:W-:-:S03]  /*25100*/  IMAD.MOV.U32 R156, RZ, RZ, R235 ;  /* 0x000000ffff9c7224 */ /* 0x000fc600078e00eb */
[----:B------:R-:W3:Y:S01]  /*25110*/  LDL.LU.64 R234, [R1+0x200] ;  /* 0x0002000001ea7983 */ /* 0x000ee20000300a00 */
[----:B------:R-:W-:-:S03]  /*25120*/  MOV R155, R160 ;  /* 0x000000a0009b7202 */ /* 0x000fc60000000f00 */
[----:B------:R-:W3:Y:S01]  /*25130*/  LDL.LU.64 R248, [R1+0x210] ;  /* 0x0002100001f87983 */ /* 0x000ee20000300a00 */
[----:B------:R-:W-:-:S03]  /*25140*/  IMAD.MOV.U32 R178, RZ, RZ, R161 ;  /* 0x000000ffffb27224 */ /* 0x000fc600078e00a1 */
[----:B------:R-:W3:Y:S01]  /*25150*/  LDL.LU.64 R224, [R1+0x208] ;  /* 0x0002080001e07983 */ /* 0x000ee20000300a00 */
[----:B------:R-:W-:-:S03]  /*25160*/  IMAD.MOV.U32 R158, RZ, RZ, R244 ;  /* 0x000000ffff9e7224 */ /* 0x000fc600078e00f4 */
[----:B------:R-:W3:Y:S01]  /*25170*/  LDL.LU.64 R240, [R1+0x1f0] ;  /* 0x0001f00001f07983 */ /* 0x000ee20000300a00 */
[----:B------:R-:W-:Y:S02]  /*25180*/  IMAD.MOV.U32 R160, RZ, RZ, R163 ;  /* 0x000000ffffa07224 */ /* 0x000fe400078e00a3 */
[----:B------:R-:W-:Y:S02]  /*25190*/  IMAD.MOV.U32 R161, RZ, RZ, R245 ;  /* 0x000000ffffa17224 */ /* 0x000fe400078e00f5 */
[----:B------:R-:W-:Y:S02]  /*251a0*/  IMAD.MOV.U32 R157, RZ, RZ, R242 ;  /* 0x000000ffff9d7224 */ /* 0x000fe400078e00f2 */
[----:B------:R-:W-:Y:S02]  /*251b0*/  IMAD.MOV.U32 R163, RZ, RZ, R243 ;  /* 0x000000ffffa37224 */ /* 0x000fe400078e00f3 */
[----:B------:R-:W3:Y:S01]  /*251c0*/  LDL.LU.64 R242, [R1+0x1e8] ;  /* 0x0001e80001f27983 */ /* 0x000ee20000300a00 */
[----:B------:R-:W-:-:S03]  /*251d0*/  IMAD.MOV.U32 R179, RZ, RZ, R165 ;  /* 0x000000ffffb37224 */ /* 0x000fc600078e00a5 */
[----:B------:R-:W3:Y:S01]  /*251e0*/  LDL.LU.64 R244, [R1+0x78] ;  /* 0x0000780001f47983 */ /* 0x000ee20000300a00 */
[----:B------:R-:W-:Y:S02]  /*251f0*/  IMAD.MOV.U32 R165, RZ, RZ, R246 ;  /* 0x000000ffffa57224 */ /* 0x000fe400078e00f6 */
[----:B------:R-:W-:Y:S02]  /*25200*/  IMAD.MOV.U32 R168, RZ, RZ, R247 ;  /* 0x000000ffffa87224 */ /* 0x000fe400078e00f7 */
[----:B------:R-:W3:Y:S01]  /*25210*/  LDL.LU.64 R246, [R1+0x80] ;  /* 0x0000800001f67983 */ /* 0x000ee20000300a00 */
[----:B------:R-:W-:Y:S02]  /*25220*/  MOV R159, R162 ;  /* 0x000000a2009f7202 */ /* 0x000fe40000000f00 */
[----:B------:R-:W-:Y:S02]  /*25230*/  MOV R162, R164 ;  /* 0x000000a400a27202 */ /* 0x000fe40000000f00 */
[----:B------:R-:W-:Y:S01]  /*25240*/  MOV R166, R226 ;  /* 0x000000e200a67202 */ /* 0x000fe20000000f00 */
[----:B------:R-:W-:-:S02]  /*25250*/  IMAD.MOV.U32 R167, RZ, RZ, R227 ;  /* 0x000000ffffa77224 */ /* 0x000fc400078e00e3 */
[----:B------:R-:W3:Y:S01]  /*25260*/  LDL.LU.64 R226, [R1+0x88] ;  /* 0x0000880001e27983 */ /* 0x000ee20000300a00 */
[----:B--2---:R-:W-:Y:S02]  /*25270*/  IMAD.MOV.U32 R164, RZ, RZ, R228 ;  /* 0x000000ffffa47224 */ /* 0x004fe400078e00e4 */
[----:B------:R-:W-:Y:S02]  /*25280*/  IMAD.MOV.U32 R170, RZ, RZ, R229 ;  /* 0x000000ffffaa7224 */ /* 0x000fe400078e00e5 */
[----:B------:R-:W2:Y:S01]  /*25290*/  LDL.LU.64 R228, [R1+0x90] ;  /* 0x0000900001e47983 */ /* 0x000ea20000300a00 */
[----:B----4-:R-:W-:Y:S01]  /*252a0*/  MOV R169, R230 ;  /* 0x000000e600a97202 */ /* 0x010fe20000000f00 */
[----:B------:R-:W-:Y:S02]  /*252b0*/  IMAD.MOV.U32 R180, RZ, RZ, R231 ;  /* 0x000000ffffb47224 */ /* 0x000fe400078e00e7 */
[----:B------:R-:W4:Y:S01]  /*252c0*/  LDL.LU.64 R230, [R1+0x290] ;  /* 0x0002900001e67983 */ /* 0x000f220000300a00 */
[----:B---3--:R-:W-:-:S02]  /*252d0*/  IMAD.MOV.U32 R172, RZ, RZ, R232 ;  /* 0x000000ffffac7224 */ /* 0x008fc400078e00e8 */
[----:B------:R-:W-:Y:S02]  /*252e0*/  IMAD.MOV.U32 R175, RZ, RZ, R233 ;  /* 0x000000ffffaf7224 */ /* 0x000fe400078e00e9 */
[----:B------:R-:W3:Y:S01]  /*252f0*/  LDL.LU.64 R232, [R1+0x2a8] ;  /* 0x0002a80001e87983 */ /* 0x000ee20000300a00 */
[----:B------:R-:W-:Y:S01]  /*25300*/  MOV R173, R234 ;  /* 0x000000ea00ad7202 */ /* 0x000fe20000000f00 */
[----:B------:R-:W-:Y:S02]  /*25310*/  IMAD.MOV.U32 R174, RZ, RZ, R235 ;  /* 0x000000ffffae7224 */ /* 0x000fe400078e00eb */
[----:B------:R-:W3:Y:S01]  /*25320*/  LDL.LU.64 R234, [R1+0x2b0] ;  /* 0x0002b00001ea7983 */ /* 0x000ee20000300a00 */
[----:B------:R-:W-:Y:S02]  /*25330*/  IMAD.MOV.U32 R171, RZ, RZ, R248 ;  /* 0x000000ffffab7224 */ /* 0x000fe400078e00f8 */
[----:B------:R-:W-:Y:S02]  /*25340*/  IMAD.MOV.U32 R176, RZ, RZ, R249 ;  /* 0x000000ffffb07224 */ /* 0x000fe400078e00f9 */
[----:B------:R-:W3:Y:S01]  /*25350*/  LDL.LU.64 R248, [R1+0x2c8] ;  /* 0x0002c80001f87983 */ /* 0x000ee20000300a00 */
[----:B------:R-:W-:Y:S01]  /*25360*/  MOV R192, R224 ;  /* 0x000000e000c07202 */ /* 0x000fe20000000f00 */
[----:B------:R-:W-:-:S02]  /*25370*/  IMAD.MOV.U32 R181, RZ, RZ, R225 ;  /* 0x000000ffffb57224 */ /* 0x000fc400078e00e1 */
[----:B------:R-:W3:Y:S01]  /*25380*/  LDL.LU.64 R224, [R1+0x2d8] ;  /* 0x0002d80001e07983 */ /* 0x000ee20000300a00 */
[----:B------:R-:W-:Y:S02]  /*25390*/  IMAD.MOV.U32 R194, RZ, RZ, R240 ;  /* 0x000000ffffc27224 */ /* 0x000fe400078e00f0 */
[----:B------:R-:W-:Y:S02]  /*253a0*/  IMAD.MOV.U32 R193, RZ, RZ, R241 ;  /* 0x000000ffffc17224 */ /* 0x000fe400078e00f1 */
[----:B------:R-:W3:Y:S01]  /*253b0*/  LDL.LU.64 R240, [R1+0x2f0] ;  /* 0x0002f00001f07983 */ /* 0x000ee20000300a00 */
[----:B------:R-:W-:Y:S01]  /*253c0*/  MOV R196, R242 ;  /* 0x000000f200c47202 */ /* 0x000fe20000000f00 */
[----:B------:R-:W-:Y:S02]  /*253d0*/  IMAD.MOV.U32 R195, RZ, RZ, R243 ;  /* 0x000000ffffc37224 */ /* 0x000fe400078e00f3 */
[----:B------:R-:W3:Y:S01]  /*253e0*/  LDL.LU.64 R242, [R1+0x320] ;  /* 0x0003200001f27983 */ /* 0x000ee20000300a00 */
[----:B------:R-:W-:-:S02]  /*253f0*/  IMAD.MOV.U32 R198, RZ, RZ, R244 ;  /* 0x000000ffffc67224 */ /* 0x000fc400078e00f4 */
        /* <DEDUP_REMOVED lines=8> */
[----:B--2---:R-:W-:Y:S01]  /*25480*/  MOV R204, R228 ;  /* 0x000000e400cc7202 */ /* 0x004fe20000000f00 */
[----:B------:R-:W-:-:S02]  /*25490*/  IMAD.MOV.U32 R203, RZ, RZ, R229 ;  /* 0x000000ffffcb7224 */ /* 0x000fc400078e00e5 */
[----:B------:R-:W2:Y:S01]  /*254a0*/  LDL.LU.64 R228, [R1+0x390] ;  /* 0x0003900001e47983 */ /* 0x000ea20000300a00 */
[----:B----4-:R-:W-:Y:S02]  /*254b0*/  IMAD.MOV.U32 R206, RZ, RZ, R230 ;  /* 0x000000ffffce7224 */ /* 0x010fe400078e00e6 */
[----:B------:R-:W-:Y:S02]  /*254c0*/  IMAD.MOV.U32 R205, RZ, RZ, R231 ;  /* 0x000000ffffcd7224 */ /* 0x000fe400078e00e7 */
[----:B------:R-:W4:Y:S01]  /*254d0*/  LDL.LU.64 R230, [R1+0x3e0] ;  /* 0x0003e00001e67983 */ /* 0x000f220000300a00 */
[----:B---3--:R-:W-:Y:S01]  /*254e0*/  MOV R208, R232 ;  /* 0x000000e800d07202 */ /* 0x008fe20000000f00 */
[----:B------:R-:W-:Y:S02]  /*254f0*/  IMAD.MOV.U32 R207, RZ, RZ, R233 ;  /* 0x000000ffffcf7224 */ /* 0x000fe400078e00e9 */
[----:B------:R-:W3:Y:S01]  /*25500*/  LDL.LU.64 R232, [R1+0x3b8] ;  /* 0x0003b80001e87983 */ /* 0x000ee20000300a00 */
[----:B------:R-:W-:-:S02]  /*25510*/  IMAD.MOV.U32 R210, RZ, RZ, R234 ;  /* 0x000000ffffd27224 */ /* 0x000fc400078e00ea */
[----:B------:R-:W-:Y:S02]  /*25520*/  IMAD.MOV.U32 R209, RZ, RZ, R235 ;  /* 0x000000ffffd17224 */ /* 0x000fe400078e00eb */
[----:B------:R-:W3:Y:S04]  /*25530*/  LDL.LU.64 R234, [R1+0x3b0] ;  /* 0x0003b00001ea7983 */ /* 0x000ee80000300a00 */
[----:B------:R-:W3:Y:S04]  /*25540*/  LDL.LU.64 R236, [R1+0x3a8] ;  /* 0x0003a80001ec7983 */ /* 0x000ee80000300a00 */
[----:B------:R-:W3:Y:S01]  /*25550*/  LDL.LU.64 R238, [R1+0x3a0] ;  /* 0x0003a00001ee7983 */ /* 0x000ee20000300a00 */
[----:B------:R-:W-:Y:S01]  /*25560*/  MOV R216, R240 ;  /* 0x000000f000d87202 */ /* 0x000fe20000000f00 */
[----:B------:R-:W-:-:S02]  /*25570*/  IMAD.MOV.U32 R215, RZ, RZ, R241 ;  /* 0x000000ffffd77224 */ /* 0x000fc400078e00f1 */
[----:B------:R-:W3:Y:S01]  /*25580*/  LDL.LU.64 R240, [R1+0x310] ;  /* 0x0003100001f07983 */ /* 0x000ee20000300a00 */
[----:B------:R-:W-:Y:S01]  /*25590*/  MOV R212, R248 ;  /* 0x000000f800d47202 */ /* 0x000fe20000000f00 */
[----:B------:R-:W-:Y:S02]  /*255a0*/  IMAD.MOV.U32 R211, RZ, RZ, R249 ;  /* 0x000000ffffd37224 */ /* 0x000fe400078e00f9 */
        /* <DEDUP_REMOVED lines=8> */
[----:B------:R-:W3:Y:S04]  /*25630*/  LDL.LU.64 R246, [R1+0x2f8] ;  /* 0x0002f80001f67983 */ /* 0x000ee80000300a00 */
[----:B------:R-:W3:Y:S04]  /*25640*/  LDL.LU.64 R248, [R1+0x270] ;  /* 0x0002700001f87983 */ /* 0x000ee80000300a00 */
[----:B------:R-:W3:Y:S04]  /*25650*/  LDL.LU.64 R250, [R1+0x268] ;  /* 0x0002680001fa7983 */ /* 0x000ee80000300a00 */
[----:B-1----:R-:W3:Y:S04]  /*25660*/  LDL.LU.64 R16, [R1+0x260] ;  /* 0x0002600001107983 */ /* 0x002ee80000300a00 */
[----:B------:R-:W3:Y:S04]  /*25670*/  LDL.LU.64 R8, [R1+0x258] ;  /* 0x0002580001087983 */ /* 0x000ee80000300a00 */
[----:B------:R-:W3:Y:S04]  /*25680*/  LDL.LU.64 R6, [R1+0x1e0] ;  /* 0x0001e00001067983 */ /* 0x000ee80000300a00 */
[----:B------:R-:W3:Y:S04]  /*25690*/  LDL.LU.64 R4, [R1+0x1d8] ;  /* 0x0001d80001047983 */ /* 0x000ee80000300a00 */
[----:B------:R-:W3:Y:S04]  /*256a0*/  LDL.LU.64 R20, [R1+0x1d0] ;  /* 0x0001d00001147983 */ /* 0x000ee80000300a00 */
[----:B------:R-:W3:Y:S04]  /*256b0*/  LDL.LU.64 R184, [R1+0x1c8] ;  /* 0x0001c80001b87983 */ /* 0x000ee80000300a00 */
[----:B------:R-:W3:Y:S04]  /*256c0*/  LDL.LU.64 R2, [R1+0xb8] ;  /* 0x0000b80001027983 */ /* 0x000ee80000300a00 */
[----:B------:R-:W3:Y:S04]  /*256d0*/  LDL.LU.64 R14, [R1+0xc0] ;  /* 0x0000c000010e7983 */ /* 0x000ee80000300a00 */
[----:B------:R-:W3:Y:S04]  /*256e0*/  LDL.LU.64 R12, [R1+0xd0] ;  /* 0x0000d000010c7983 */ /* 0x000ee80000300a00 */
[----:B------:R-:W3:Y:S01]  /*256f0*/  LDL.LU.64 R10, [R1+0xc8] ;  /* 0x0000c800010a7983 */ /* 0x000ee20000300a00 */
[----:B------:R-:W-:-:S02]  /*25700*/  IMAD.MOV.U32 R214, RZ, RZ, R224 ;  /* 0x000000ffffd67224 */ /* 0x000fc400078e00e0 */
[----:B------:R-:W-:Y:S01]  /*25710*/  IMAD.MOV.U32 R213, RZ, RZ, R225 ;  /* 0x000000ffffd57224 */ /* 0x000fe200078e00e1 */
[----:B------:R-:W-:Y:S01]  /*25720*/  MOV R225, R226 ;  /* 0x000000e200e17202 */ /* 0x000fe20000000f00 */
[----:B------:R-:W-:Y:S01]  /*25730*/  IMAD.MOV.U32 R224, RZ, RZ, R227 ;  /* 0x000000ffffe07224 */ /* 0x000fe200078e00e3 */
[----:B------:R-:W3:Y:S01]  /*25740*/  LDL.LU.64 R18, [R1+0x4e0] ;  /* 0x0004e00001127983 */ /* 0x000ee20000300a00 */
[----:B--2---:R-:W-:Y:S02]  /*25750*/  IMAD.MOV.U32 R227, RZ, RZ, R228 ;  /* 0x000000ffffe37224 */ /* 0x004fe400078e00e4 */
[----:B------:R-:W-:Y:S01]  /*25760*/  IMAD.MOV.U32 R226, RZ, RZ, R229 ;  /* 0x000000ffffe27224 */ /* 0x000fe200078e00e5 */
[----:B----4-:R-:W-:Y:S01]  /*25770*/  MOV R229, R230 ;  /* 0x000000e600e57202 */ /* 0x010fe20000000f00 */
[----:B------:R-:W-:Y:S02]  /*25780*/  IMAD.MOV.U32 R228, RZ, RZ, R231 ;  /* 0x000000ffffe47224 */ /* 0x000fe400078e00e7 */
[----:B---3--:R-:W-:-:S02]  /*25790*/  IMAD.MOV.U32 R231, RZ, RZ, R232 ;  /* 0x000000ffffe77224 */ /* 0x008fc400078e00e8 */
[----:B------:R-:W-:Y:S01]  /*257a0*/  IMAD.MOV.U32 R230, RZ, RZ, R233 ;  /* 0x000000ffffe67224 */ /* 0x000fe200078e00e9 */
[----:B------:R-:W-:Y:S01]  /*257b0*/  MOV R233, R234 ;  /* 0x000000ea00e97202 */ /* 0x000fe20000000f00 */
[----:B------:R-:W-:Y:S02]  /*257c0*/  IMAD.MOV.U32 R232, RZ, RZ, R235 ;  /* 0x000000ffffe87224 */ /* 0x000fe400078e00eb */
[----:B------:R-:W-:Y:S02]  /*257d0*/  IMAD.MOV.U32 R235, RZ, RZ, R236 ;  /* 0x000000ffffeb7224 */ /* 0x000fe400078e00ec */
[----:B------:R-:W-:Y:S01]  /*257e0*/  IMAD.MOV.U32 R234, RZ, RZ, R237 ;  /* 0x000000ffffea7224 */ /* 0x000fe200078e00ed */
[----:B------:R-:W-:Y:S01]  /*257f0*/  MOV R237, R238 ;  /* 0x000000ee00ed7202 */ /* 0x000fe20000000f00 */
[----:B------:R-:W-:Y:S02]  /*25800*/  IMAD.MOV.U32 R236, RZ, RZ, R239 ;  /* 0x000000ffffec7224 */ /* 0x000fe400078e00ef */
[----:B------:R-:W-:-:S02]  /*25810*/  IMAD.MOV.U32 R239, RZ, RZ, R240 ;  /* 0x000000ffffef7224 */ /* 0x000fc400078e00f0 */
        /* <DEDUP_REMOVED lines=12> */
[----:B------:R-:W-:Y:S02]  /*258e0*/  IMAD.MOV.U32 R250, RZ, RZ, R17 ;  /* 0x000000fffffa7224 */ /* 0x000fe400078e0011 */
[----:B------:R-:W2:Y:S01]  /*258f0*/  LDL.LU.64 R16, [R1+0x4d8] ;  /* 0x0004d80001107983 */ /* 0x000ea20000300a00 */
[----:B------:R-:W-:-:S03]  /*25900*/  MOV R252, R9 ;  /* 0x0000000900fc7202 */ /* 0x000fc60000000f00 */
[----:B------:R1:W-:Y:S01]  /*25910*/  STL [R1], R8 ;  /* 0x0000000801007387 */ /* 0x0003e20000100800 */
[----:B------:R-:W-:-:S03]  /*25920*/  IMAD.MOV.U32 R22, RZ, RZ, R7 ;  /* 0x000000ffff167224 */ /* 0x000fc600078e0007 */
[----:B-1----:R-:W3:Y:S04]  /*25930*/  LDL.LU.64 R8, [R1+0x4f0] ;  /* 0x0004f00001087983 */ /* 0x002ee80000300a00 */
[----:B------:R1:W-:Y:S04]  /*25940*/  STL [R1+0x8], R6 ;  /* 0x0000080601007387 */ /* 0x0003e80000100800 */
[----:B-1----:R-:W4:Y:S04]  /*25950*/  LDL.LU.64 R6, [R1+0x4f8] ;  /* 0x0004f80001067983 */ /* 0x002f280000300a00 */
[----:B------:R1:W-:Y:S04]  /*25960*/  STL [R1+0x4], R22 ;  /* 0x0000041601007387 */ /* 0x0003e80000100800 */
[----:B------:R1:W-:Y:S02]  /*25970*/  STL [R1+0x10], R4 ;  /* 0x0000100401007387 */ /* 0x0003e40000100800 */
[----:B-1----:R-:W-:-:S02]  /*25980*/  IMAD.MOV.U32 R22, RZ, RZ, R5 ;  /* 0x000000ffff167224 */ /* 0x002fc400078e0005 */
[----:B------:R-:W4:Y:S04]  /*25990*/  LDL.LU.64 R4, [R1+0x480] ;  /* 0x0004800001047983 */ /* 0x000f280000300a00 */
[----:B------:R1:W-:Y:S04]  /*259a0*/  STL [R1+0xc], R22 ;  /* 0x00000c1601007387 */ /* 0x0003e80000100800 */
[----:B------:R1:W-:Y:S02]  /*259b0*/  STL [R1+0x18], R20 ;  /* 0x0000181401007387 */ /* 0x0003e40000100800 */
[----:B-1----:R-:W-:-:S02]  /*259c0*/  IMAD.MOV.U32 R22, RZ, RZ, R21 ;  /* 0x000000ffff167224 */ /* 0x002fc400078e0015 */
[----:B------:R-:W4:Y:S04]  /*259d0*/  LDL.LU.64 R20, [R1+0x478] ;  /* 0x0004780001147983 */ /* 0x000f280000300a00 */
[----:B------:R1:W-:Y:S04]  /*259e0*/  STL [R1+0x14], R22 ;  /* 0x0000141601007387 */ /* 0x0003e80000100800 */
[----:B------:R1:W-:Y:S02]  /*259f0*/  STL [R1+0x20], R184 ;  /* 0x000020b801007387 */ /* 0x0003e40000100800 */
[----:B-1----:R-:W-:-:S02]  /*25a00*/  MOV R22, R185 ;  /* 0x000000b900167202 */ /* 0x002fc40000000f00 */
[----:B------:R-:W4:Y:S04]  /*25a10*/  LDL.LU.64 R184, [R1+0x470] ;  /* 0x0004700001b87983 */ /* 0x000f280000300a00 */
        /* <DEDUP_REMOVED lines=21> */
[----:B--2---:R2:W-:Y:S01]  /*25b70*/  STL [R1+0x50], R16 ;  /* 0x0000501001007387 */ /* 0x0045e20000100800 */
[----:B-1----:R-:W-:-:S03]  /*25b80*/  IMAD.MOV.U32 R22, RZ, RZ, R17 ;  /* 0x000000ffff167224 */ /* 0x002fc600078e0011 */
[----:B--2---:R-:W2:Y:S04]  /*25b90*/  LDL.LU.64 R16, [R1+0x3e8] ;  /* 0x0003e80001107983 */ /* 0x004ea80000300a00 */
[----:B------:R1:W-:Y:S04]  /*25ba0*/  STL [R1+0x4c], R22 ;  /* 0x00004c1601007387 */ /* 0x0003e80000100800 */
[----:B---3--:R3:W-:Y:S01]  /*25bb0*/  STL [R1+0x58], R8 ;  /* 0x0000580801007387 */ /* 0x0087e20000100800 */
[----:B-1----:R-:W-:-:S03]  /*25bc0*/  IMAD.MOV.U32 R22, RZ, RZ, R9 ;  /* 0x000000ffff167224 */ /* 0x002fc600078e0009 */
[----:B---3--:R-:W3:Y:S04]  /*25bd0*/  LDL.LU.64 R8, [R1+0x3f0] ;  /* 0x0003f00001087983 */ /* 0x008ee80000300a00 */
[----:B------:R1:W-:Y:S04]  /*25be0*/  STL [R1+0x54], R22 ;  /* 0x0000541601007387 */ /* 0x0003e80000100800 */
[----:B----4-:R4:W-:Y:S01]  /*25bf0*/  STL [R1+0x60], R6 ;  /* 0x0000600601007387 */ /* 0x0109e20000100800 */
[----:B-1----:R-:W-:-:S03]  /*25c00*/  MOV R22, R7 ;  /* 0x0000000700167202 */ /* 0x002fc60000000f00 */
[----:B----4-:R-:W4:Y:S04]  /*25c10*/  LDL.LU.64 R6, [R1+0x3f8] ;  /* 0x0003f80001067983 */ /* 0x010f280000300a00 */
        /* <DEDUP_REMOVED lines=42> */
[----:B-1----:R-:W-:-:S03]  /*25ec0*/  IMAD.MOV.U32 R22, RZ, RZ, R7 ;  /* 0x000000ffff167224 */ /* 0x002fc600078e0007 */
[----:B----4-:R-:W4:Y:S04]  /*25ed0*/  LDL.LU.64 R6, [R1+0x238] ;  /* 0x0002380001067983 */ /* 0x010f280000300a00 */
        /* <DEDUP_REMOVED lines=33> */
[----:B--2---:R2:W-:Y:S01]  /*260f0*/  STL [R1+0x100], R16 ;  /* 0x0001001001007387 */ /* 0x0045e20000100800 */
[----:B-1----:R-:W-:-:S03]  /*26100*/  MOV R22, R17 ;  /* 0x0000001100167202 */ /* 0x002fc60000000f00 */
        /* <DEDUP_REMOVED lines=11> */
[----:B-1----:R-:W-:-:S02]  /*261c0*/  IMAD.MOV.U32 R22, RZ, RZ, R5 ;  /* 0x000000ffff167224 */ /* 0x002fc400078e0005 */
[----:B------:R-:W4:Y:S04]  /*261d0*/  LDL.LU.64 R4, [R1+0x680] ;  /* 0x0006800001047983 */ /* 0x000f280000300a00 */
[----:B------:R1:W-:Y:S04]  /*261e0*/  STL [R1+0x114], R22 ;  /* 0x0001141601007387 */ /* 0x0003e80000100800 */
[----:B------:R1:W-:Y:S04]  /*261f0*/  STL [R1+0x120], R20 ;  /* 0x0001201401007387 */ /* 0x0003e80000100800 */
[----:B-1----:R-:W4:Y:S01]  /*26200*/  LDL.LU.64 R22, [R1+0x688] ;  /* 0x0006880001167983 */ /* 0x002f220000300a00 */
[----:B------:R-:W-:-:S05]  /*26210*/  MOV R20, R21 ;  /* 0x0000001500147202 */ /* 0x000fca0000000f00 */
[----:B------:R1:W-:Y:S04]  /*26220*/  STL [R1+0x11c], R20 ;  /* 0x00011c1401007387 */ /* 0x0003e80000100800 */
[----:B------:R1:W-:Y:S02]  /*26230*/  STL [R1+0x128], R184 ;  /* 0x000128b801007387 */ /* 0x0003e40000100800 */
[----:B-1----:R-:W-:Y:S02]  /*26240*/  IMAD.MOV.U32 R20, RZ, RZ, R185 ;  /* 0x000000ffff147224 */ /* 0x002fe400078e00b9 */
        /* <DEDUP_REMOVED lines=18> */
[----:B------:R1:W-:Y:S04]  /*26370*/  STL [R1+0x150], R18 ;  /* 0x0001501201007387 */ /* 0x0003e80000100800 */
[----:B-1----:R-:W4:Y:S01]  /*26380*/  LDL.LU.64 R20, [R1+0x5e0] ;  /* 0x0005e00001147983 */ /* 0x002f220000300a00 */
[----:B------:R-:W-:-:S05]  /*26390*/  IMAD.MOV.U32 R18, RZ, RZ, R19 ;  /* 0x000000ffff127224 */ /* 0x000fca00078e0013 */
[----:B------:R1:W-:Y:S04]  /*263a0*/  STL [R1+0x14c], R18 ;  /* 0x00014c1201007387 */ /* 0x0003e80000100800 */
[----:B--2---:R2:W-:Y:S04]  /*263b0*/  STL [R1+0x158], R16 ;  /* 0x0001581001007387 */ /* 0x0045e80000100800 */
[----:B-1----:R-:W4:Y:S01]  /*263c0*/  LDL.LU.64 R18, [R1+0x5e8] ;  /* 0x0005e80001127983 */ /* 0x002f220000300a00 */
[----:B--2---:R-:W-:-:S05]  /*263d0*/  IMAD.MOV.U32 R16, RZ, RZ, R17 ;  /* 0x000000ffff107224 */ /* 0x004fca00078e0011 */
[----:B------:R1:W-:Y:S04]  /*263e0*/  STL [R1+0x154], R16 ;  /* 0x0001541001007387 */ /* 0x0003e80000100800 */
[----:B---3--:R2:W-:Y:S01]  /*263f0*/  STL [R1+0x160], R8 ;  /* 0x0001600801007387 */ /* 0x0085e20000100800 */
[----:B-1----:R-:W-:-:S03]  /*26400*/  MOV R16, R9 ;  /* 0x0000000900107202 */ /* 0x002fc60000000f00 */
[----:B--2---:R-:W2:Y:S04]  /*26410*/  LDL.LU.64 R8, [R1+0x5f0] ;  /* 0x0005f00001087983 */ /* 0x004ea80000300a00 */
[----:B------:R1:W-:Y:S04]  /*26420*/  STL [R1+0x15c], R16 ;  /* 0x00015c1001007387 */ /* 0x0003e80000100800 */
[----:B----4-:R3:W-:Y:S04]  /*26430*/  STL [R1+0x168], R6 ;  /* 0x0001680601007387 */ /* 0x0107e80000100800 */
[----:B-1----:R-:W4:Y:S01]  /*26440*/  LDL.LU.64 R16, [R1+0x5f8] ;  /* 0x0005f80001107983 */ /* 0x002f220000300a00 */
[----:B---3--:R-:W-:-:S05]  /*26450*/  IMAD.MOV.U32 R6, RZ, RZ, R7 ;  /* 0x000000ffff067224 */ /* 0x008fca00078e0007 */
[----:B------:R1:W-:Y:S04]  /*26460*/  STL [R1+0x164], R6 ;  /* 0x0001640601007387 */ /* 0x0003e80000100800 */
[----:B------:R3:W-:Y:S04]  /*26470*/  STL [R1+0x170], R4 ;  /* 0x0001700401007387 */ /* 0x0007e80000100800 */
[----:B-1----:R-:W4:Y:S01]  /*26480*/  LDL.LU.64 R6, [R1+0x580] ;  /* 0x0005800001067983 */ /* 0x002f220000300a00 */
[----:B---3--:R-:W-:-:S03]  /*26490*/  IMAD.MOV.U32 R4, RZ, RZ, R5 ;  /* 0x000000ffff047224 */ /* 0x008fc600078e0005 */
[----:B------:R1:W-:Y:S04]  /*264a0*/  STL [R1+0x178], R22 ;  /* 0x0001781601007387 */ /* 0x0003e80000100800 */
[----:B------:R3:W-:Y:S01]  /*264b0*/  STL [R1+0x16c], R4 ;  /* 0x00016c0401007387 */ /* 0x0007e20000100800 */
[----:B-1----:R-:W-:-:S03]  /*264c0*/  IMAD.MOV.U32 R22, RZ, RZ, R23 ;  /* 0x000000ffff167224 */ /* 0x002fc600078e0017 */
[----:B---3--:R-:W3:Y:S04]  /*264d0*/  LDL.LU.64 R4, [R1+0x588] ;  /* 0x0005880001047983 */ /* 0x008ee80000300a00 */
[----:B------:R-:W-:Y:S04]  /*264e0*/  STL [R1+0x180], R184 ;  /* 0x000180b801007387 */ /* 0x000fe80000100800 */
[----:B------:R1:W-:Y:S02]  /*264f0*/  STL [R1+0x174], R22 ;  /* 0x0001741601007387 */ /* 0x0003e40000100800 */
[----:B-1----:R-:W-:-:S02]  /*26500*/  MOV R22, R185 ;  /* 0x000000b900167202 */ /* 0x002fc40000000f00 */
[----:B------:R-:W3:Y:S04]  /*26510*/  LDL.LU.64 R184, [R1+0x590] ;  /* 0x0005900001b87983 */ /* 0x000ee80000300a00 */
[----:B------:R1:W-:Y:S04]  /*26520*/  STL [R1+0x17c], R22 ;  /* 0x00017c1601007387 */ /* 0x0003e80000100800 */
[----:B------:R1:W-:Y:S02]  /*26530*/  STL [R1+0x188], R2 ;  /* 0x0001880201007387 */ /* 0x0003e40000100800 */
[----:B-1----:R-:W-:-:S02]  /*26540*/  IMAD.MOV.U32 R22, RZ, RZ, R3 ;  /* 0x000000ffff167224 */ /* 0x002fc400078e0003 */
        /* <DEDUP_REMOVED lines=22> */
[----:B--2---:R2:W-:Y:S01]  /*266b0*/  STL [R1+0x1b8], R8 ;  /* 0x0001b80801007387 */ /* 0x0045e20000100800 */
[----:B-1----:R-:W-:-:S03]  /*266c0*/  IMAD.MOV.U32 R22, RZ, RZ, R9 ;  /* 0x000000ffff167224 */ /* 0x002fc600078e0009 */
[----:B--2---:R-:W2:Y:S04]  /*266d0*/  LDL.LU.64 R8, [R1+0x508] ;  /* 0x0005080001087983 */ /* 0x004ea80000300a00 */
[----:B------:R-:W-:Y:S04]  /*266e0*/  STL [R1+0x1b4], R22 ;  /* 0x0001b41601007387 */ /* 0x000fe80000100800 */
[----:B----4-:R1:W-:Y:S02]  /*266f0*/  STL [R1+0x1c0], R16 ;  /* 0x0001c01001007387 */ /* 0x0103e40000100800 */
[----:B-1----:R-:W-:-:S02]  /*26700*/  MOV R16, R17 ;  /* 0x0000001100107202 */ /* 0x002fc40000000f00 */
[----:B------:R-:W-:Y:S04]  /*26710*/  STL [R1+0x1c8], R6 ;  /* 0x0001c80601007387 */ /* 0x000fe80000100800 */
[----:B------:R1:W-:Y:S04]  /*26720*/  STL [R1+0x1bc], R16 ;  /* 0x0001bc1001007387 */ /* 0x0003e80000100800 */
[----:B-1----:R-:W4:Y:S01]  /*26730*/  LDL.LU.64 R16, [R1+0x510] ;  /* 0x0005100001107983 */ /* 0x002f220000300a00 */
[----:B------:R-:W-:-:S03]  /*26740*/  IMAD.MOV.U32 R6, RZ, RZ, R7 ;  /* 0x000000ffff067224 */ /* 0x000fc600078e0007 */
[----:B---3--:R1:W-:Y:S04]  /*26750*/  STL [R1+0x1d0], R4 ;  /* 0x0001d00401007387 */ /* 0x0083e80000100800 */
[----:B------:R3:W-:Y:S04]  /*26760*/  STL [R1+0x1c4], R6 ;  /* 0x0001c40601007387 */ /* 0x0007e80000100800 */
[----:B------:R-:W4:Y:S01]  /*26770*/  LDL.LU.64 R22, [R1+0x518] ;  /* 0x0005180001167983 */ /* 0x000f220000300a00 */
[----:B-1----:R-:W-:-:S03]  /*26780*/  IMAD.MOV.U32 R4, RZ, RZ, R5 ;  /* 0x000000ffff047224 */ /* 0x002fc600078e0005 */
[----:B---3--:R-:W3:Y:S04]  /*26790*/  LDL.LU.64 R6, [R1+0x460] ;  /* 0x0004600001067983 */ /* 0x008ee80000300a00 */
[----:B------:R1:W-:Y:S04]  /*267a0*/  STL [R1+0x1cc], R4 ;  /* 0x0001cc0401007387 */ /* 0x0003e80000100800 */
[----:B------:R1:W-:Y:S01]  /*267b0*/  STL [R1+0x1d8], R184 ;  /* 0x0001d8b801007387 */ /* 0x0003e20000100800 */
[----:B------:R-:W-:-:S03]  /*267c0*/  IMAD.MOV.U32 R152, RZ, RZ, R185 ;  /* 0x000000ffff987224 */ /* 0x000fc600078e00b9 */
[----:B-1----:R-:W3:Y:S04]  /*267d0*/  LDL.LU.64 R4, [R1+0x488] ;  /* 0x0004880001047983 */ /* 0x002ee80000300a00 */
[----:B------:R1:W-:Y:S04]  /*267e0*/  STL [R1+0x1e0], R2 ;  /* 0x0001e00201007387 */ /* 0x0003e80000100800 */
[----:B------:R-:W-:Y:S04]  /*267f0*/  STL [R1+0x1d4], R152 ;  /* 0x0001d49801007387 */ /* 0x000fe80000100800 */
[----:B------:R-:W3:Y:S01]  /*26800*/  LDL.LU.64 R184, [R1+0x490] ;  /* 0x0004900001b87983 */ /* 0x000ee20000300a00 */
[----:B-1----:R-:W-:-:S03]  /*26810*/  MOV R2, R3 ;  /* 0x0000000300027202 */ /* 0x002fc60000000f00 */
[----:B------:R-:W-:Y:S04]  /*26820*/  STL [R1+0x1e8], R14 ;  /* 0x0001e80e01007387 */ /* 0x000fe80000100800 */
[----:B------:R1:W-:Y:S04]  /*26830*/  STL [R1+0x1dc], R2 ;  /* 0x0001dc0201007387 */ /* 0x0003e80000100800 */
[----:B-1----:R-:W3:Y:S01]  /*26840*/  LDL.LU.64 R2, [R1+0x498] ;  /* 0x0004980001027983 */ /* 0x002ee20000300a00 */
[----:B------:R-:W-:-:S03]  /*26850*/  IMAD.MOV.U32 R14, RZ, RZ, R15 ;  /* 0x000000ffff0e7224 */ /* 0x000fc600078e000f */
[----:B------:R1:W-:Y:S04]  /*26860*/  STL [R1+0x1f0], R12 ;  /* 0x0001f00c01007387 */ /* 0x0003e80000100800 */
[----:B------:R1:W-:Y:S02]  /*26870*/  STL [R1+0x1e4], R14 ;  /* 0x0001e40e01007387 */ /* 0x0003e40000100800 */
[----:B-1----:R-:W-:Y:S02]  /*26880*/  IMAD.MOV.U32 R12, RZ, RZ, R13 ;  /* 0x000000ffff0c7224 */ /* 0x002fe400078e000d */
[----:B------:R-:W3:Y:S04]  /*26890*/  LDL.LU.64 R14, [R1+0x4a0] ;  /* 0x0004a000010e7983 */ /* 0x000ee80000300a00 */
[----:B------:R-:W-:Y:S04]  /*268a0*/  STL [R1+0x1f8], R10 ;  /* 0x0001f80a01007387 */ /* 0x000fe80000100800 */
[----:B------:R1:W-:Y:S04]  /*268b0*/  STL [R1+0x1ec], R12 ;  /* 0x0001ec0c01007387 */ /* 0x0003e80000100800 */
[----:B-1----:R-:W3:Y:S01]  /*268c0*/  LDL.LU.64 R12, [R1+0x458] ;  /* 0x00045800010c7983 */ /* 0x002ee20000300a00 */
[----:B------:R-:W-:-:S03]  /*268d0*/  IMAD.MOV.U32 R10, RZ, RZ, R11 ;  /* 0x000000ffff0a7224 */ /* 0x000fc600078e000b */
[----:B------:R1:W-:Y:S04]  /*268e0*/  STL [R1+0x200], R20 ;  /* 0x0002001401007387 */ /* 0x0003e80000100800 */
[----:B------:R1:W-:Y:S02]  /*268f0*/  STL [R1+0x1f4], R10 ;  /* 0x0001f40a01007387 */ /* 0x0003e40000100800 */
[----:B-1----:R-:W-:Y:S02]  /*26900*/  MOV R20, R21 ;  /* 0x0000001500147202 */ /* 0x002fe40000000f00 */
[----:B------:R-:W3:Y:S04]  /*26910*/  LDL.LU.64 R10, [R1+0x3d8] ;  /* 0x0003d800010a7983 */ /* 0x000ee80000300a00 */
[----:B------:R1:W-:Y:S04]  /*26920*/  STL [R1+0x208], R18 ;  /* 0x0002081201007387 */ /* 0x0003e80000100800 */
[----:B------:R1:W-:Y:S02]  /*26930*/  STL [R1+0x1fc], R20 ;  /* 0x0001fc1401007387 */ /* 0x0003e40000100800 */
[----:B-1----:R-:W-:-:S02]  /*26940*/  IMAD.MOV.U32 R18, RZ, RZ, R19 ;  /* 0x000000ffff127224 */ /* 0x002fc400078e0013 */
[----:B------:R-:W3:Y:S04]  /*26950*/  LDL.LU.64 R20, [R1+0x2a0] ;  /* 0x0002a00001147983 */ /* 0x000ee80000300a00 */
[----:B--2---:R-:W-:Y:S04]  /*26960*/  STL [R1+0x210], R8 ;  /* 0x0002100801007387 */ /* 0x004fe80000100800 */
[----:B------:R1:W-:Y:S01]  /*26970*/  STL [R1+0x204], R18 ;  /* 0x0002041201007387 */ /* 0x0003e20000100800 */
[----:B------:R-:W-:-:S03]  /*26980*/  IMAD.MOV.U32 R152, RZ, RZ, R9 ;  /* 0x000000ffff987224 */ /* 0x000fc600078e0009 */
[----:B-1----:R-:W2:Y:S04]  /*26990*/  LDL.LU.64 R18, [R1+0x288] ;  /* 0x0002880001127983 */ /* 0x002ea80000300a00 */
[----:B------:R-:W2:Y:S04]  /*269a0*/  LDL.LU.64 R8, [R1+0x280] ;  /* 0x0002800001087983 */ /* 0x000ea80000300a00 */
[----:B------:R1:W-:Y:S04]  /*269b0*/  STL [R1+0x20c], R152 ;  /* 0x00020c9801007387 */ /* 0x0003e80000100800 */
[----:B----4-:R4:W-:Y:S01]  /*269c0*/  STL [R1+0x218], R16 ;  /* 0x0002181001007387 */ /* 0x0109e20000100800 */
[----:B-1----:R-:W-:-:S03]  /*269d0*/  IMAD.MOV.U32 R152, RZ, RZ, R17 ;  /* 0x000000ffff987224 */ /* 0x002fc600078e0011 */
[----:B----4-:R-:W4:Y:S04]  /*269e0*/  LDL.LU.64 R16, [R1+0x278] ;  /* 0x0002780001107983 */ /* 0x010f280000300a00 */
[----:B------:R-:W-:Y:S04]  /*269f0*/  STL [R1+0x214], R152 ;  /* 0x0002149801007387 */ /* 0x000fe80000100800 */
[----:B------:R1:W-:Y:S04]  /*26a00*/  STL [R1+0x220], R22 ;  /* 0x0002201601007387 */ /* 0x0003e80000100800 */
[----:B---3--:R3:W-:Y:S01]  /*26a10*/  STL [R1+0x228], R6 ;  /* 0x0002280601007387 */ /* 0x0087e20000100800 */
[----:B-1----:R-:W-:Y:S01]  /*26a20*/  MOV R22, R23 ;  /* 0x0000001700167202 */ /* 0x002fe20000000f00 */
[----:B---3--:R-:W-:-:S04]  /*26a30*/  IMAD.MOV.U32 R6, RZ, RZ, R7 ;  /* 0x000000ffff067224 */ /* 0x008fc800078e0007 */
[----:B------:R-:W-:Y:S04]  /*26a40*/  STL [R1+0x21c], R22 ;  /* 0x00021c1601007387 */ /* 0x000fe80000100800 */
[----:B------:R-:W-:Y:S04]  /*26a50*/  STL [R1+0x230], R4 ;  /* 0x0002300401007387 */ /* 0x000fe80000100800 */
[----:B------:R1:W-:Y:S04]  /*26a60*/  STL [R1+0x224], R6 ;  /* 0x0002240601007387 */ /* 0x0003e80000100800 */
[----:B-1----:R-:W3:Y:S01]  /*26a70*/  LDL.LU.64 R6, [R1+0x568] ;  /* 0x0005680001067983 */ /* 0x002ee20000300a00 */
[----:B------:R-:W-:-:S03]  /*26a80*/  IMAD.MOV.U32 R4, RZ, RZ, R5 ;  /* 0x000000ffff047224 */ /* 0x000fc600078e0005 */
[----:B------:R-:W-:Y:S01]  /*26a90*/  STL [R1+0x238], R184 ;  /* 0x000238b801007387 */ /* 0x000fe20000100800 */
[----:B------:R-:W-:-:S03]  /*26aa0*/  IMAD.MOV.U32 R22, RZ, RZ, R185 ;  /* 0x000000ffff167224 */ /* 0x000fc600078e00b9 */
[----:B------:R1:W-:Y:S04]  /*26ab0*/  STL [R1+0x22c], R4 ;  /* 0x00022c0401007387 */ /* 0x0003e80000100800 */
[----:B-1----:R-:W3:Y:S04]  /*26ac0*/  LDL.LU.64 R4, [R1+0x4e8] ;  /* 0x0004e80001047983 */ /* 0x002ee80000300a00 */
[----:B------:R1:W-:Y:S04]  /*26ad0*/  STL [R1+0x240], R2 ;  /* 0x0002400201007387 */ /* 0x0003e80000100800 */
[----:B------:R-:W-:Y:S04]  /*26ae0*/  STL [R1+0x234], R22 ;  /* 0x0002341601007387 */ /* 0x000fe80000100800 */
[----:B------:R-:W3:Y:S01]  /*26af0*/  LDL.LU.64 R184, [R1+0x450] ;  /* 0x0004500001b87983 */ /* 0x000ee20000300a00 */
[----:B-1----:R-:W-:-:S03]  /*26b00*/  MOV R2, R3 ;  /* 0x0000000300027202 */ /* 0x002fc60000000f00 */
        /* <DEDUP_REMOVED lines=15> */
[----:B------:R-:W-:-:S03]  /*26c00*/  MOV R20, R21 ;  /* 0x0000001500147202 */ /* 0x000fc60000000f00 */
[----:B--2---:R1:W-:Y:S04]  /*26c10*/  STL [R1+0x268], R18 ;  /* 0x0002681201007387 */ /* 0x0043e80000100800 */
[----:B------:R-:W-:Y:S04]  /*26c20*/  STL [R1+0x25c], R20 ;  /* 0x00025c1401007387 */ /* 0x000fe80000100800 */
[----:B------:R-:W-:Y:S01]  /*26c30*/  STL [R1+0x270], R8 ;  /* 0x0002700801007387 */ /* 0x000fe20000100800 */
[----:B-1----:R-:W-:-:S05]  /*26c40*/  IMAD.MOV.U32 R18, RZ, RZ, R19 ;  /* 0x000000ffff127224 */ /* 0x002fca00078e0013 */
[----:B------:R1:W-:Y:S02]  /*26c50*/  STL [R1+0x264], R18 ;  /* 0x0002641201007387 */ /* 0x0003e40000100800 */
[----:B-1----:R-:W-:Y:S02]  /*26c60*/  IMAD.MOV.U32 R18, RZ, RZ, R9 ;  /* 0x000000ffff127224 */ /* 0x002fe400078e0009 */
[----:B------:R-:W2:Y:S04]  /*26c70*/  LDL.LU.64 R8, [R1+0x5d8] ;  /* 0x0005d80001087983 */ /* 0x000ea80000300a00 */
[----:B------:R-:W-:Y:S04]  /*26c80*/  STL [R1+0x26c], R18 ;  /* 0x00026c1201007387 */ /* 0x000fe80000100800 */
[----:B----4-:R1:W-:Y:S04]  /*26c90*/  STL [R1+0x278], R16 ;  /* 0x0002781001007387 */ /* 0x0103e80000100800 */
[----:B------:R-:W4:Y:S01]  /*26ca0*/  LDL.LU.64 R20, [R1+0x560] ;  /* 0x0005600001147983 */ /* 0x000f220000300a00 */
[----:B-1----:R-:W-:-:S05]  /*26cb0*/  IMAD.MOV.U32 R16, RZ, RZ, R17 ;  /* 0x000000ffff107224 */ /* 0x002fca00078e0011 */
[----:B------:R1:W-:Y:S04]  /*26cc0*/  STL [R1+0x274], R16 ;  /* 0x0002741001007387 */ /* 0x0003e80000100800 */
[----:B------:R-:W-:Y:S04]  /*26cd0*/  STL [R1+0x280], R182 ;  /* 0x000280b601007387 */ /* 0x000fe80000100800 */
[----:B------:R-:W-:Y:S04]  /*26ce0*/  STL [R1+0x27c], R183 ;  /* 0x00027cb701007387 */ /* 0x000fe80000100800 */
[----:B------:R-:W4:Y:S04]  /*26cf0*/  LDL.LU.64 R18, [R1+0x4d0] ;  /* 0x0004d00001127983 */ /* 0x000f280000300a00 */
[----:B---3--:R3:W-:Y:S01]  /*26d00*/  STL [R1+0x288], R6 ;  /* 0x0002880601007387 */ /* 0x0087e20000100800 */
[----:B-1----:R-:W-:-:S03]  /*26d10*/  MOV R16, R7 ;  /* 0x0000000700107202 */ /* 0x002fc60000000f00 */
[----:B---3--:R-:W3:Y:S04]  /*26d20*/  LDL.LU.64 R6, [R1+0x448] ;  /* 0x0004480001067983 */ /* 0x008ee80000300a00 */
        /* <DEDUP_REMOVED lines=13> */
[----:B------:R1:W-:Y:S04]  /*26e00*/  STL [R1+0x2a8], R14 ;  /* 0x0002a80e01007387 */ /* 0x0003e80000100800 */
[----:B-1----:R-:W3:Y:S01]  /*26e10*/  LDL.LU.64 R16, [R1+0x318] ;  /* 0x0003180001107983 */ /* 0x002ee20000300a00 */
[----:B------:R-:W-:-:S05]  /*26e20*/  MOV R14, R15 ;  /* 0x0000000f000e7202 */ /* 0x000fca0000000f00 */
[----:B------:R1:W-:Y:S04]  /*26e30*/  STL [R1+0x2a4], R14 ;  /* 0x0002a40e01007387 */ /* 0x0003e80000100800 */
[----:B------:R1:W-:Y:S04]  /*26e40*/  STL [R1+0x2b0], R12 ;  /* 0x0002b00c01007387 */ /* 0x0003e80000100800 */
[----:B-1----:R-:W3:Y:S01]  /*26e50*/  LDL.LU.64 R14, [R1+0x670] ;  /* 0x00067000010e7983 */ /* 0x002ee20000300a00 */
[----:B------:R-:W-:-:S05]  /*26e60*/  IMAD.MOV.U32 R12, RZ, RZ, R13 ;  /* 0x000000ffff0c7224 */ /* 0x000fca00078e000d */
[----:B------:R1:W-:Y:S04]  /*26e70*/  STL [R1+0x2ac], R12 ;  /* 0x0002ac0c01007387 */ /* 0x0003e80000100800 */
[----:B------:R1:W-:Y:S04]  /*26e80*/  STL [R1+0x2b8], R10 ;  /* 0x0002b80a01007387 */ /* 0x0003e80000100800 */
[----:B-1----:R-:W3:Y:S01]  /*26e90*/  LDL.LU.64 R12, [R1+0x5d0] ;  /* 0x0005d000010c7983 */ /* 0x002ee20000300a00 */
[----:B------:R-:W-:-:S05]  /*26ea0*/  IMAD.MOV.U32 R10, RZ, RZ, R11 ;  /* 0x000000ffff0a7224 */ /* 0x000fca00078e000b */
[----:B------:R1:W-:Y:S04]  /*26eb0*/  STL [R1+0x2b4], R10 ;  /* 0x0002b40a01007387 */ /* 0x0003e80000100800 */
[----:B------:R-:W-:Y:S04]  /*26ec0*/  STL [R1+0x2c0], R190 ;  /* 0x0002c0be01007387 */ /* 0x000fe80000100800 */
[----:B------:R-:W-:Y:S04]  /*26ed0*/  STL [R1+0x2bc], R191 ;  /* 0x0002bcbf01007387 */ /* 0x000fe80000100800 */
[----:B-1----:R-:W3:Y:S04]  /*26ee0*/  LDL.LU.64 R10, [R1+0x558] ;  /* 0x00055800010a7983 */ /* 0x002ee80000300a00 */
[----:B--2---:R1:W-:Y:S01]  /*26ef0*/  STL [R1+0x2c8], R8 ;  /* 0x0002c80801007387 */ /* 0x0043e20000100800 */
[----:B------:R-:W-:-:S03]  /*26f00*/  IMAD.MOV.U32 R22, RZ, RZ, R9 ;  /* 0x000000ffff167224 */ /* 0x000fc600078e0009 */
[----:B-1----:R-:W2:Y:S04]  /*26f10*/  LDL.LU.64 R8, [R1+0x4c8] ;  /* 0x0004c80001087983 */ /* 0x002ea80000300a00 */
        /* <DEDUP_REMOVED lines=9> */
[----:B---3--:R3:W-:Y:S01]  /*26fb0*/  STL [R1+0x2e0], R6 ;  /* 0x0002e00601007387 */ /* 0x0087e20000100800 */
[----:B-1----:R-:W-:-:S03]  /*26fc0*/  IMAD.MOV.U32 R22, RZ, RZ, R7 ;  /* 0x000000ffff167224 */ /* 0x002fc600078e0007 */
[----:B---3--:R-:W3:Y:S04]  /*26fd0*/  LDL.LU.64 R6, [R1+0x338] ;  /* 0x0003380001067983 */ /* 0x008ee80000300a00 */
        /* <DEDUP_REMOVED lines=118> */
[----:B-1----:R-:W-:-:S03]  /*27740*/  MOV R22, R9 ;  /* 0x0000000900167202 */ /* 0x002fc60000000f00 */
        /* <DEDUP_REMOVED lines=47> */
[----:B-1----:R-:W-:-:S03]  /*27a40*/  MOV R22, R21 ;  /* 0x0000001500167202 */ /* 0x002fc60000000f00 */
[----:B----4-:R-:W4:Y:S04]  /*27a50*/  LDL.LU.64 R20, [R1+0x828] ;  /* 0x0008280001147983 */ /* 0x010f280000300a00 */
[----:B------:R1:W-:Y:S04]  /*27a60*/  STL [R1+0x42c], R22 ;  /* 0x00042c1601007387 */ /* 0x0003e80000100800 */
[----:B------:R1:W-:Y:S04]  /*27a70*/  STL [R1+0x438], R18 ;  /* 0x0004381201007387 */ /* 0x0003e80000100800 */
[----:B-1----:R-:W4:Y:S01]  /*27a80*/  LDL.LU.64 R22, [R1+0x7e8] ;  /* 0x0007e80001167983 */ /* 0x002f220000300a00 */
[----:B------:R-:W-:-:S05]  /*27a90*/  IMAD.MOV.U32 R18, RZ, RZ, R19 ;  /* 0x000000ffff127224 */ /* 0x000fca00078e0013 */
        /* <DEDUP_REMOVED lines=25> */
[----:B------:R1:W-:Y:S04]  /*27c30*/  STL [R1+0x470], R12 ;  /* 0x0004700c01007387 */ /* 0x0003e80000100800 */
[----:B-1----:R-:W3:Y:S01]  /*27c40*/  LDL.LU.64 R14, [R1+0x858] ;  /* 0x00085800010e7983 */ /* 0x002ee20000300a00 */
[----:B------:R-:W-:-:S03]  /*27c50*/  MOV R12, R13 ;  /* 0x0000000d000c7202 */ /* 0x000fc60000000f00 */
[----:B------:R1:W-:Y:S04]  /*27c60*/  STL [R1+0x478], R10 ;  /* 0x0004780a01007387 */ /* 0x0003e80000100800 */
[----:B------:R1:W-:Y:S02]  /*27c70*/  STL [R1+0x46c], R12 ;  /* 0x00046c0c01007387 */ /* 0x0003e40000100800 */
[----:B-1----:R-:W-:Y:S02]  /*27c80*/  IMAD.MOV.U32 R10, RZ, RZ, R11 ;  /* 0x000000ffff0a7224 */ /* 0x002fe400078e000b */
[----:B------:R-:W3:Y:S04]  /*27c90*/  LDL.LU.64 R12, [R1+0x820] ;  /* 0x00082000010c7983 */ /* 0x000ee80000300a00 */
[----:B--2---:R1:W-:Y:S04]  /*27ca0*/  STL [R1+0x480], R8 ;  /* 0x0004800801007387 */ /* 0x0043e80000100800 */
[----:B------:R2:W-:Y:S01]  /*27cb0*/  STL [R1+0x474], R10 ;  /* 0x0004740a01007387 */ /* 0x0005e20000100800 */
[----:B-1----:R-:W-:-:S03]  /*27cc0*/  IMAD.MOV.U32 R8, RZ, RZ, R9 ;  /* 0x000000ffff087224 */ /* 0x002fc600078e0009 */
[----:B--2---:R-:W2:Y:S04]  /*27cd0*/  LDL.LU.64 R10, [R1+0x7e0] ;  /* 0x0007e000010a7983 */ /* 0x004ea80000300a00 */
[----:B----4-:R1:W-:Y:S04]  /*27ce0*/  STL [R1+0x488], R20 ;  /* 0x0004881401007387 */ /* 0x0103e80000100800 */
[----:B------:R4:W-:Y:S01]  /*27cf0*/  STL [R1+0x47c], R8 ;  /* 0x00047c0801007387 */ /* 0x0009e20000100800 */
[----:B-1----:R-:W-:-:S03]  /*27d00*/  IMAD.MOV.U32 R20, RZ, RZ, R21 ;  /* 0x000000ffff147224 */ /* 0x002fc600078e0015 */
[----:B----4-:R-:W4:Y:S04]  /*27d10*/  LDL.LU.64 R8, [R1+0x798] ;  /* 0x0007980001087983 */ /* 0x010f280000300a00 */
[----:B------:R-:W-:Y:S04]  /*27d20*/  STL [R1+0x490], R22 ;  /* 0x0004901601007387 */ /* 0x000fe80000100800 */
[----:B------:R1:W-:Y:S04]  /*27d30*/  STL [R1+0x484], R20 ;  /* 0x0004841401007387 */ /* 0x0003e80000100800 */
[----:B-1----:R-:W4:Y:S01]  /*27d40*/  LDL.LU.64 R20, [R1+0x750] ;  /* 0x0007500001147983 */ /* 0x002f220000300a00 */
[----:B------:R-:W-:-:S03]  /*27d50*/  MOV R22, R23 ;  /* 0x0000001700167202 */ /* 0x000fc60000000f00 */
[----:B---3--:R-:W-:Y:S04]  /*27d60*/  STL [R1+0x498], R6 ;  /* 0x0004980601007387 */ /* 0x008fe80000100800 */
[----:B------:R1:W-:Y:S02]  /*27d70*/  STL [R1+0x48c], R22 ;  /* 0x00048c1601007387 */ /* 0x0003e40000100800 */
[----:B-1----:R-:W-:Y:S02]  /*27d80*/  IMAD.MOV.U32 R22, RZ, RZ, R7 ;  /* 0x000000ffff167224 */ /* 0x002fe400078e0007 */
        /* <DEDUP_REMOVED lines=17> */
[----:B------:R-:W-:Y:S04]  /*27ea0*/  STL [R1+0x4b4], R22 ;  /* 0x0004b41601007387 */ /* 0x000fe80000100800 */
[----:B------:R1:W-:Y:S02]  /*27eb0*/  STL [R1+0x4c0], R16 ;  /* 0x0004c01001007387 */ /* 0x0003e40000100800 */
[----:B-1----:R-:W-:-:S02]  /*27ec0*/  IMAD.MOV.U32 R16, RZ, RZ, R17 ;  /* 0x000000ffff107224 */ /* 0x002fc400078e0011 */
[----:B------:R1:W-:Y:S04]  /*27ed0*/  STL [R1+0x4c8], R14 ;  /* 0x0004c80e01007387 */ /* 0x0003e80000100800 */
[----:B------:R1:W-:Y:S02]  /*27ee0*/  STL [R1+0x4bc], R16 ;  /* 0x0004bc1001007387 */ /* 0x0003e40000100800 */
[----:B-1----:R-:W-:Y:S02]  /*27ef0*/  IMAD.MOV.U32 R14, RZ, RZ, R15 ;  /* 0x000000ffff0e7224 */ /* 0x002fe400078e000f */
[----:B------:R-:W3:Y:S04]  /*27f00*/  LDL.LU.64 R16, [R1+0x818] ;  /* 0x0008180001107983 */ /* 0x000ee80000300a00 */
[----:B------:R1:W-:Y:S04]  /*27f10*/  STL [R1+0x4d0], R12 ;  /* 0x0004d00c01007387 */ /* 0x0003e80000100800 */
[----:B------:R1:W-:Y:S02]  /*27f20*/  STL [R1+0x4c4], R14 ;  /* 0x0004c40e01007387 */ /* 0x0003e40000100800 */
[----:B-1----:R-:W-:-:S02]  /*27f30*/  MOV R12, R13 ;  /* 0x0000000d000c7202 */ /* 0x002fc40000000f00 */
        /* <DEDUP_REMOVED lines=11> */
[----:B-1----:R-:W4:Y:S04]  /*27ff0*/  LDL.LU.64 R8, [R1+0x700] ;  /* 0x0007000001087983 */ /* 0x002f280000300a00 */
[----:B------:R-:W4:Y:S01]  /*28000*/  LDL.LU.64 R22, [R1+0x698] ;  /* 0x0006980001167983 */ /* 0x000f220000300a00 */
[----:B------:R-:W-:-:S05]  /*28010*/  IMAD.MOV.U32 R20, RZ, RZ, R21 ;  /* 0x000000ffff147224 */ /* 0x000fca00078e0015 */
        /* <DEDUP_REMOVED lines=9> */
[----:B------:R1:W-:Y:S01]  /*280b0*/  STL [R1+0x500], R184 ;  /* 0x000500b801007387 */ /* 0x0003e20000100800 */
[----:B------:R-:W-:-:S03]  /*280c0*/  IMAD.MOV.U32 R152, RZ, RZ, R185 ;  /* 0x000000ffff987224 */ /* 0x000fc600078e00b9 */
[----:B-1----:R-:W3:Y:S04]  /*280d0*/  LDL.LU.64 R20, [R1+0x848] ;  /* 0x0008480001147983 */ /* 0x002ee80000300a00 */
[----:B------:R1:W-:Y:S04]  /*280e0*/  STL [R1+0x508], R2 ;  /* 0x0005080201007387 */ /* 0x0003e80000100800 */
[----:B------:R1:W-:Y:S04]  /*280f0*/  STL [R1+0x4fc], R152 ;  /* 0x0004fc9801007387 */ /* 0x0003e80000100800 */
[----:B------:R-:W3:Y:S01]  /*28100*/  LDL.LU.64 R184, [R1+0x810] ;  /* 0x0008100001b87983 */ /* 0x000ee20000300a00 */
[----:B-1----:R-:W-:-:S03]  /*28110*/  IMAD.MOV.U32 R2, RZ, RZ, R3 ;  /* 0x000000ffff027224 */ /* 0x002fc600078e0003 */
[----:B------:R-:W-:Y:S04]  /*28120*/  STL [R1+0x510], R18 ;  /* 0x0005101201007387 */ /* 0x000fe80000100800 */
[----:B------:R1:W-:Y:S01]  /*28130*/  STL [R1+0x504], R2 ;  /* 0x0005040201007387 */ /* 0x0003e20000100800 */
[----:B------:R-:W-:-:S03]  /*28140*/  MOV R152, R19 ;  /* 0x0000001300987202 */ /* 0x000fc60000000f00 */
[----:B-1----:R-:W3:Y:S04]  /*28150*/  LDL.LU.64 R2, [R1+0x7d0] ;  /* 0x0007d00001027983 */ /* 0x002ee80000300a00 */
        /* <DEDUP_REMOVED lines=17> */
[----:B------:R-:W-:Y:S04]  /*28270*/  STL [R1+0x52c], R152 ;  /* 0x00052c9801007387 */ /* 0x000fe80000100800 */
[----:B------:R1:W-:Y:S04]  /*28280*/  STL [R1+0x538], R8 ;  /* 0x0005380801007387 */ /* 0x0003e80000100800 */
[----:B------:R1:W-:Y:S02]  /*28290*/  STL [R1+0x540], R22 ;  /* 0x0005401601007387 */ /* 0x0003e40000100800 */
[----:B-1----:R-:W-:-:S05]  /*282a0*/  IMAD.MOV.U32 R8, RZ, RZ, R9 ;  /* 0x000000ffff087224 */ /* 0x002fca00078e0009 */
[----:B------:R1:W-:Y:S01]  /*282b0*/  STL [R1+0x534], R8 ;  /* 0x0005340801007387 */ /* 0x0003e20000100800 */
[----:B------:R-:W-:-:S03]  /*282c0*/  IMAD.MOV.U32 R22, RZ, RZ, R23 ;  /* 0x000000ffff167224 */ /* 0x000fc600078e0017 */
[----:B-1----:R-:W4:Y:S04]  /*282d0*/  LDL.LU.64 R8, [R1+0x870] ;  /* 0x0008700001087983 */ /* 0x002f280000300a00 */
[----:B---3--:R-:W-:Y:S04]  /*282e0*/  STL [R1+0x548], R6 ;  /* 0x0005480601007387 */ /* 0x008fe80000100800 */
[----:B------:R1:W-:Y:S02]  /*282f0*/  STL [R1+0x53c], R22 ;  /* 0x00053c1601007387 */ /* 0x0003e40000100800 */
[----:B-1----:R-:W-:-:S02]  /*28300*/  IMAD.MOV.U32 R22, RZ, RZ, R7 ;  /* 0x000000ffff167224 */ /* 0x002fc400078e0007 */
[----:B------:R-:W3:Y:S04]  /*28310*/  LDL.LU.64 R6, [R1+0x840] ;  /* 0x0008400001067983 */ /* 0x000ee80000300a00 */
[----:B------:R-:W-:Y:S04]  /*28320*/  STL [R1+0x544], R22 ;  /* 0x0005441601007387 */ /* 0x000fe80000100800 */
[----:B------:R1:W-:Y:S04]  /*28330*/  STL [R1+0x550], R4 ;  /* 0x0005500401007387 */ /* 0x0003e80000100800 */
[----:B------:R1:W-:Y:S02]  /*28340*/  STL [R1+0x558], R20 ;  /* 0x0005581401007387 */ /* 0x0003e40000100800 */
[----:B-1----:R-:W-:-:S05]  /*28350*/  MOV R4, R5 ;  /* 0x0000000500047202 */ /* 0x002fca0000000f00 */
[----:B------:R1:W-:Y:S01]  /*28360*/  STL [R1+0x54c], R4 ;  /* 0x00054c0401007387 */ /* 0x0003e20000100800 */
[----:B------:R-:W-:-:S03]  /*28370*/  IMAD.MOV.U32 R20, RZ, RZ, R21 ;  /* 0x000000ffff147224 */ /* 0x000fc600078e0015 */
[----:B-1----:R-:W3:Y:S04]  /*28380*/  LDL.LU.64 R4, [R1+0x808] ;  /* 0x0008080001047983 */ /* 0x002ee80000300a00 */
[----:B------:R-:W-:Y:S04]  /*28390*/  STL [R1+0x560], R184 ;  /* 0x000560b801007387 */ /* 0x000fe80000100800 */
[----:B------:R1:W-:Y:S02]  /*283a0*/  STL [R1+0x554], R20 ;  /* 0x0005541401007387 */ /* 0x0003e40000100800 */
[----:B-1----:R-:W-:-:S02]  /*283b0*/  IMAD.MOV.U32 R20, RZ, RZ, R185 ;  /* 0x000000ffff147224 */ /* 0x002fc400078e00b9 */
[----:B------:R-:W3:Y:S04]  /*283c0*/  LDL.LU.64 R184, [R1+0x7c8] ;  /* 0x0007c80001b87983 */ /* 0x000ee80000300a00 */
[----:B------:R-:W-:Y:S04]  /*283d0*/  STL [R1+0x55c], R20 ;  /* 0x00055c1401007387 */ /* 0x000fe80000100800 */
[----:B------:R1:W-:Y:S04]  /*283e0*/  STL [R1+0x568], R2 ;  /* 0x0005680201007387 */ /* 0x0003e80000100800 */
[----:B------:R-:W-:Y:S01]  /*283f0*/  STL [R1+0x570], R18 ;  /* 0x0005701201007387 */ /* 0x000fe20000100800 */
[----:B-1----:R-:W-:-:S05]  /*28400*/  IMAD.MOV.U32 R2, RZ, RZ, R3 ;  /* 0x000000ffff027224 */ /* 0x002fca00078e0003 */
[----:B------:R1:W-:Y:S04]  /*28410*/  STL [R1+0x564], R2 ;  /* 0x0005640201007387 */ /* 0x0003e80000100800 */
[----:B-1----:R-:W3:Y:S01]  /*28420*/  LDL.LU.64 R2, [R1+0x780] ;  /* 0x0007800001027983 */ /* 0x002ee20000300a00 */
[----:B------:R-:W-:-:S03]  /*28430*/  MOV R18, R19 ;  /* 0x0000001300127202 */ /* 0x000fc60000000f00 */
[----:B------:R1:W-:Y:S04]  /*28440*/  STL [R1+0x578], R16 ;  /* 0x0005781001007387 */ /* 0x0003e80000100800 */
[----:B------:R-:W-:Y:S04]  /*28450*/  STL [R1+0x56c], R18 ;  /* 0x00056c1201007387 */ /* 0x000fe80000100800 */
[----:B------:R-:W3:Y:S01]  /*28460*/  LDL.LU.64 R182, [R1+0x738] ;  /* 0x0007380001b67983 */ /* 0x000ee20000300a00 */
[----:B-1----:R-:W-:-:S05]  /*28470*/  IMAD.MOV.U32 R16, RZ, RZ, R17 ;  /* 0x000000ffff107224 */ /* 0x002fca00078e0011 */
[----:B------:R-:W-:Y:S04]  /*28480*/  STL [R1+0x574], R16 ;  /* 0x0005741001007387 */ /* 0x000fe80000100800 */
[----:B------:R1:W-:Y:S04]  /*28490*/  STL [R1+0x580], R14 ;  /* 0x0005800e01007387 */ /* 0x0003e80000100800 */
[----:B------:R-:W3:Y:S01]  /*284a0*/  LDL.LU.64 R152, [R1+0x8c8] ;  /* 0x0008c80001987983 */ /* 0x000ee20000300a00 */
[----:B-1----:R-:W-:-:S05]  /*284b0*/  IMAD.MOV.U32 R14, RZ, RZ, R15 ;  /* 0x000000ffff0e7224 */ /* 0x002fca00078e000f */
[----:B------:R-:W-:Y:S04]  /*284c0*/  STL [R1+0x57c], R14 ;  /* 0x00057c0e01007387 */ /* 0x000fe80000100800 */
[----:B--2---:R1:W-:Y:S04]  /*284d0*/  STL [R1+0x588], R12 ;  /* 0x0005880c01007387 */ /* 0x0043e80000100800 */
[----:B------:R-:W2:Y:S01]  /*284e0*/  LDL.LU.64 R188, [R1+0x8b0] ;  /* 0x0008b00001bc7983 */ /* 0x000ea20000300a00 */
[----:B-1----:R-:W-:-:S05]  /*284f0*/  IMAD.MOV.U32 R12, RZ, RZ, R13 ;  /* 0x000000ffff0c7224 */ /* 0x002fca00078e000d */
[----:B------:R-:W-:Y:S04]  /*28500*/  STL [R1+0x584], R12 ;  /* 0x0005840c01007387 */ /* 0x000fe80000100800 */
[----:B----4-:R1:W-:Y:S04]  /*28510*/  STL [R1+0x590], R10 ;  /* 0x0005900a01007387 */ /* 0x0103e80000100800 */
[----:B------:R-:W4:Y:S04]  /*28520*/  LDL.LU.64 R22, [R1+0x890] ;  /* 0x0008900001167983 */ /* 0x000f280000300a00 */
[----:B------:R-:W4:Y:S01]  /*28530*/  LDL.LU.64 R20, [R1+0x868] ;  /* 0x0008680001147983 */ /* 0x000f220000300a00 */
[----:B-1----:R-:W-:-:S05]  /*28540*/  MOV R10, R11 ;  /* 0x0000000b000a7202 */ /* 0x002fca0000000f00 */
[----:B------:R-:W-:Y:S04]  /*28550*/  STL [R1+0x58c], R10 ;  /* 0x00058c0a01007387 */ /* 0x000fe80000100800 */
[----:B------:R1:W-:Y:S04]  /*28560*/  STL [R1+0x598], R8 ;  /* 0x0005980801007387 */ /* 0x0003e80000100800 */
[----:B------:R-:W4:Y:S04]  /*28570*/  LDL.LU.64 R18, [R1+0x838] ;  /* 0x0008380001127983 */ /* 0x000f280000300a00 */
[----:B------:R-:W4:Y:S01]  /*28580*/  LDL.LU.64 R16, [R1+0x800] ;  /* 0x0008000001107983 */ /* 0x000f220000300a00 */
[----:B-1----:R-:W-:-:S05]  /*28590*/  IMAD.MOV.U32 R8, RZ, RZ, R9 ;  /* 0x000000ffff087224 */ /* 0x002fca00078e0009 */
[----:B------:R-:W-:Y:S04]  /*285a0*/  STL [R1+0x594], R8 ;  /* 0x0005940801007387 */ /* 0x000fe80000100800 */
[----:B---3--:R1:W-:Y:S04]  /*285b0*/  STL [R1+0x5a0], R6 ;  /* 0x0005a00601007387 */ /* 0x0083e80000100800 */
[----:B------:R-:W3:Y:S04]  /*285c0*/  LDL.LU.64 R14, [R1+0x7c0] ;  /* 0x0007c000010e7983 */ /* 0x000ee80000300a00 */
[----:B------:R-:W3:Y:S01]  /*285d0*/  LDL.LU.64 R12, [R1+0x778] ;  /* 0x00077800010c7983 */ /* 0x000ee20000300a00 */
[----:B-1----:R-:W-:-:S05]  /*285e0*/  IMAD.MOV.U32 R6, RZ, RZ, R7 ;  /* 0x000000ffff067224 */ /* 0x002fca00078e0007 */
[----:B------:R-:W-:Y:S04]  /*285f0*/  STL [R1+0x59c], R6 ;  /* 0x00059c0601007387 */ /* 0x000fe80000100800 */
[----:B------:R1:W-:Y:S04]  /*28600*/  STL [R1+0x5a8], R4 ;  /* 0x0005a80401007387 */ /* 0x0003e80000100800 */
[----:B------:R-:W3:Y:S04]  /*28610*/  LDL.LU.64 R10, [R1+0x8d0] ;  /* 0x0008d000010a7983 */ /* 0x000ee80000300a00 */
[----:B------:R-:W3:Y:S01]  /*28620*/  LDL.LU.64 R8, [R1+0x8c0] ;  /* 0x0008c00001087983 */ /* 0x000ee20000300a00 */
[----:B-1----:R-:W-:-:S05]  /*28630*/  IMAD.MOV.U32 R4, RZ, RZ, R5 ;  /* 0x000000ffff047224 */ /* 0x002fca00078e0005 */
[----:B------:R1:W-:Y:S04]  /*28640*/  STL [R1+0x5a4], R4 ;  /* 0x0005a40401007387 */ /* 0x0003e80000100800 */
[----:B------:R1:W-:Y:S04]  /*28650*/  STL [R1+0x5b0], R184 ;  /* 0x0005b0b801007387 */ /* 0x0003e80000100800 */
[----:B------:R-:W3:Y:S01]  /*28660*/  LDL.LU.64 R6, [R1+0x8a8] ;  /* 0x0008a80001067983 */ /* 0x000ee20000300a00 */
[----:B------:R-:W-:-:S03]  /*28670*/  MOV R177, R185 ;  /* 0x000000b900b17202 */ /* 0x000fc60000000f00 */
[----:B-1----:R-:W3:Y:S04]  /*28680*/  LDL.LU.64 R4, [R1+0x888] ;  /* 0x0008880001047983 */ /* 0x002ee80000300a00 */
[----:B------:R1:W-:Y:S04]  /*28690*/  STL [R1+0x5ac], R177 ;  /* 0x0005acb101007387 */ /* 0x0003e80000100800 */
[----:B------:R1:W-:Y:S04]  /*286a0*/  STL [R1+0x5b8], R2 ;  /* 0x0005b80201007387 */ /* 0x0003e80000100800 */
[----:B------:R-:W3:Y:S01]  /*286b0*/  LDL.LU.64 R184, [R1+0x860] ;  /* 0x0008600001b87983 */ /* 0x000ee20000300a00 */
[----:B-1----:R-:W-:-:S03]  /*286c0*/  IMAD.MOV.U32 R177, RZ, RZ, R3 ;  /* 0x000000ffffb17224 */ /* 0x002fc600078e0003 */
[----:B------:R-:W3:Y:S04]  /*286d0*/  LDL.LU.64 R2, [R1+0x830] ;  /* 0x0008300001027983 */ /* 0x000ee80000300a00 */
[----:B------:R1:W-:Y:S02]  /*286e0*/  STL [R1+0x5b4], R177 ;  /* 0x0005b4b101007387 */ /* 0x0003e40000100800 */
[----:B-1----:R-:W-:Y:S02]  /*286f0*/  IMAD.MOV.U32 R177, RZ, RZ, R183 ;  /* 0x000000ffffb17224 */ /* 0x002fe400078e00b7 */
[----:B------:R1:W-:Y:S04]  /*28700*/  STL [R1+0x5c0], R182 ;  /* 0x0005c0b601007387 */ /* 0x0003e80000100800 */
[----:B------:R-:W3:Y:S04]  /*28710*/  LDL.LU.64 R190, [R1+0x7f8] ;  /* 0x0007f80001be7983 */ /* 0x000ee80000300a00 */
[----:B------:R-:W-:Y:S04]  /*28720*/  STL [R1+0x5c8], R152 ;  /* 0x0005c89801007387 */ /* 0x000fe80000100800 */
[----:B------:R1:W-:Y:S04]  /*28730*/  STL [R1+0x5bc], R177 ;  /* 0x0005bcb101007387 */ /* 0x0003e80000100800 */
[----:B-1----:R-:W3:Y:S01]  /*28740*/  LDL.LU.64 R182, [R1+0x7b8] ;  /* 0x0007b80001b67983 */ /* 0x002ee20000300a00 */
[----:B------:R-:W-:-:S03]  /*28750*/  IMAD.MOV.U32 R177, RZ, RZ, R153 ;  /* 0x000000ffffb17224 */ /* 0x000fc600078e0099 */
[----:B------:R1:W5:Y:S04]  /*28760*/  LDL.LU.64 R152, [R1+0xba0] ;  /* 0x000ba00001987983 */ /* 0x0003680000300a00 */
[----:B--2---:R2:W-:Y:S04]  /*28770*/  STL [R1+0x5d0], R188 ;  /* 0x0005d0bc01007387 */ /* 0x0045e80000100800 */
[----:B------:R1:W-:Y:S04]  /*28780*/  STL [R1+0x5c4], R177 ;  /* 0x0005c4b101007387 */ /* 0x0003e80000100800 */
[----:B--2---:R2:W5:Y:S01]  /*28790*/  LDL.LU R188, [R1+0xb98] ;  /* 0x000b980001bc7983 */ /* 0x0045620000300800 */
[----:B-1----:R-:W-:-:S03]  /*287a0*/  MOV R177, R189 ;  /* 0x000000bd00b17202 */ /* 0x002fc60000000f00 */
[----:B----4-:R-:W-:Y:S04]  /*287b0*/  STL [R1+0x5d8], R22 ;  /* 0x0005d81601007387 */ /* 0x010fe80000100800 */
[----:B------:R1:W-:Y:S02]  /*287c0*/  STL [R1+0x5cc], R177 ;  /* 0x0005ccb101007387 */ /* 0x0003e40000100800 */
[----:B-1----:R-:W-:Y:S02]  /*287d0*/  IMAD.MOV.U32 R177, RZ, RZ, R23 ;  /* 0x000000ffffb17224 */ /* 0x002fe400078e0017 */
[----:B------:R2:W5:Y:S04]  /*287e0*/  LDL.LU.64 R22, [R1+0xb90] ;  /* 0x000b900001167983 */ /* 0x0005680000300a00 */
[----:B------:R-:W-:Y:S04]  /*287f0*/  STL [R1+0x5e0], R20 ;  /* 0x0005e01401007387 */ /* 0x000fe80000100800 */
[----:B------:R1:W-:Y:S02]  /*28800*/  STL [R1+0x5d4], R177 ;  /* 0x0005d4b101007387 */ /* 0x0003e40000100800 */
[----:B-1----:R-:W-:-:S02]  /*28810*/  IMAD.MOV.U32 R177, RZ, RZ, R21 ;  /* 0x000000ffffb17224 */ /* 0x002fc400078e0015 */
[----:B------:R2:W5:Y:S04]  /*28820*/  LDL.LU.64 R20, [R1+0xb88] ;  /* 0x000b880001147983 */ /* 0x0005680000300a00 */
[----:B------:R-:W-:Y:S04]  /*28830*/  STL [R1+0x5e8], R18 ;  /* 0x0005e81201007387 */ /* 0x000fe80000100800 */
[----:B------:R1:W-:Y:S02]  /*28840*/  STL [R1+0x5dc], R177 ;  /* 0x0005dcb101007387 */ /* 0x0003e40000100800 */
[----:B-1----:R-:W-:-:S02]  /*28850*/  IMAD.MOV.U32 R177, RZ, RZ, R19 ;  /* 0x000000ffffb17224 */ /* 0x002fc400078e0013 */
[----:B------:R2:W5:Y:S04]  /*28860*/  LDL.LU.64 R18, [R1+0xb80] ;  /* 0x000b800001127983 */ /* 0x0005680000300a00 */
[----:B------:R-:W-:Y:S04]  /*28870*/  STL [R1+0x5f0], R16 ;  /* 0x0005f01001007387 */ /* 0x000fe80000100800 */
[----:B------:R1:W-:Y:S02]  /*28880*/  STL [R1+0x5e4], R177 ;  /* 0x0005e4b101007387 */ /* 0x0003e40000100800 */
[----:B-1----:R-:W-:-:S02]  /*28890*/  MOV R177, R17 ;  /* 0x0000001100b17202 */ /* 0x002fc40000000f00 */
[----:B------:R2:W5:Y:S04]  /*288a0*/  LDL.LU.64 R16, [R1+0xb78] ;  /* 0x000b780001107983 */ /* 0x0005680000300a00 */
[----:B---3--:R-:W-:Y:S04]  /*288b0*/  STL [R1+0x5f8], R14 ;  /* 0x0005f80e01007387 */ /* 0x008fe80000100800 */
        /* <DEDUP_REMOVED lines=26> */
[----:B------:R-:W3:Y:S04]  /*28a60*/  LDL.LU.64 R184, [R1+0xb40] ;  /* 0x000b400001b87983 */ /* 0x000ee80000300a00 */
[----:B------:R-:W-:Y:S04]  /*28a70*/  STL [R1+0x630], R2 ;  /* 0x0006300201007387 */ /* 0x000fe80000100800 */
[----:B------:R1:W-:Y:S02]  /*28a80*/  STL [R1+0x624], R177 ;  /* 0x000624b101007387 */ /* 0x0003e40000100800 */
[----:B-1----:R-:W-:-:S02]  /*28a90*/  MOV R177, R3 ;  /* 0x0000000300b17202 */ /* 0x002fc40000000f00 */
[----:B------:R2:W5:Y:S04]  /*28aa0*/  LDL.LU.64 R2, [R1+0xb38] ;  /* 0x000b380001027983 */ /* 0x0005680000300a00 */
[----:B------:R-:W-:Y:S04]  /*28ab0*/  STL [R1+0x638], R190 ;  /* 0x000638be01007387 */ /* 0x000fe80000100800 */
[----:B------:R1:W-:Y:S02]  /*28ac0*/  STL [R1+0x62c], R177 ;  /* 0x00062cb101007387 */ /* 0x0003e40000100800 */
[----:B-1----:R-:W-:-:S05]  /*28ad0*/  IMAD.MOV.U32 R177, RZ, RZ, R191 ;  /* 0x000000ffffb17224 */ /* 0x002fca00078e00bf */
[----:B------:R1:W-:Y:S01]  /*28ae0*/  STL [R1+0x634], R177 ;  /* 0x000634b101007387 */ /* 0x0003e20000100800 */
[----:B------:R-:W-:-:S03]  /*28af0*/  UMOV UR4, 0x4 ;  /* 0x0000000400047882 */ /* 0x000fc60000000000 */
[----:B------:R-:W-:Y:S01]  /*28b00*/  STL [R1+0x640], R182 ;  /* 0x000640b601007387 */ /* 0x000fe20000100800 */
[----:B-1----:R-:W-:-:S05]  /*28b10*/  IMAD.MOV.U32 R177, RZ, RZ, R183 ;  /* 0x000000ffffb17224 */ /* 0x002fca00078e00b7 */
[----:B------:R1:W-:Y:S02]  /*28b20*/  STL [R1+0x63c], R177 ;  /* 0x00063cb101007387 */ /* 0x0003e40000100800 */
[----:B-1----:R-:W-:-:S05]  /*28b30*/  MOV R177, UR4 ;  /* 0x0000000400b17c02 */ /* 0x002fca0008000f00 */
[----:B------:R1:W-:Y:S01]  /*28b40*/  STL [R1+0x644], R177 ;  /* 0x000644b101007387 */ /* 0x0003e20000100800 */
[----:B------:R-:W-:Y:S01]  /*28b50*/  UMOV UR4, 0xffffffff ;  /* 0xffffffff00047882 */ /* 0x000fe20000000000 */
[----:B------:R-:W-:Y:S01]  /*28b60*/  IMAD.SHL.U32 R186, R223, 0x4, RZ ;  /* 0x00000004dfba7824 */ /* 0x000fe200078e00ff */
[----:B------:R-:W-:Y:S01]  /*28b70*/  CS2R R88, SRZ ;  /* 0x0000000000587805 */ /* 0x000fe2000001ff00 */
[----:B------:R-:W-:Y:S01]  /*28b80*/  IMAD.MOV.U32 R182, RZ, RZ, RZ ;  /* 0x000000ffffb67224 */ /* 0x000fe200078e00ff */
        /* <DEDUP_REMOVED lines=62> */
[----:B---3--:R-:W-:-:S04]  /*28f70*/  SHF.R.S32.HI R44, RZ, 0x1f, R185 ;  /* 0x0000001fff2c7819 */ /* 0x008fc800000114b9 */
[----:B------:R-:W-:-:S04]  /*28f80*/  LEA.HI R44, R44, R185, RZ, 0x7 ;  /* 0x000000b92c2c7211 */ /* 0x000fc800078f38ff */
[----:B-1----:R-:W-:-:S05]  /*28f90*/  SHF.R.S32.HI R177, RZ, 0x7, R44 ;  /* 0x00000007ffb17819 */ /* 0x002fca000001142c */
[----:B------:R1:W-:Y:S01]  /*28fa0*/  STL [R1+0x64c], R177 ;  /* 0x00064cb101007387 */ /* 0x0003e20000100800 */
[----:B------:R-:W-:-:S05]  /*28fb0*/  VIADD R189, R177, 0xfffffffb ;  /* 0xfffffffbb1bd7836 */ /* 0x000fca0000000000 */
[----:B------:R2:W-:Y:S01]  /*28fc0*/  STL [R1+0x660], R189 ;  /* 0x000660bd01007387 */ /* 0x0005e20000100800 */
[----:B-1----:R-:W-:-:S05]  /*28fd0*/  MOV R177, UR4 ;  /* 0x0000000400b17c02 */ /* 0x002fca0008000f00 */
[----:B------:R2:W-:Y:S01]  /*28fe0*/  STL [R1+0x648], R177 ;  /* 0x000648b101007387 */ /* 0x0005e20000100800 */
[----:B------:R-:W-:Y:S02]  /*28ff0*/  SHF.R.S32.HI R183, RZ, 0x1f, R184 ;  /* 0x0000001fffb77819 */ /* 0x000fe400000114b8 */
[----:B------:R-:W-:Y:S02]  /*29000*/  SHF.R.S32.HI R185, RZ, 0x1f, R223 ;  /* 0x0000001fffb97819 */ /* 0x000fe400000114df */
[----:B------:R-:W-:Y:S02]  /*29010*/  CS2R R44, SRZ ;  /* 0x00000000002c7805 */ /* 0x000fe4000001ff00 */
[C---:B------:R-:W-:Y:S01]  /*29020*/  SHF.L.U64.HI R183, R184.reuse, 0x2, R183 ;  /* 0x00000002b8b77819 */ /* 0x040fe200000102b7 */
[----:B------:R-:W-:Y:S01]  /*29030*/  IMAD.SHL.U32 R184, R184, 0x4, RZ ;  /* 0x00000004b8b87824 */ /* 0x000fe200078e00ff */
[----:B------:R-:W-:-:S07]  /*29040*/  SHF.L.U64.HI R185, R223, 0x2, R185 ;  /* 0x00000002dfb97819 */ /* 0x000fce00000102b9 */
.L_x_1:
[----:B--2---:R-:W2:Y:S01]  /*29050*/  LDL.LU R189, [R1+0x648] ;  /* 0x0006480001bd7983 */ /* 0x004ea20000300800 */
[----:B------:R-:W-:-:S04]  /*29060*/  DEPBAR.LE SB0, 0x8 ;  /* 0x000082000000791a */ /* 0x000fc80000000000 */
[----:B------:R-:W3:Y:S01]  /*29070*/  LDL R177, [R1+0x658] ;  /* 0x0006580001b17983 */ /* 0x000ee20000100800 */
[----:B------:R-:W-:Y:S06]  /*29080*/  BAR.SYNC.DEFER_BLOCKING 0x0 ;  /* 0x0000000000007b1d */ /* 0x000fec0000010000 */
[----:B------:R-:W-:Y:S01]  /*29090*/  UMOV UR7, 0x40000040 ;  /* 0x4000004000077882 */ /* 0x000fe20000000000 */
[----:B-----5:R1:W-:Y:S04]  /*290a0*/  STL [R1+0xb38], R0 ;  /* 0x000b380001007387 */ /* 0x0203e80000100800 */
[----:B-1----:R-:W4:Y:S01]  /*290b0*/  LDL.LU R0, [R1+0x644] ;  /* 0x0006440001007983 */ /* 0x002f220000300800 */
[----:B------:R-:W-:Y:S01]  /*290c0*/  WARPGROUP.ARRIVE ;  /* 0x00000000000079c5 */ /* 0x000fe20000000000 */
[----:B--2---:R-:W-:-:S02]  /*290d0*/  R2UR UR4, R189 ;  /* 0x00000000bd0472ca */ /* 0x004fc400000e0000 */
[----:B---3--:R-:W-:-:S11]  /*290e0*/  R2UR UR20, R177 ;  /* 0x00000000b11472ca */ /* 0x008fd600000e0000 */
[----:B------:R-:W-:-:S04]  /*290f0*/  UIADD3 UR4, UR4, 0x1, URZ ;  /* 0x0000000104047890 */ /* 0x000fc8000fffe03f */
[----:B------:R-:W-:-:S04]  /*29100*/  UISETP.GT.AND UP0, UPT, UR4, 0x5, UPT ;  /* 0x000000050400788c */ /* 0x000fc8000bf04270 */
[----:B------:R-:W-:-:S04]  /*29110*/  USEL UR5, UR4, URZ, !UP0 ;  /* 0x0000003f04057287 */ /* 0x000fc8000c000000 */
[----:B------:R-:W-:Y:S02]  /*29120*/  ULEA UR4, UR5, UR20, 0x10 ;  /* 0x0000001405047291 */ /* 0x000fe4000f8e803f */
[----:B------:R-:W-:Y:S02]  /*29130*/  IMAD.U32 R177, RZ, RZ, UR5 ;  /* 0x00000005ffb17e24 */ /* 0x000fe4000f8e00ff */
[----:B------:R-:W-:Y:S02]  /*29140*/  UIADD3 UR5, UR4, 0x60000, URZ ;  /* 0x0006000004057890 */ /* 0x000fe4000fffe03f */
[----:B------:R-:W-:Y:S02]  /*29150*/  USHF.R.U32.HI UR4, URZ, 0x4, UR4 ;  /* 0x000000043f047899 */ /* 0x000fe40008011604 */
[----:B------:R-:W-:Y:S02]  /*29160*/  USHF.R.U32.HI UR5, URZ, 0x4, UR5 ;  /* 0x000000043f057899 */ /* 0x000fe40008011605 */
[----:B------:R-:W-:-:S02]  /*29170*/  USGXT.U32 UR4, UR4, 0xe ;  /* 0x0000000e0404789a */ /* 0x000fc40008000000 */
[----:B------:R-:W-:-:S03]  /*29180*/  USGXT.U32 UR6, UR5, 0xe ;  /* 0x0000000e0506789a */ /* 0x000fc60008000000 */
[----:B------:R-:W-:-:S06]  /*29190*/  UMOV UR5, 0x40000040 ;  /* 0x4000004000057882 */ /* 0x000fcc0000000000 */
[----:B------:R-:W-:Y:S01]  /*291a0*/  HGMMA.64x128x8.F32.TF32 R88, gdesc[UR4], R88 ;  /* 0x05e00000045879f0 */ /* 0x000fe20008702858 */
[----:B------:R-:W-:Y:S02]  /*291b0*/  UIADD3 UR8, UP0, UR4, 0x2, URZ ;  /* 0x0000000204087890 */ /* 0x000fe4000ff1e03f */
[----:B------:R-:W-:Y:S01]  /*291c0*/  UIADD3 UR10, UP1, UR6, 0x2, URZ ;  /* 0x00000002060a7890 */ /* 0x000fe2000ff3e03f */
[----:B------:R-:W-:Y:S01]  /*291d0*/  UMOV UR4, URZ ;  /* 0x0000003f00047c82 */ /* 0x000fe20008000000 */
[----:B------:R-:W-:Y:S01]  /*291e0*/  UMOV UR5, URZ ;  /* 0x0000003f00057c82 */ /* 0x000fe20008000000 */
[----:B------:R-:W-:Y:S02]  /*291f0*/  UIADD3.X UR9, UR4, 0x40000040, URZ, UP0, !UPT ;  /* 0x4000004004097890 */ /* 0x000fe400087fe43f */
[----:B------:R-:W-:-:S09]  /*29200*/  UIADD3.X UR11, UR5, 0x40000040, URZ, UP1, !UPT ;  /* 0x40000040050b7890 */ /* 0x000fd20008ffe43f */
[----:B------:R-:W-:Y:S01]  /*29210*/  HGMMA.64x128x8.F32.TF32 R88, gdesc[UR8], R88 ;  /* 0x05e00000085879f0 */ /* 0x000fe20008702858 */
[----:B------:R-:W-:Y:S02]  /*29220*/  UIADD3.64 UR12, UR8, 0x2, URZ ;  /* 0x00000002080c7897 */ /* 0x000fe4000fffe03f */
[----:B------:R-:W-:-:S09]  /*29230*/  UIADD3.64 UR14, UR10, 0x2, URZ ;  /* 0x000000020a0e7897 */ /* 0x000fd2000fffe03f */
[----:B------:R-:W-:Y:S01]  /*29240*/  HGMMA.64x128x8.F32.TF32 R88, gdesc[UR12], R88 ;  /* 0x05e000000c5879f0 */ /* 0x000fe20008702858 */
[----:B------:R-:W-:Y:S02]  /*29250*/  UIADD3.64 UR12, UR8, 0x4, URZ ;  /* 0x00000004080c7897 */ /* 0x000fe4000fffe03f */
[----:B------:R-:W-:Y:S02]  /*29260*/  UIADD3.64 UR14, UR10, 0x4, URZ ;  /* 0x000000040a0e7897 */ /* 0x000fe4000fffe03f */
[----:B------:R-:W-:Y:S02]  /*29270*/  UIADD3.64 UR16, UR8, 0x3fe, URZ ;  /* 0x000003fe08107897 */ /* 0x000fe4000fffe03f */
[----:B------:R-:W-:-:S05]  /*29280*/  UIADD3.64 UR18, UR10, 0x3fe, URZ ;  /* 0x000003fe0a127897 */ /* 0x000fca000fffe03f */
[----:B------:R-:W-:Y:S02]  /*29290*/  HGMMA.64x128x8.F32.TF32 R88, gdesc[UR12], R88 ;  /* 0x05e000000c5879f0 */ /* 0x000fe40008702858 */
[----:B------:R-:W-:Y:S01]  /*292a0*/  UMOV UR4, UR18 ;  /* 0x0000001200047c82 */ /* 0x000fe20008000000 */
[----:B------:R-:W-:-:S09]  /*292b0*/  UMOV UR5, UR19 ;  /* 0x0000001300057c82 */ /* 0x000fd20008000000 */
[----:B------:R-:W-:Y:S01]  /*292c0*/  HGMMA.64x128x8.F32.TF32 R88, gdesc[UR16], R88 ;  /* 0x05e00000105879f0 */ /* 0x000fe20008702858 */
[----:B------:R-:W-:Y:S02]  /*292d0*/  UIADD3.64 UR16, UR8, 0x400, URZ ;  /* 0x0000040008107897 */ /* 0x000fe4000fffe03f */
[----:B------:R-:W-:Y:S02]  /*292e0*/  UIADD3.64 UR18, UR10, 0x400, URZ ;  /* 0x000004000a127897 */ /* 0x000fe4000fffe03f */
[----:B------:R-:W-:-:S07]  /*292f0*/  UIADD3.64 UR22, UR10, 0x402, URZ ;  /* 0x000004020a167897 */ /* 0x000fce000fffe03f */
[----:B------:R-:W-:Y:S01]  /*29300*/  HGMMA.64x128x8.F32.TF32 R88, gdesc[UR16], R88 ;  /* 0x05e00000105879f0 */ /* 0x000fe20008702858 */
[----:B------:R-:W-:Y:S01]  /*29310*/  UMOV UR17, UR20 ;  /* 0x0000001400117c82 */ /* 0x000fe20008000000 */
[----:B------:R-:W-:Y:S02]  /*29320*/  UIADD3.64 UR20, UR8, 0x402, URZ ;  /* 0x0000040208147897 */ /* 0x000fe4000fffe03f */
[----:B------:R-:W-:Y:S02]  /*29330*/  UIADD3.64 UR24, UR8, 0x404, URZ ;  /* 0x0000040408187897 */ /* 0x000fe4000fffe03f */
[----:B------:R-:W-:-:S06]  /*29340*/  UIADD3.64 UR26, UR10, 0x404, URZ ;  /* 0x000004040a1a7897 */ /* 0x000fcc000fffe03f */
[----:B------:R-:W-:Y:S01]  /*29350*/  HGMMA.64x128x8.F32.TF32 R88, gdesc[UR20], R88 ;  /* 0x05e00000145879f0 */ /* 0x000fe20008702858 */
[----:B------:R-:W-:Y:S02]  /*29360*/  UIADD3.64 UR28, UR8, 0x7fe, URZ ;  /* 0x000007fe081c7897 */ /* 0x000fe4000fffe03f */
[----:B------:R-:W-:-:S09]  /*29370*/  UIADD3.64 UR30, UR10, 0x7fe, URZ ;  /* 0x000007fe0a1e7897 */ /* 0x000fd2000fffe03f */
        /* <DEDUP_REMOVED lines=19> */
[----:B------:R-:W-:Y:S01]  /*294b0*/  UMOV UR20, UR4 ;  /* 0x0000000400147c82 */ /* 0x000fe20008000000 */
[----:B------:R-:W-:Y:S01]  /*294c0*/  UMOV UR21, UR5 ;  /* 0x0000000500157c82 */ /* 0x000fe20008000000 */
[----:B------:R-:W-:Y:S02]  /*294d0*/  UIADD3.64 UR56, UR8, 0xc04, URZ ;  /* 0x00000c0408387897 */ /* 0x000fe4000fffe03f */
[----:B------:R-:W-:Y:S02]  /*294e0*/  UIADD3.64 UR58, UR10, 0xc04, URZ ;  /* 0x00000c040a3a7897 */ /* 0x000fe4000fffe03f */
[----:B------:R-:W-:-:S05]  /*294f0*/  UIADD3.64 UR4, UR8, 0x1fe, URZ ;  /* 0x000001fe08047897 */ /* 0x000fca000fffe03f */
[----:B------:R-:W-:-:S12]  /*29500*/  HGMMA.64x128x8.F32.TF32 R88, gdesc[UR52], R88 ;  /* 0x05e00000345879f0 */ /* 0x000fd80008702858 */
[----:B------:R-:W-:-:S12]  /*29510*/  HGMMA.64x128x8.F32.TF32 R88, gdesc[UR56], R88 ;  /* 0x05e00000385879f0 */ /* 0x000fd80008702858 */
[----:B------:R-:W-:Y:S01]  /*29520*/  HGMMA.64x128x8.F32.TF32 R24, gdesc[UR4], R24 ;  /* 0x05e00000041879f0 */ /* 0x000fe20008702818 */
[----:B------:R-:W-:Y:S01]  /*29530*/  UIADD3.64 UR4, UR8, 0x200, URZ ;  /* 0x0000020008047897 */ /* 0x000fe2000fffe03f */
[----:B------:R-:W-:Y:S01]  /*29540*/  UMOV UR6, UR10 ;  /* 0x0000000a00067c82 */ /* 0x000fe20008000000 */
[----:B------:R-:W-:Y:S01]  /*29550*/  UMOV UR7, UR11 ;  /* 0x0000000b00077c82 */ /* 0x000fe20008000000 */
[----:B------:R-:W-:-:S08]  /*29560*/  UIADD3.64 UR12, UR10, 0x2, URZ ;  /* 0x000000020a0c7897 */ /* 0x000fd0000fffe03f */
[----:B------:R-:W-:Y:S01]  /*29570*/  HGMMA.64x128x8.F32.TF32 R24, gdesc[UR4], R24 ;  /* 0x05e00000041879f0 */ /* 0x000fe20008702818 */
[----:B------:R-:W-:Y:S01]  /*29580*/  UIADD3.64 UR4, UR8, 0x202, URZ ;  /* 0x0000020208047897 */ /* 0x000fe2000fffe03f */
[----:B------:R-:W-:Y:S01]  /*29590*/  UMOV UR6, UR12 ;  /* 0x0000000c00067c82 */ /* 0x000fe20008000000 */
[----:B------:R-:W-:Y:S01]  /*295a0*/  UMOV UR7, UR13 ;  /* 0x0000000d00077c82 */ /* 0x000fe20008000000 */
[----:B------:R-:W-:-:S08]  /*295b0*/  UIADD3.64 UR12, UR8, 0x204, URZ ;  /* 0x00000204080c7897 */ /* 0x000fd0000fffe03f */
[----:B------:R-:W-:Y:S01]  /*295c0*/  HGMMA.64x128x8.F32.TF32 R24, gdesc[UR4], R24 ;  /* 0x05e00000041879f0 */ /* 0x000fe20008702818 */
[----:B------:R-:W-:-:S11]  /*295d0*/  UIADD3.64 UR4, UR8, 0x5fe, URZ ;  /* 0x000005fe08047897 */ /* 0x000fd6000fffe03f */
[----:B------:R-:W-:Y:S01]  /*295e0*/  HGMMA.64x128x8.F32.TF32 R24, gdesc[UR12], R24 ;  /* 0x05e000000c1879f0 */ /* 0x000fe20008702818 */
[----:B------:R-:W-:Y:S01]  /*295f0*/  UMOV UR6, UR20 ;  /* 0x0000001400067c82 */ /* 0x000fe20008000000 */
[----:B------:R-:W-:Y:S01]  /*29600*/  UMOV UR7, UR21 ;  /* 0x0000001500077c82 */ /* 0x000fe20008000000 */
[----:B------:R-:W-:Y:S01]  /*29610*/  UMOV UR11, UR17 ;  /* 0x00000011000b7c82 */ /* 0x000fe20008000000 */
[----:B------:R-:W-:-:S08]  /*29620*/  UIADD3.64 UR16, UR8, 0x600, URZ ;  /* 0x0000060008107897 */ /* 0x000fd0000fffe03f */
[----:B------:R-:W-:Y:S01]  /*29630*/  HGMMA.64x128x8.F32.TF32 R24, gdesc[UR4], R24 ;  /* 0x05e00000041879f0 */ /* 0x000fe20008702818 */
[----:B------:R-:W-:-:S11]  /*29640*/  UIADD3.64 UR20, UR8, 0x602, URZ ;  /* 0x0000060208147897 */ /* 0x000fd6000fffe03f */
        /* <DEDUP_REMOVED lines=15> */
[----:B------:R1:W-:Y:S01]  /*29740*/  STL [R1+0x648], R177 ;  /* 0x000648b101007387 */ /* 0x0003e20000100800 */
[----:B----4-:R-:W-:-:S03]  /*29750*/  R2UR UR10, R0 ;  /* 0x00000000000a72ca */ /* 0x010fc600000e0000 */
[----:B------:R-:W2:Y:S01]  /*29760*/  LDL R0, [R1+0x660] ;  /* 0x0006600001007983 */ /* 0x000ea20000100800 */
[----:B------:R-:W-:Y:S02]  /*29770*/  UIADD3.64 UR52, UR8, 0xe02, URZ ;  /* 0x00000e0208347897 */ /* 0x000fe4000fffe03f */
[----:B------:R-:W-:Y:S01]  /*29780*/  UIADD3.64 UR56, UR8, 0xe04, URZ ;  /* 0x00000e0408387897 */ /* 0x000fe2000fffe03f */
[----:B-1----:R-:W1:Y:S03]  /*29790*/  LDC R177, c[0x0][0x230] ;  /* 0x00008c00ffb17b82 */ /* 0x002e660000000800 */
[----:B------:R-:W-:-:S12]  /*297a0*/  HGMMA.64x128x8.F32.TF32 R24, gdesc[UR48], R24 ;  /* 0x05e00000301879f0 */ /* 0x000fd80008702818 */
[----:B------:R-:W-:Y:S01]  /*297b0*/  HGMMA.64x128x8.F32.TF32 R24, gdesc[UR52], R24 ;  /* 0x05e00000341879f0 */ /* 0x000fe20008702818 */
[----:B-1----:R-:W-:-:S04]  /*297c0*/  VIADD R177, R177, 0xfffffd80 ;  /* 0xfffffd80b1b17836 */ /* 0x002fc80000000000 */
[----:B------:R-:W-:-:S07]  /*297d0*/  IMAD R177, R182, -0x80, R177 ;  /* 0xffffff80b6b17824 */ /* 0x000fce00078e02b1 */
[----:B------:R-:W-:Y:S01]  /*297e0*/  HGMMA.64x128x8.F32.TF32 R24, gdesc[UR56], R24, gsb0 ;  /* 0x05e00000381879f0 */ /* 0x000fe20008002818 */
[C---:B------:R-:W-:Y:S02]  /*297f0*/  ISETP.GT.AND P1, PT, R177.reuse, RZ, PT ;  /* 0x000000ffb100720c */ /* 0x040fe40003f24270 */
[----:B--2---:R-:W-:Y:S02]  /*29800*/  ISETP.GE.AND P0, PT, R182, R0, PT ;  /* 0x00000000b600720c */ /* 0x004fe40003f06270 */
[----:B------:R-:W-:Y:S01]  /*29810*/  SEL R189, RZ, 0x4, !P1 ;  /* 0x00000004ffbd7807 */ /* 0x000fe20004800000 */
[----:B------:R-:W-:Y:S01]  /*29820*/  UIADD3 UR4, UR10, 0x1, URZ ;  /* 0x000000010a047890 */ /* 0x000fe2000fffe03f */
[----:B------:R-:W-:Y:S02]  /*29830*/  ISETP.GT.AND P1, PT, R177, 0x1, PT ;  /* 0x00000001b100780c */ /* 0x000fe40003f24270 */
[----:B------:R-:W-:Y:S01]  /*29840*/  SEL R189, R189, RZ, !P0 ;  /* 0x000000ffbdbd7207 */ /* 0x000fe20004000000 */
[----:B------:R-:W-:-:S03]  /*29850*/  UISETP.GT.AND UP0, UPT, UR4, 0x5, UPT ;  /* 0x000000050400788c */ /* 0x000fc6000bf04270 */
[----:B------:R-:W-:Y:S02]  /*29860*/  ISETP.NE.U32.AND P2, PT, R189, RZ, PT ;  /* 0x000000ffbd00720c */ /* 0x000fe40003f45070 */
[----:B------:R-:W-:Y:S01]  /*29870*/  SEL R189, RZ, 0x4, !P1 ;  /* 0x00000004ffbd7807 */ /* 0x000fe20004800000 */
[----:B------:R-:W-:-:S03]  /*29880*/  USEL UR5, UR4, URZ, !UP0 ;  /* 0x0000003f04057287 */ /* 0x000fc6000c000000 */
[----:B------:R-:W-:Y:S01]  /*29890*/  SEL R189, R189, RZ, !P0 ;  /* 0x000000ffbdbd7207 */ /* 0x000fe20004000000 */
[----:B------:R-:W-:-:S03]  /*298a0*/  ULEA UR4, UR5, UR11, 0x10 ;  /* 0x0000000b05047291 */ /* 0x000fc6000f8e803f */
[----:B------:R-:W-:Y:S02]  /*298b0*/  ISETP.NE.U32.AND P1, PT, R189, RZ, PT ;  /* 0x000000ffbd00720c */ /* 0x000fe40003f25070 */
[-C--:B-----5:R-:W-:Y:S02]  /*298c0*/  IADD3 R4, P3, R4, R184.reuse, RZ ;  /* 0x000000b804047210 */ /* 0x0a0fe40007f7e0ff */
[----:B------:R-:W-:Y:S01]  /*298d0*/  IADD3 R6, P4, R6, R184, RZ ;  /* 0x000000b806067210 */ /* 0x000fe20007f9e0ff */
[----:B------:R-:W-:Y:S01]  /*298e0*/  VIADD R189, R3, UR4 ;  /* 0x0000000403bd7c36 */ /* 0x000fe20008000000 */
[----:B------:R-:W-:-:S03]  /*298f0*/  IADD3.X R5, R5, R183, RZ, P3, !PT ;  /* 0x000000b705057210 */ /* 0x000fc60001ffe4ff */
[----:B------:R-:W-:Y:S01]  /*29900*/  IMAD.X R7, R7, 0x1, R183, P4 ;  /* 0x0000000107077824 */ /* 0x000fe200020e06b7 */
[-C--:B------:R-:W-:Y:S02]  /*29910*/  IADD3 R8, P3, R8, R184.reuse, RZ ;  /* 0x000000b808087210 */ /* 0x080fe40007f7e0ff */
[----:B------:R-:W-:-:S03]  /*29920*/  IADD3 R10, P4, R10, R184, RZ ;  /* 0x000000b80a0a7210 */ /* 0x000fc60007f9e0ff */
[----:B------:R-:W-:Y:S01]  /*29930*/  IMAD.X R9, R9, 0x1, R183, P3 ;  /* 0x0000000109097824 */ /* 0x000fe200018e06b7 */
[----:B------:R-:W-:Y:S02]  /*29940*/  IADD3.X R11, R11, R183, RZ, P4, !PT ;  /* 0x000000b70b0b7210 */ /* 0x000fe400027fe4ff */
[-C--:B------:R-:W-:Y:S02]  /*29950*/  IADD3 R206, P3, R206, R184.reuse, RZ ;  /* 0x000000b8cece7210 */ /* 0x080fe40007f7e0ff */
[----:B------:R-:W-:-:S03]  /*29960*/  IADD3 R208, P4, R208, R184, RZ ;  /* 0x000000b8d0d07210 */ /* 0x000fc60007f9e0ff */
[----:B------:R-:W-:Y:S01]  /*29970*/  IMAD.X R205, R205, 0x1, R183, P3 ;  /* 0x00000001cdcd7824 */ /* 0x000fe200018e06b7 */
[----:B------:R-:W-:Y:S02]  /*29980*/  WARPGROUP.DEPBAR.LE gsb0, 0x1 ;  /* 0x00008000000079c5 */ /* 0x000fe40000010100 */
[----:B------:R-:W-:Y:S06]  /*29990*/  BAR.SYNC.DEFER_BLOCKING 0x0 ;  /* 0x0000000000007b1d */ /* 0x000fec0000010000 */
[----:B------:R-:W-:Y:S01]  /*299a0*/  @!PT LDS RZ, [RZ] ;  /* 0x00000000fffff984 */ /* 0x000fe20000000800 */
[----:B------:R-:W-:Y:S01]  /*299b0*/  @!PT LDS RZ, [RZ] ;  /* 0x00000000fffff984 */ /* 0x000fe20000000800 */
[----:B------:R-:W-:Y:S01]  /*299c0*/  @!PT LDS RZ, [RZ] ;  /* 0x00000000fffff984 */ /* 0x000fe20000000800 */
[----:B------:R-:W-:Y:S04]  /*299d0*/  LDGSTS.E [R189], desc[UR60][R4.64], P2 ;  /* 0x0000000004bd7fae */ /* 0x000fe8000912187c */
[----:B------:R-:W-:Y:S01]  /*299e0*/  LDGSTS.E [R189+0x4], desc[UR60][R6.64], P1 ;  /* 0x0000400006bd7fae */ /* 0x000fe2000892187c */
[----:B------:R-:W-:-:S04]  /*299f0*/  ISETP.GT.AND P1, PT, R177, 0x2, PT ;  /* 0x00000002b100780c */ /* 0x000fc80003f24270 */
[----:B------:R-:W-:Y:S02]  /*29a00*/  SEL R190, RZ, 0x4, !P1 ;  /* 0x00000004ffbe7807 */ /* 0x000fe40004800000 */
[----:B------:R-:W-:Y:S02]  /*29a10*/  ISETP.GT.AND P1, PT, R177, 0x3, PT ;  /* 0x00000003b100780c */ /* 0x000fe40003f24270 */
[----:B------:R-:W-:-:S04]  /*29a20*/  SEL R190, R190, RZ, !P0 ;  /* 0x000000ffbebe7207 */ /* 0x000fc80004000000 */
[----:B------:R-:W-:Y:S02]  /*29a30*/  ISETP.NE.U32.AND P2, PT, R190, RZ, PT ;  /* 0x000000ffbe00720c */ /* 0x000fe40003f45070 */
[----:B------:R-:W-:-:S04]  /*29a40*/  SEL R190, RZ, 0x4, !P1 ;  /* 0x00000004ffbe7807 */ /* 0x000fc80004800000 */
[----:B------:R-:W-:-:S04]  /*29a50*/  SEL R190, R190, RZ, !P0 ;  /* 0x000000ffbebe7207 */ /* 0x000fc80004000000 */
[----:B------:R-:W-:-:S03]  /*29a60*/  ISETP.NE.U32.AND P1, PT, R190, RZ, PT ;  /* 0x000000ffbe00720c */ /* 0x000fc60003f25070 */
[----:B------:R-:W-:Y:S10]  /*29a70*/  LDGSTS.E [R189+0x8], desc[UR60][R8.64], P2 ;  /* 0x0000800008bd7fae */ /* 0x000ff4000912187c */
[----:B------:R-:W-:Y:S01]  /*29a80*/  LDGSTS.E [R189+0xc], desc[UR60][R10.64], P1 ;  /* 0x0000c0000abd7fae */ /* 0x000fe2000892187c */
[----:B------:R-:W-:-:S04]  /*29a90*/  ISETP.GT.AND P1, PT, R177, 0x20, PT ;  /* 0x00000020b100780c */ /* 0x000fc80003f24270 */
[----:B------:R-:W-:Y:S02]  /*29aa0*/  SEL R190, RZ, 0x4, !P1 ;  /* 0x00000004ffbe7807 */ /* 0x000fe40004800000 */
[----:B------:R-:W-:Y:S02]  /*29ab0*/  ISETP.GT.AND P1, PT, R177, 0x21, PT ;  /* 0x00000021b100780c */ /* 0x000fe40003f24270 */
[----:B------:R-:W-:-:S04]  /*29ac0*/  SEL R190, R190, RZ, !P0 ;  /* 0x000000ffbebe7207 */ /* 0x000fc80004000000 */
[----:B------:R-:W-:Y:S02]  /*29ad0*/  ISETP.NE.U32.AND P2, PT, R190, RZ, PT ;  /* 0x000000ffbe00720c */ /* 0x000fe40003f45070 */
[----:B------:R-:W-:-:S04]  /*29ae0*/  SEL R190, RZ, 0x4, !P1 ;  /* 0x00000004ffbe7807 */ /* 0x000fc80004800000 */
[----:B------:R-:W-:Y:S02]  /*29af0*/  SEL R190, R190, RZ, !P0 ;  /* 0x000000ffbebe7207 */ /* 0x000fe40004000000 */
[----:B------:R-:W-:Y:S02]  /*29b00*/  MOV R191, R205 ;  /* 0x000000cd00bf7202 */ /* 0x000fe40000000f00 */
[----:B------:R-:W-:Y:S01]  /*29b10*/  ISETP.NE.U32.AND P1, PT, R190, RZ, PT ;  /* 0x000000ffbe00720c */ /* 0x000fe20003f25070 */
[----:B------:R-:W-:Y:S02]  /*29b20*/  IMAD.MOV.U32 R190, RZ, RZ, R206 ;  /* 0x000000ffffbe7224 */ /* 0x000fe400078e00ce */
[----:B------:R-:W-:-:S03]  /*29b30*/  IMAD.X R207, R207, 0x1, R183, P4 ;  /* 0x00000001cfcf7824 */ /* 0x000fc600020e06b7 */
[----:B------:R1:W-:Y:S02]  /*29b40*/  LDGSTS.E [R189+0x4000], desc[UR60][R190.64], P2 ;  /* 0x04000000bebd7fae */ /* 0x0003e4000912187c */
[----:B-1----:R-:W-:Y:S02]  /*29b50*/  IMAD.MOV.U32 R190, RZ, RZ, R208 ;  /* 0x000000ffffbe7224 */ /* 0x002fe400078e00d0 */
[----:B------:R-:W-:-:S05]  /*29b60*/  IMAD.MOV.U32 R191, RZ, RZ, R207 ;  /* 0x000000ffffbf7224 */ /* 0x000fca00078e00cf */
[----:B------:R1:W-:Y:S01]  /*29b70*/  LDGSTS.E [R189+0x4004], desc[UR60][R190.64], P1 ;  /* 0x04004000bebd7fae */ /* 0x0003e2000892187c */
[----:B------:R-:W-:-:S04]  /*29b80*/  ISETP.GT.AND P1, PT, R177, 0x22, PT ;  /* 0x00000022b100780c */ /* 0x000fc80003f24270 */
[----:B-1----:R-:W-:Y:S02]  /*29b90*/  SEL R190, RZ, 0x4, !P1 ;  /* 0x00000004ffbe7807 */ /* 0x002fe40004800000 */
[----:B------:R-:W-:Y:S02]  /*29ba0*/  ISETP.GT.AND P1, PT, R177, 0x23, PT ;  /* 0x00000023b100780c */ /* 0x000fe40003f24270 */
[----:B------:R-:W-:Y:S02]  /*29bb0*/  SEL R190, R190, RZ, !P0 ;  /* 0x000000ffbebe7207 */ /* 0x000fe40004000000 */
[-C--:B------:R-:W-:Y:S02]  /*29bc0*/  IADD3 R210, P3, R210, R184.reuse, RZ ;  /* 0x000000b8d2d27210 */ /* 0x080fe40007f7e0ff */
[----:B------:R-:W-:Y:S02]  /*29bd0*/  ISETP.NE.U32.AND P2, PT, R190, RZ, PT ;  /* 0x000000ffbe00720c */ /* 0x000fe40003f45070 */
[----:B------:R-:W-:Y:S01]  /*29be0*/  SEL R190, RZ, 0x4, !P1 ;  /* 0x00000004ffbe7807 */ /* 0x000fe20004800000 */
[----:B------:R-:W-:Y:S01]  /*29bf0*/  IMAD.U32 R0, RZ, RZ, UR5 ;  /* 0x00000005ff007e24 */ /* 0x000fe2000f8e00ff */
[----:B------:R1:W-:Y:S02]  /*29c00*/  STL [R1+0xb3c], R182 ;  /* 0x000b3cb601007387 */ /* 0x0003e40000100800 */
[----:B------:R-:W-:Y:S01]  /*29c10*/  SEL R190, R190, RZ, !P0 ;  /* 0x000000ffbebe7207 */ /* 0x000fe20004000000 */
[----:B------:R-:W-:Y:S01]  /*29c20*/  IMAD.X R209, R209, 0x1, R183, P3 ;  /* 0x00000001d1d17824 */ /* 0x000fe200018e06b7 */
[----:B------:R-:W2:Y:S01]  /*29c30*/  LDL.LU R223, [R1+0x58] ;  /* 0x0000580001df7983 */ /* 0x000ea20000300800 */
[----:B------:R-:W-:-:S02]  /*29c40*/  IADD3 R212, P4, R212, R184, RZ ;  /* 0x000000b8d4d47210 */ /* 0x000fc40007f9e0ff */
[----:B------:R-:W-:Y:S01]  /*29c50*/  ISETP.NE.U32.AND P1, PT, R190, RZ, PT ;  /* 0x000000ffbe00720c */ /* 0x000fe20003f25070 */
[----:B-1----:R-:W3:Y:S01]  /*29c60*/  LDL.LU R182, [R1+0x5c] ;  /* 0x00005c0001b67983 */ /* 0x002ee20000300800 */
[----:B------:R-:W-:-:S03]  /*29c70*/  IMAD.MOV.U32 R190, RZ, RZ, R210 ;  /* 0x000000ffffbe7224 */ /* 0x000fc600078e00d2 */
[----:B------:R1:W-:Y:S01]  /*29c80*/  STL [R1+0x644], R0 ;  /* 0x0006440001007387 */ /* 0x0003e20000100800 */
[----:B------:R-:W-:Y:S01]  /*29c90*/  IMAD.MOV.U32 R191, RZ, RZ, R209 ;  /* 0x000000ffffbf7224 */ /* 0x000fe200078e00d1 */
[----:B------:R-:W-:-:S04]  /*29ca0*/  IADD3.X R211, R211, R183, RZ, P4, !PT ;  /* 0x000000b7d3d37210 */ /* 0x000fc800027fe4ff */
[----:B------:R4:W-:Y:S04]  /*29cb0*/  LDGSTS.E [R189+0x4008], desc[UR60][R190.64], P2 ;  /* 0x04008000bebd7fae */ /* 0x0009e8000912187c */
[----:B-1----:R-:W3:Y:S04]  /*29cc0*/  LDL.LU R0, [R1+0x60] ;  /* 0x0000600001007983 */ /* 0x002ee80000300800 */
[----:B------:R1:W-:Y:S01]  /*29cd0*/  STL [R1+0xb44], R4 ;  /* 0x000b440401007387 */ /* 0x0003e20000100800 */
[----:B----4-:R-:W-:Y:S01]  /*29ce0*/  IMAD.MOV.U32 R190, RZ, RZ, R212 ;  /* 0x000000ffffbe7224 */ /* 0x010fe200078e00d4 */
[----:B------:R-:W-:-:S02]  /*29cf0*/  MOV R191, R211 ;  /* 0x000000d300bf7202 */ /* 0x000fc40000000f00 */
[----:B-1----:R-:W4:Y:S04]  /*29d00*/  LDL.LU R4, [R1+0x54] ;  /* 0x0000540001047983 */ /* 0x002f280000300800 */
[----:B------:R1:W-:Y:S04]  /*29d10*/  STL [R1+0xb40], R5 ;  /* 0x000b400501007387 */ /* 0x0003e80000100800 */
[----:B------:R1:W-:Y:S04]  /*29d20*/  LDGSTS.E [R189+0x400c], desc[UR60][R190.64], P1 ;  /* 0x0400c000bebd7fae */ /* 0x0003e8000892187c */
[----:B-1----:R-:W2:Y:S04]  /*29d30*/  LDL.LU R5, [R1+0x50] ;  /* 0x0000500001057983 */ /* 0x002ea80000300800 */
[----:B------:R1:W-:Y:S04]  /*29d40*/  STL [R1+0xb4c], R6 ;  /* 0x000b4c0601007387 */ /* 0x0003e80000100800 */
[----:B-1----:R-:W3:Y:S04]  /*29d50*/  LDL.LU R6, [R1+0x4c] ;  /* 0x00004c0001067983 */ /* 0x002ee80000300800 */
[----:B------:R1:W-:Y:S04]  /*29d60*/  STL [R1+0xb48], R7 ;  /* 0x000b480701007387 */ /* 0x0003e80000100800 */
[----:B-1----:R-:W4:Y:S04]  /*29d70*/  LDL.LU R7, [R1+0x48] ;  /* 0x0000480001077983 */ /* 0x002f280000300800 */
[----:B------:R-:W4:Y:S01]  /*29d80*/  LDL.LU R191, [R1+0x44] ;  /* 0x0000440001bf7983 */ /* 0x000f220000300800 */
[----:B------:R-:W-:-:S04]  /*29d90*/  ISETP.GT.AND P1, PT, R177, 0x40, PT ;  /* 0x00000040b100780c */ /* 0x000fc80003f24270 */
[----:B------:R-:W-:Y:S02]  /*29da0*/  SEL R190, RZ, 0x4, !P1 ;  /* 0x00000004ffbe7807 */ /* 0x000fe40004800000 */
[----:B------:R-:W-:Y:S02]  /*29db0*/  ISETP.GT.AND P1, PT, R177, 0x41, PT ;  /* 0x00000041b100780c */ /* 0x000fe40003f24270 */
[----:B------:R-:W-:-:S04]  /*29dc0*/  SEL R190, R190, RZ, !P0 ;  /* 0x000000ffbebe7207 */ /* 0x000fc80004000000 */
[----:B------:R-:W-:Y:S02]  /*29dd0*/  ISETP.NE.U32.AND P2, PT, R190, RZ, PT ;  /* 0x000000ffbe00720c */ /* 0x000fe40003f45070 */
[----:B------:R-:W-:-:S04]  /*29de0*/  SEL R190, RZ, 0x4, !P1 ;  /* 0x00000004ffbe7807 */ /* 0x000fc80004800000 */
[----:B------:R-:W-:-:S04]  /*29df0*/  SEL R190, R190, RZ, !P0 ;  /* 0x000000ffbebe7207 */ /* 0x000fc80004000000 */
[----:B------:R-:W-:Y:S02]  /*29e00*/  ISETP.NE.U32.AND P1, PT, R190, RZ, PT ;  /* 0x000000ffbe00720c */ /* 0x000fe40003f25070 */
[----:B--2---:R-:W-:-:S05]  /*29e10*/  IADD3 R5, P4, R5, R184, RZ ;  /* 0x000000b805057210 */ /* 0x004fca0007f9e0ff */
[----:B---3--:R-:W-:Y:S01]  /*29e20*/  IMAD.X R6, R6, 0x1, R183, P4 ;  /* 0x0000000106067824 */ /* 0x008fe200020e06b7 */
[----:B----4-:R-:W-:-:S05]  /*29e30*/  IADD3 R7, P3, R7, R184, RZ ;  /* 0x000000b807077210 */ /* 0x010fca0007f7e0ff */
[----:B------:R-:W-:Y:S02]  /*29e40*/  IMAD.X R191, R191, 0x1, R183, P3 ;  /* 0x00000001bfbf7824 */ /* 0x000fe400018e06b7 */
[----:B------:R-:W-:Y:S01]  /*29e50*/  IMAD.MOV.U32 R190, RZ, RZ, R7 ;  /* 0x000000ffffbe7224 */ /* 0x000fe200078e0007 */
[----:B------:R-:W-:Y:S04]  /*29e60*/  STL [R1+0x48], R7 ;  /* 0x0000480701007387 */ /* 0x000fe80000100800 */
[----:B------:R1:W-:Y:S04]  /*29e70*/  STL [R1+0x44], R191 ;  /* 0x000044bf01007387 */ /* 0x0003e80000100800 */
[----:B------:R2:W-:Y:S02]  /*29e80*/  LDGSTS.E [R189+0x8000], desc[UR60][R190.64], P2 ;  /* 0x08000000bebd7fae */ /* 0x0005e4000912187c */
[----:B--2---:R-:W-:Y:S01]  /*29e90*/  MOV R190, R5 ;  /* 0x0000000500be7202 */ /* 0x004fe20000000f00 */
[----:B-1----:R-:W-:-:S05]  /*29ea0*/  IMAD.MOV.U32 R191, RZ, RZ, R6 ;  /* 0x000000ffffbf7224 */ /* 0x002fca00078e0006 */
        /* <DEDUP_REMOVED lines=8> */
[----:B------:R-:W-:Y:S01]  /*29f30*/  IMAD.X R4, R4, 0x1, R183, P3 ;  /* 0x0000000104047824 */ /* 0x000fe200018e06b7 */
[----:B------:R-:W-:-:S02]  /*29f40*/  IADD3 R0, P4, R0, R184, RZ ;  /* 0x000000b800007210 */ /* 0x000fc40007f9e0ff */
[----:B------:R-:W-:Y:S01]  /*29f50*/  SEL R190, R190, RZ, !P0 ;  /* 0x000000ffbebe7207 */ /* 0x000fe20004000000 */
[----:B------:R-:W-:Y:S01]  /*29f60*/  STL [R1+0x50], R5 ;  /* 0x0000500501007387 */ /* 0x000fe20000100800 */
[----:B------:R-:W-:Y:S02]  /*29f70*/  IMAD.MOV.U32 R191, RZ, RZ, R4 ;  /* 0x000000ffffbf7224 */ /* 0x000fe400078e0004 */
[----:B------:R-:W-:Y:S01]  /*29f80*/  ISETP.NE.U32.AND P1, PT, R190, RZ, PT ;  /* 0x000000ffbe00720c */ /* 0x000fe20003f25070 */
[----:B------:R-:W-:Y:S01]  /*29f90*/  STL [R1+0x4c], R6 ;  /* 0x00004c0601007387 */ /* 0x000fe20000100800 */
[----:B------:R-:W-:Y:S01]  /*29fa0*/  IMAD.X R182, R182, 0x1, R183, P4 ;  /* 0x00000001b6b67824 */ /* 0x000fe200020e06b7 */
[----:B------:R-:W-:Y:S02]  /*29fb0*/  MOV R190, R223 ;  /* 0x000000df00be7202 */ /* 0x000fe40000000f00 */
[----:B------:R1:W-:Y:S04]  /*29fc0*/  STL [R1+0x58], R223 ;  /* 0x000058df01007387 */ /* 0x0003e80000100800 */
[----:B------:R-:W-:Y:S04]  /*29fd0*/  STL [R1+0x54], R4 ;  /* 0x0000540401007387 */ /* 0x000fe80000100800 */
[----:B------:R-:W-:Y:S04]  /*29fe0*/  STL [R1+0x60], R0 ;  /* 0x0000600001007387 */ /* 0x000fe80000100800 */
[----:B-1----:R-:W2:Y:S04]  /*29ff0*/  LDL.LU R223, [R1+0x148] ;  /* 0x0001480001df7983 */ /* 0x002ea80000300800 */
[----:B------:R1:W-:Y:S04]  /*2a000*/  STL [R1+0x5c], R182 ;  /* 0x00005cb601007387 */ /* 0x0003e80000100800 */
[----:B------:R3:W-:Y:S04]  /*2a010*/  LDGSTS.E [R189+0x8008], desc[UR60][R190.64], P2 ;  /* 0x08008000bebd7fae */ /* 0x0007e8000912187c */
[----:B------:R-:W4:Y:S01]  /*2a020*/  LDL.LU R7, [R1+0x150] ;  /* 0x0001500001077983 */ /* 0x000f220000300800 */
[----:B---3--:R-:W-:-:S02]  /*2a030*/  IMAD.MOV.U32 R190, RZ, RZ, R0 ;  /* 0x000000ffffbe7224 */ /* 0x008fc400078e0000 */
[----:B------:R-:W-:Y:S02]  /*2a040*/  IMAD.MOV.U32 R191, RZ, RZ, R182 ;  /* 0x000000ffffbf7224 */ /* 0x000fe400078e00b6 */
[----:B-1----:R-:W3:Y:S04]  /*2a050*/  LDL.LU R182, [R1+0x14c] ;  /* 0x00014c0001b67983 */ /* 0x002ee80000300800 */
[----:B------:R-:W3:Y:S04]  /*2a060*/  LDL.LU R6, [R1+0x154] ;  /* 0x0001540001067983 */ /* 0x000ee80000300800 */
[----:B------:R-:W3:Y:S04]  /*2a070*/  LDL.LU R5, [R1+0x158] ;  /* 0x0001580001057983 */ /* 0x000ee80000300800 */
[----:B------:R-:W3:Y:S04]  /*2a080*/  LDL.LU R4, [R1+0x15c] ;  /* 0x00015c0001047983 */ /* 0x000ee80000300800 */
[----:B------:R-:W3:Y:S04]  /*2a090*/  LDL.LU R0, [R1+0x160] ;  /* 0x0001600001007983 */ /* 0x000ee80000300800 */
[----:B------:R1:W-:Y:S04]  /*2a0a0*/  LDGSTS.E [R189+0x800c], desc[UR60][R190.64], P1 ;  /* 0x0800c000bebd7fae */ /* 0x0003e8000892187c */
[----:B------:R-:W3:Y:S01]  /*2a0b0*/  LDL.LU R191, [R1+0x144] ;  /* 0x0001440001bf7983 */ /* 0x000ee20000300800 */
[----:B------:R-:W-:-:S04]  /*2a0c0*/  ISETP.GT.AND P1, PT, R177, 0x60, PT ;  /* 0x00000060b100780c */ /* 0x000fc80003f24270 */
[----:B-1----:R-:W-:Y:S02]  /*2a0d0*/  SEL R190, RZ, 0x4, !P1 ;  /* 0x00000004ffbe7807 */ /* 0x002fe40004800000 */
[----:B------:R-:W-:Y:S02]  /*2a0e0*/  ISETP.GT.AND P1, PT, R177, 0x61, PT ;  /* 0x00000061b100780c */ /* 0x000fe40003f24270 */
[----:B------:R-:W-:-:S04]  /*2a0f0*/  SEL R190, R190, RZ, !P0 ;  /* 0x000000ffbebe7207 */ /* 0x000fc80004000000 */
[----:B------:R-:W-:Y:S02]  /*2a100*/  ISETP.NE.U32.AND P2, PT, R190, RZ, PT ;  /* 0x000000ffbe00720c */ /* 0x000fe40003f45070 */
[----:B------:R-:W-:-:S04]  /*2a110*/  SEL R190, RZ, 0x4, !P1 ;  /* 0x00000004ffbe7807 */ /* 0x000fc80004800000 */
[----:B------:R-:W-:-:S04]  /*2a120*/  SEL R190, R190, RZ, !P0 ;  /* 0x000000ffbebe7207 */ /* 0x000fc80004000000 */
[----:B------:R-:W-:Y:S02]  /*2a130*/  ISETP.NE.U32.AND P1, PT, R190, RZ, PT ;  /* 0x000000ffbe00720c */ /* 0x000fe40003f25070 */
[----:B--2---:R-:W-:-:S05]  /*2a140*/  IADD3 R223, P3, R223, R184, RZ ;  /* 0x000000b8dfdf7210 */ /* 0x004fca0007f7e0ff */
[----:B------:R-:W-:Y:S01]  /*2a150*/  IMAD.MOV.U32 R190, RZ, RZ, R223 ;  /* 0x000000ffffbe7224 */ /* 0x000fe200078e00df */
[----:B----4-:R-:W-:Y:S01]  /*2a160*/  IADD3 R7, P4, R7, R184, RZ ;  /* 0x000000b807077210 */ /* 0x010fe20007f9e0ff */
[----:B------:R-:W-:Y:S04]  /*2a170*/  STL [R1+0x148], R223 ;  /* 0x000148df01007387 */ /* 0x000fe80000100800 */
[----:B---3--:R-:W-:Y:S01]  /*2a180*/  IMAD.X R182, R182, 0x1, R183, P4 ;  /* 0x00000001b6b67824 */ /* 0x008fe200020e06b7 */
[----:B------:R-:W-:-:S05]  /*2a190*/  IADD3.X R191, R191, R183, RZ, P3, !PT ;  /* 0x000000b7bfbf7210 */ /* 0x000fca0001ffe4ff */
[----:B------:R1:W-:Y:S04]  /*2a1a0*/  STL [R1+0x144], R191 ;  /* 0x000144bf01007387 */ /* 0x0003e80000100800 */
[----:B------:R2:W-:Y:S02]  /*2a1b0*/  LDGSTS.E [R189+0xc000], desc[UR60][R190.64], P2 ;  /* 0x0c000000bebd7fae */ /* 0x0005e4000912187c */
[----:B--2---:R-:W-:Y:S01]  /*2a1c0*/  IMAD.MOV.U32 R190, RZ, RZ, R7 ;  /* 0x000000ffffbe7224 */ /* 0x004fe200078e0007 */
[----:B-1----:R-:W-:-:S05]  /*2a1d0*/  MOV R191, R182 ;  /* 0x000000b600bf7202 */ /* 0x002fca0000000f00 */
[----:B------:R1:W-:Y:S01]  /*2a1e0*/  LDGSTS.E [R189+0xc004], desc[UR60][R190.64], P1 ;  /* 0x0c004000bebd7fae */ /* 0x0003e2000892187c */
[----:B------:R-:W-:Y:S02]  /*2a1f0*/  ISETP.GT.AND P1, PT, R177, 0x62, PT ;  /* 0x00000062b100780c */ /* 0x000fe40003f24270 */
[----:B------:R-:W-:Y:S02]  /*2a200*/  IADD3 R5, P3, R5, R184, RZ ;  /* 0x000000b805057210 */ /* 0x000fe40007f7e0ff */
[----:B-1----:R-:W-:Y:S02]  /*2a210*/  SEL R190, RZ, 0x4, !P1 ;  /* 0x00000004ffbe7807 */ /* 0x002fe40004800000 */
[----:B------:R-:W-:Y:S02]  /*2a220*/  ISETP.GT.AND P1, PT, R177, 0x63, PT ;  /* 0x00000063b100780c */ /* 0x000fe40003f24270 */
[----:B------:R-:W-:-:S04]  /*2a230*/  SEL R190, R190, RZ, !P0 ;  /* 0x000000ffbebe7207 */ /* 0x000fc80004000000 */
[----:B------:R-:W-:Y:S02]  /*2a240*/  ISETP.NE.U32.AND P2, PT, R190, RZ, PT ;  /* 0x000000ffbe00720c */ /* 0x000fe40003f45070 */
[----:B------:R-:W-:Y:S01]  /*2a250*/  SEL R190, RZ, 0x4, !P1 ;  /* 0x00000004ffbe7807 */ /* 0x000fe20004800000 */
[----:B------:R-:W-:-:S03]  /*2a260*/  IMAD.X R6, R6, 0x1, R183, P3 ;  /* 0x0000000106067824 */ /* 0x000fc600018e06b7 */
[----:B------:R-:W-:Y:S02]  /*2a270*/  SEL R190, R190, RZ, !P0 ;  /* 0x000000ffbebe7207 */ /* 0x000fe40004000000 */
[----:B------:R-:W-:Y:S02]  /*2a280*/  IADD3 R0, P4, R0, R184, RZ ;  /* 0x000000b800007210 */ /* 0x000fe40007f9e0ff */
[----:B------:R-:W-:Y:S01]  /*2a290*/  ISETP.NE.U32.AND P1, PT, R190, RZ, PT ;  /* 0x000000ffbe00720c */ /* 0x000fe20003f25070 */
[----:B------:R-:W-:Y:S01]  /*2a2a0*/  IMAD.MOV.U32 R190, RZ, RZ, R5 ;  /* 0x000000ffffbe7224 */ /* 0x000fe200078e0005 */
[----:B------:R-:W-:Y:S01]  /*2a2b0*/  MOV R191, R6 ;  /* 0x0000000600bf7202 */ /* 0x000fe20000000f00 */
[----:B------:R-:W-:-:S04]  /*2a2c0*/  IMAD.X R4, R4, 0x1, R183, P4 ;  /* 0x0000000104047824 */ /* 0x000fc800020e06b7 */
[----:B------:R1:W-:Y:S02]  /*2a2d0*/  LDGSTS.E [R189+0xc008], desc[UR60][R190.64], P2 ;  /* 0x0c008000bebd7fae */ /* 0x0003e4000912187c */
[----:B-1----:R-:W-:Y:S02]  /*2a2e0*/  IMAD.MOV.U32 R190, RZ, RZ, R0 ;  /* 0x000000ffffbe7224 */ /* 0x002fe400078e0000 */
[----:B------:R-:W-:-:S05]  /*2a2f0*/  IMAD.MOV.U32 R191, RZ, RZ, R4 ;  /* 0x000000ffffbf7224 */ /* 0x000fca00078e0004 */
[----:B------:R1:W-:Y:S01]  /*2a300*/  LDGSTS.E [R189+0xc00c], desc[UR60][R190.64], P1 ;  /* 0x0c00c000bebd7fae */ /* 0x0003e2000892187c */
[C---:B------:R-:W-:Y:S02]  /*2a310*/  ISETP.GT.AND P1, PT, R177.reuse, 0x4, PT ;  /* 0x00000004b100780c */ /* 0x040fe40003f24270 */
[----:B------:R-:W-:Y:S02]  /*2a320*/  ISETP.GT.AND P2, PT, R177, 0x5, PT ;  /* 0x00000005b100780c */ /* 0x000fe40003f44270 */
[----:B-1----:R-:W-:-:S04]  /*2a330*/  SEL R189, RZ, 0x4, !P1 ;  /* 0x00000004ffbd7807 */ /* 0x002fc80004800000 */
[----:B------:R-:W-:-:S04]  /*2a340*/  SEL R189, R189, RZ, !P0 ;  /* 0x000000ffbdbd7207 */ /* 0x000fc80004000000 */
[----:B------:R-:W-:Y:S02]  /*2a350*/  ISETP.NE.U32.AND P1, PT, R189, RZ, PT ;  /* 0x000000ffbd00720c */ /* 0x000fe40003f25070 */
[----:B------:R-:W-:Y:S02]  /*2a360*/  IADD3 R12, P3, R12, R184, RZ ;  /* 0x000000b80c0c7210 */ /* 0x000fe40007f7e0ff */
[----:B------:R-:W-:Y:S02]  /*2a370*/  SEL R190, RZ, 0x4, !P2 ;  /* 0x00000004ffbe7807 */ /* 0x000fe40005000000 */
[----:B------:R-:W-:Y:S01]  /*2a380*/  LOP3.LUT R189, R3, 0x10, RZ, 0x3c, !PT ;  /* 0x0000001003bd7812 */ /* 0x000fe200078e3cff */
[----:B------:R-:W-:Y:S01]  /*2a390*/  IMAD.X R13, R13, 0x1, R183, P3 ;  /* 0x000000010d0d7824 */ /* 0x000fe200018e06b7 */
[----:B------:R-:W-:Y:S02]  /*2a3a0*/  SEL R190, R190, RZ, !P0 ;  /* 0x000000ffbebe7207 */ /* 0x000fe40004000000 */
[----:B------:R-:W-:-:S02]  /*2a3b0*/  IADD3 R189, R189, UR4, RZ ;  /* 0x00000004bdbd7c10 */ /* 0x000fc4000fffe0ff */
[----:B------:R-:W-:-:S03]  /*2a3c0*/  ISETP.NE.U32.AND P2, PT, R190, RZ, PT ;  /* 0x000000ffbe00720c */ /* 0x000fc60003f45070 */
[----:B------:R-:W-:Y:S01]  /*2a3d0*/  LDGSTS.E [R189], desc[UR60][R12.64], P1 ;  /* 0x000000000cbd7fae */ /* 0x000fe2000892187c */
[----:B------:R-:W-:Y:S02]  /*2a3e0*/  ISETP.GT.AND P1, PT, R177, 0x6, PT ;  /* 0x00000006b100780c */ /* 0x000fe40003f24270 */
[----:B------:R-:W-:Y:S02]  /*2a3f0*/  IADD3 R14, P4, R14, R184, RZ ;  /* 0x000000b80e0e7210 */ /* 0x000fe40007f9e0ff */
[----:B------:R-:W-:-:S03]  /*2a400*/  SEL R190, RZ, 0x4, !P1 ;  /* 0x00000004ffbe7807 */ /* 0x000fc60004800000 */
[----:B------:R-:W-:Y:S01]  /*2a410*/  IMAD.X R15, R15, 0x1, R183, P4 ;  /* 0x000000010f0f7824 */ /* 0x000fe200020e06b7 */
[----:B------:R-:W-:Y:S02]  /*2a420*/  SEL R190, R190, RZ, !P0 ;  /* 0x000000ffbebe7207 */ /* 0x000fe40004000000 */
[----:B------:R-:W-:Y:S02]  /*2a430*/  ISETP.GT.AND P1, PT, R177, 0x7, PT ;  /* 0x00000007b100780c */ /* 0x000fe40003f24270 */
[----:B------:R-:W-:Y:S01]  /*2a440*/  LDGSTS.E [R189+0x4], desc[UR60][R14.64], P2 ;  /* 0x000040000ebd7fae */ /* 0x000fe2000912187c */
[----:B------:R-:W-:Y:S02]  /*2a450*/  ISETP.NE.U32.AND P2, PT, R190, RZ, PT ;  /* 0x000000ffbe00720c */ /* 0x000fe40003f45070 */
[----:B------:R-:W-:-:S04]  /*2a460*/  SEL R190, RZ, 0x4, !P1 ;  /* 0x00000004ffbe7807 */ /* 0x000fc80004800000 */
[----:B------:R-:W-:Y:S02]  /*2a470*/  SEL R190, R190, RZ, !P0 ;  /* 0x000000ffbebe7207 */ /* 0x000fe40004000000 */
[-C--:B------:R-:W-:Y:S02]  /*2a480*/  IADD3 R16, P3, R16, R184.reuse, RZ ;  /* 0x000000b810107210 */ /* 0x080fe40007f7e0ff */
[----:B------:R-:W-:Y:S02]  /*2a490*/  ISETP.NE.U32.AND P1, PT, R190, RZ, PT ;  /* 0x000000ffbe00720c */ /* 0x000fe40003f25070 */
[----:B------:R-:W-:Y:S01]  /*2a4a0*/  IADD3 R18, P4, R18, R184, RZ ;  /* 0x000000b812127210 */ /* 0x000fe20007f9e0ff */
[----:B------:R-:W-:-:S04]  /*2a4b0*/  IMAD.X R17, R17, 0x1, R183, P3 ;  /* 0x0000000111117824 */ /* 0x000fc800018e06b7 */
[----:B------:R-:W-:Y:S01]  /*2a4c0*/  IMAD.X R19, R19, 0x1, R183, P4 ;  /* 0x0000000113137824 */ /* 0x000fe200020e06b7 */
[----:B------:R-:W-:Y:S05]  /*2a4d0*/  LDGSTS.E [R189+0x8], desc[UR60][R16.64], P2 ;  /* 0x0000800010bd7fae */ /* 0x000fea000912187c */
[----:B------:R-:W-:Y:S01]  /*2a4e0*/  LDGSTS.E [R189+0xc], desc[UR60][R18.64], P1 ;  /* 0x0000c00012bd7fae */ /* 0x000fe2000892187c */
[----:B------:R-:W-:-:S04]  /*2a4f0*/  ISETP.GT.AND P1, PT, R177, 0x24, PT ;  /* 0x00000024b100780c */ /* 0x000fc80003f24270 */
[----:B------:R-:W-:Y:S02]  /*2a500*/  SEL R190, RZ, 0x4, !P1 ;  /* 0x00000004ffbe7807 */ /* 0x000fe40004800000 */
[----:B------:R-:W-:Y:S02]  /*2a510*/  ISETP.GT.AND P1, PT, R177, 0x25, PT ;  /* 0x00000025b100780c */ /* 0x000fe40003f24270 */
[----:B------:R-:W-:Y:S02]  /*2a520*/  SEL R190, R190, RZ, !P0 ;  /* 0x000000ffbebe7207 */ /* 0x000fe40004000000 */
[----:B------:R-:W-:Y:S02]  /*2a530*/  IADD3 R214, P3, R214, R184, RZ ;  /* 0x000000b8d6d67210 */ /* 0x000fe40007f7e0ff */
[----:B------:R-:W-:Y:S02]  /*2a540*/  ISETP.NE.U32.AND P2, PT, R190, RZ, PT ;  /* 0x000000ffbe00720c */ /* 0x000fe40003f45070 */
[----:B------:R-:W-:-:S02]  /*2a550*/  SEL R190, RZ, 0x4, !P1 ;  /* 0x00000004ffbe7807 */ /* 0x000fc40004800000 */
[----:B------:R-:W-:Y:S02]  /*2a560*/  IADD3.X R213, R213, R183, RZ, P3, !PT ;  /* 0x000000b7d5d57210 */ /* 0x000fe40001ffe4ff */
[----:B------:R-:W-:Y:S02]  /*2a570*/  SEL R190, R190, RZ, !P0 ;  /* 0x000000ffbebe7207 */ /* 0x000fe40004000000 */
[----:B------:R-:W-:Y:S02]  /*2a580*/  IADD3 R216, P4, R216, R184, RZ ;  /* 0x000000b8d8d87210 */ /* 0x000fe40007f9e0ff */
[----:B------:R-:W-:Y:S01]  /*2a590*/  ISETP.NE.U32.AND P1, PT, R190, RZ, PT ;  /* 0x000000ffbe00720c */ /* 0x000fe20003f25070 */
[----:B------:R-:W-:Y:S02]  /*2a5a0*/  IMAD.MOV.U32 R190, RZ, RZ, R214 ;  /* 0x000000ffffbe7224 */ /* 0x000fe400078e00d6 */
[----:B------:R-:W-:Y:S02]  /*2a5b0*/  IMAD.MOV.U32 R191, RZ, RZ, R213 ;  /* 0x000000ffffbf7224 */ /* 0x000fe400078e00d5 */
[----:B------:R-:W-:-:S03]  /*2a5c0*/  IMAD.X R215, R215, 0x1, R183, P4 ;  /* 0x00000001d7d77824 */ /* 0x000fc600020e06b7 */
[----:B------:R1:W-:Y:S02]  /*2a5d0*/  LDGSTS.E [R189+0x4000], desc[UR60][R190.64], P2 ;  /* 0x04000000bebd7fae */ /* 0x0003e4000912187c */
[----:B-1----:R-:W-:Y:S01]  /*2a5e0*/  MOV R190, R216 ;  /* 0x000000d800be7202 */ /* 0x002fe20000000f00 */
[----:B------:R-:W-:-:S05]  /*2a5f0*/  IMAD.MOV.U32 R191, RZ, RZ, R215 ;  /* 0x000000ffffbf7224 */ /* 0x000fca00078e00d7 */
[----:B------:R1:W-:Y:S01]  /*2a600*/  LDGSTS.E [R189+0x4004], desc[UR60][R190.64], P1 ;  /* 0x04004000bebd7fae */ /* 0x0003e2000892187c */
[----:B------:R-:W-:-:S04]  /*2a610*/  ISETP.GT.AND P1, PT, R177, 0x26, PT ;  /* 0x00000026b100780c */ /* 0x000fc80003f24270 */
[----:B-1----:R-:W-:Y:S02]  /*2a620*/  SEL R190, RZ, 0x4, !P1 ;  /* 0x00000004ffbe7807 */ /* 0x002fe40004800000 */
[----:B------:R-:W-:Y:S02]  /*2a630*/  ISETP.GT.AND P1, PT, R177, 0x27, PT ;  /* 0x00000027b100780c */ /* 0x000fe40003f24270 */
[----:B------:R-:W-:Y:S02]  /*2a640*/  SEL R190, R190, RZ, !P0 ;  /* 0x000000ffbebe7207 */ /* 0x000fe40004000000 */
[----:B------:R-:W-:Y:S02]  /*2a650*/  IADD3 R218, P3, R218, R184, RZ ;  /* 0x000000b8dada7210 */ /* 0x000fe40007f7e0ff */
[----:B------:R-:W-:Y:S02]  /*2a660*/  ISETP.NE.U32.AND P2, PT, R190, RZ, PT ;  /* 0x000000ffbe00720c */ /* 0x000fe40003f45070 */
[----:B------:R-:W-:Y:S01]  /*2a670*/  SEL R190, RZ, 0x4, !P1 ;  /* 0x00000004ffbe7807 */ /* 0x000fe20004800000 */
[----:B------:R-:W-:-:S03]  /*2a680*/  IMAD.X R217, R217, 0x1, R183, P3 ;  /* 0x00000001d9d97824 */ /* 0x000fc600018e06b7 */
[----:B------:R-:W-:Y:S02]  /*2a690*/  SEL R190, R190, RZ, !P0 ;  /* 0x000000ffbebe7207 */ /* 0x000fe40004000000 */
[----:B------:R-:W-:Y:S01]  /*2a6a0*/  IADD3 R220, P4, R220, R184, RZ ;  /* 0x000000b8dcdc7210 */ /* 0x000fe20007f9e0ff */
[----:B------:R-:W-:Y:S01]  /*2a6b0*/  STL [R1+0x150], R7 ;  /* 0x0001500701007387 */ /* 0x000fe20000100800 */
[----:B------:R-:W-:Y:S01]  /*2a6c0*/  ISETP.NE.U32.AND P1, PT, R190, RZ, PT ;  /* 0x000000ffbe00720c */ /* 0x000fe20003f25070 */
[----:B------:R-:W-:Y:S01]  /*2a6d0*/  IMAD.MOV.U32 R191, RZ, RZ, R217 ;  /* 0x000000ffffbf7224 */ /* 0x000fe200078e00d9 */
[----:B------:R-:W-:Y:S01]  /*2a6e0*/  MOV R190, R218 ;  /* 0x000000da00be7202 */ /* 0x000fe20000000f00 */
[----:B------:R1:W-:Y:S01]  /*2a6f0*/  STL [R1+0x14c], R182 ;  /* 0x00014cb601007387 */ /* 0x0003e20000100800 */
[----:B------:R-:W-:-:S03]  /*2a700*/  IMAD.X R219, R219, 0x1, R183, P4 ;  /* 0x00000001dbdb7824 */ /* 0x000fc600020e06b7 */
[----:B------:R-:W-:Y:S04]  /*2a710*/  STL [R1+0x158], R5 ;  /* 0x0001580501007387 */ /* 0x000fe80000100800 */
[----:B------:R2:W-:Y:S04]  /*2a720*/  STL [R1+0x154], R6 ;  /* 0x0001540601007387 */ /* 0x0005e80000100800 */
[----:B------:R-:W-:Y:S04]  /*2a730*/  STL [R1+0x160], R0 ;  /* 0x0001600001007387 */ /* 0x000fe80000100800 */
[----:B------:R3:W-:Y:S04]  /*2a740*/  STL [R1+0x15c], R4 ;  /* 0x00015c0401007387 */ /* 0x0007e80000100800 */
[----:B------:R-:W4:Y:S04]  /*2a750*/  LDL.LU R223, [R1+0x68] ;  /* 0x0000680001df7983 */ /* 0x000f280000300800 */
[----:B------:R2:W-:Y:S04]  /*2a760*/  LDGSTS.E [R189+0x4008], desc[UR60][R190.64], P2 ;  /* 0x04008000bebd7fae */ /* 0x0005e8000912187c */
[----:B-1----:R-:W4:Y:S04]  /*2a770*/  LDL.LU R182, [R1+0x6c] ;  /* 0x00006c0001b67983 */ /* 0x002f280000300800 */
[----:B------:R-:W4:Y:S01]  /*2a780*/  LDL.LU R7, [R1+0x70] ;  /* 0x0000700001077983 */ /* 0x000f220000300800 */
[----:B--2---:R-:W-:-:S03]  /*2a790*/  IMAD.MOV.U32 R190, RZ, RZ, R220 ;  /* 0x000000ffffbe7224 */ /* 0x004fc600078e00dc */
[----:B------:R-:W2:Y:S01]  /*2a7a0*/  LDL.LU R6, [R1+0x74] ;  /* 0x0000740001067983 */ /* 0x000ea20000300800 */
[----:B------:R-:W-:-:S03]  /*2a7b0*/  IMAD.MOV.U32 R191, RZ, RZ, R219 ;  /* 0x000000ffffbf7224 */ /* 0x000fc600078e00db */
[----:B------:R-:W2:Y:S04]  /*2a7c0*/  LDL.LU R5, [R1+0x78] ;  /* 0x0000780001057983 */ /* 0x000ea80000300800 */
[----:B---3--:R-:W3:Y:S04]  /*2a7d0*/  LDL.LU R4, [R1+0x7c] ;  /* 0x00007c0001047983 */ /* 0x008ee80000300800 */
[----:B------:R-:W3:Y:S04]  /*2a7e0*/  LDL.LU R0, [R1+0x80] ;  /* 0x0000800001007983 */ /* 0x000ee80000300800 */
[----:B------:R1:W-:Y:S04]  /*2a7f0*/  LDGSTS.E [R189+0x400c], desc[UR60][R190.64], P1 ;  /* 0x0400c000bebd7fae */ /* 0x0003e8000892187c */
[----:B------:R-:W2:Y:S01]  /*2a800*/  LDL.LU R191, [R1+0x64] ;  /* 0x0000640001bf7983 */ /* 0x000ea20000300800 */
        /* <DEDUP_REMOVED lines=8> */
[----:B----4-:R-:W-:-:S05]  /*2a890*/  IADD3 R223, P3, R223, R184, RZ ;  /* 0x000000b8dfdf7210 */ /* 0x010fca0007f7e0ff */
[----:B------:R-:W-:Y:S01]  /*2a8a0*/  IMAD.MOV.U32 R190, RZ, RZ, R223 ;  /* 0x000000ffffbe7224 */ /* 0x000fe200078e00df */
[----:B------:R-:W-:Y:S01]  /*2a8b0*/  IADD3 R7, P4, R7, R184, RZ ;  /* 0x000000b807077210 */ /* 0x000fe20007f9e0ff */
[----:B------:R-:W-:Y:S04]  /*2a8c0*/  STL [R1+0x68], R223 ;  /* 0x000068df01007387 */ /* 0x000fe80000100800 */
[----:B------:R-:W-:Y:S01]  /*2a8d0*/  IMAD.X R182, R182, 0x1, R183, P4 ;  /* 0x00000001b6b67824 */ /* 0x000fe200020e06b7 */
[----:B--2---:R-:W-:-:S05]  /*2a8e0*/  IADD3.X R191, R191, R183, RZ, P3, !PT ;  /* 0x000000b7bfbf7210 */ /* 0x004fca0001ffe4ff */
        /* <DEDUP_REMOVED lines=12> */
[--C-:B------:R-:W-:Y:S01]  /*2a9b0*/  IMAD.X R6, R6, 0x1, R183.reuse, P3 ;  /* 0x0000000106067824 */ /* 0x100fe200018e06b7 */
[----:B---3--:R-:W-:Y:S02]  /*2a9c0*/  IADD3 R0, P4, R0, R184, RZ ;  /* 0x000000b800007210 */ /* 0x008fe40007f9e0ff */
[----:B------:R-:W-:Y:S01]  /*2a9d0*/  SEL R190, R190, RZ, !P0 ;  /* 0x000000ffbebe7207 */ /* 0x000fe20004000000 */
[----:B------:R1:W-:Y:S01]  /*2a9e0*/  STL [R1+0x70], R7 ;  /* 0x0000700701007387 */ /* 0x0003e20000100800 */
[----:B------:R-:W-:Y:S02]  /*2a9f0*/  MOV R191, R6 ;  /* 0x0000000600bf7202 */ /* 0x000fe40000000f00 */
[----:B------:R-:W-:Y:S01]  /*2aa00*/  ISETP.NE.U32.AND P1, PT, R190, RZ, PT ;  /* 0x000000ffbe00720c */ /* 0x000fe20003f25070 */
[----:B------:R2:W-:Y:S01]  /*2aa10*/  STL [R1+0x6c], R182 ;  /* 0x00006cb601007387 */ /* 0x0005e20000100800 */
[----:B------:R-:W-:-:S02]  /*2aa20*/  IMAD.X R4, R4, 0x1, R183, P4 ;  /* 0x0000000104047824 */ /* 0x000fc400020e06b7 */
[----:B------:R-:W-:Y:S01]  /*2aa30*/  IMAD.MOV.U32 R190, RZ, RZ, R5 ;  /* 0x000000ffffbe7224 */ /* 0x000fe200078e0005 */
[----:B------:R-:W-:Y:S04]  /*2aa40*/  STL [R1+0x78], R5 ;  /* 0x0000780501007387 */ /* 0x000fe80000100800 */
[----:B------:R3:W-:Y:S04]  /*2aa50*/  STL [R1+0x74], R6 ;  /* 0x0000740601007387 */ /* 0x0007e80000100800 */
[----:B------:R-:W-:Y:S04]  /*2aa60*/  STL [R1+0x80], R0 ;  /* 0x0000800001007387 */ /* 0x000fe80000100800 */
[----:B------:R-:W4:Y:S04]  /*2aa70*/  LDL.LU R223, [R1+0x168] ;  /* 0x0001680001df7983 */ /* 0x000f280000300800 */
[----:B------:R3:W-:Y:S04]  /*2aa80*/  STL [R1+0x7c], R4 ;  /* 0x00007c0401007387 */ /* 0x0007e80000100800 */
[----:B------:R3:W-:Y:S04]  /*2aa90*/  LDGSTS.E [R189+0x8008], desc[UR60][R190.64], P2 ;  /* 0x08008000bebd7fae */ /* 0x0007e8000912187c */
[----:B-1----:R-:W4:Y:S04]  /*2aaa0*/  LDL.LU R7, [R1+0x170] ;  /* 0x0001700001077983 */ /* 0x002f280000300800 */
[----:B--2---:R-:W2:Y:S01]  /*2aab0*/  LDL.LU R182, [R1+0x16c] ;  /* 0x00016c0001b67983 */ /* 0x004ea20000300800 */
[----:B---3--:R-:W-:-:S03]  /*2aac0*/  IMAD.MOV.U32 R190, RZ, RZ, R0 ;  /* 0x000000ffffbe7224 */ /* 0x008fc600078e0000 */
[----:B------:R-:W3:Y:S01]  /*2aad0*/  LDL.LU R6, [R1+0x174] ;  /* 0x0001740001067983 */ /* 0x000ee20000300800 */
[----:B------:R-:W-:-:S03]  /*2aae0*/  IMAD.MOV.U32 R191, RZ, RZ, R4 ;  /* 0x000000ffffbf7224 */ /* 0x000fc600078e0004 */
        /* <DEDUP_REMOVED lines=16> */
[----:B------:R-:W-:Y:S03]  /*2abf0*/  STL [R1+0x168], R223 ;  /* 0x000168df01007387 */ /* 0x000fe60000100800 */
[----:B--2---:R-:W-:Y:S01]  /*2ac00*/  IADD3.X R182, R182, R183, RZ, P4, !PT ;  /* 0x000000b7b6b67210 */ /* 0x004fe200027fe4ff */
[----:B---3--:R-:W-:-:S05]  /*2ac10*/  IMAD.X R191, R191, 0x1, R183, P3 ;  /* 0x00000001bfbf7824 */ /* 0x008fca00018e06b7 */
[----:B------:R1:W-:Y:S04]  /*2ac20*/  STL [R1+0x164], R191 ;  /* 0x000164bf01007387 */ /* 0x0003e80000100800 */
[----:B------:R2:W-:Y:S02]  /*2ac30*/  LDGSTS.E [R189+0xc000], desc[UR60][R190.64], P2 ;  /* 0x0c000000bebd7fae */ /* 0x0005e4000912187c */
[----:B--2---:R-:W-:Y:S02]  /*2ac40*/  IMAD.MOV.U32 R190, RZ, RZ, R7 ;  /* 0x000000ffffbe7224 */ /* 0x004fe400078e0007 */
[----:B-1----:R-:W-:-:S05]  /*2ac50*/  IMAD.MOV.U32 R191, RZ, RZ, R182 ;  /* 0x000000ffffbf7224 */ /* 0x002fca00078e00b6 */
[----:B------:R1:W-:Y:S01]  /*2ac60*/  LDGSTS.E [R189+0xc004], desc[UR60][R190.64], P1 ;  /* 0x0c004000bebd7fae */ /* 0x0003e2000892187c */
[----:B------:R-:W-:-:S04]  /*2ac70*/  ISETP.GT.AND P1, PT, R177, 0x66, PT ;  /* 0x00000066b100780c */ /* 0x000fc80003f24270 */
[----:B-1----:R-:W-:Y:S02]  /*2ac80*/  SEL R190, RZ, 0x4, !P1 ;  /* 0x00000004ffbe7807 */ /* 0x002fe40004800000 */
        /* <DEDUP_REMOVED lines=22> */
[----:B------:R-:W-:Y:S02]  /*2adf0*/  LOP3.LUT R223, R3, 0x20, RZ, 0x3c, !PT ;  /* 0x0000002003df7812 */ /* 0x000fe400078e3cff */
[----:B------:R-:W-:Y:S01]  /*2ae00*/  SEL R190, RZ, 0x4, !P2 ;  /* 0x00000004ffbe7807 */ /* 0x000fe20005000000 */
[----:B------:R-:W-:Y:S02]  /*2ae10*/  IMAD.X R21, R21, 0x1, R183, P3 ;  /* 0x0000000115157824 */ /* 0x000fe400018e06b7 */
[----:B------:R-:W-:Y:S01]  /*2ae20*/  VIADD R223, R223, UR4 ;  /* 0x00000004dfdf7c36 */ /* 0x000fe20008000000 */
[----:B------:R-:W-:-:S04]  /*2ae30*/  SEL R190, R190, RZ, !P0 ;  /* 0x000000ffbebe7207 */ /* 0x000fc80004000000 */
[----:B------:R-:W-:Y:S01]  /*2ae40*/  ISETP.NE.U32.AND P2, PT, R190, RZ, PT ;  /* 0x000000ffbe00720c */ /* 0x000fe20003f45070 */
[----:B------:R-:W-:Y:S01]  /*2ae50*/  LDGSTS.E [R223], desc[UR60][R20.64], P1 ;  /* 0x0000000014df7fae */ /* 0x000fe2000892187c */
[----:B------:R-:W-:Y:S02]  /*2ae60*/  ISETP.GT.AND P1, PT, R177, 0xa, PT ;  /* 0x0000000ab100780c */ /* 0x000fe40003f24270 */
[----:B------:R-:W-:Y:S02]  /*2ae70*/  IADD3 R22, P4, R22, R184, RZ ;  /* 0x000000b816167210 */ /* 0x000fe40007f9e0ff */
[----:B------:R-:W-:Y:S02]  /*2ae80*/  SEL R189, RZ, 0x4, !P1 ;  /* 0x00000004ffbd7807 */ /* 0x000fe40004800000 */
[----:B------:R-:W-:Y:S02]  /*2ae90*/  IADD3.X R23, R23, R183, RZ, P4, !PT ;  /* 0x000000b717177210 */ /* 0x000fe400027fe4ff */
[----:B------:R-:W-:-:S02]  /*2aea0*/  SEL R189, R189, RZ, !P0 ;  /* 0x000000ffbdbd7207 */ /* 0x000fc40004000000 */
[----:B------:R-:W-:Y:S01]  /*2aeb0*/  ISETP.GT.AND P1, PT, R177, 0xb, PT ;  /* 0x0000000bb100780c */ /* 0x000fe20003f24270 */
[----:B------:R-:W-:Y:S01]  /*2aec0*/  LDGSTS.E [R223+0x4], desc[UR60][R22.64], P2 ;  /* 0x0000400016df7fae */ /* 0x000fe2000912187c */
[----:B------:R-:W-:Y:S02]  /*2aed0*/  ISETP.NE.U32.AND P2, PT, R189, RZ, PT ;  /* 0x000000ffbd00720c */ /* 0x000fe40003f45070 */
[----:B------:R-:W-:Y:S02]  /*2aee0*/  SEL R189, RZ, 0x4, !P1 ;  /* 0x00000004ffbd7807 */ /* 0x000fe40004800000 */
[----:B------:R-:W-:Y:S02]  /*2aef0*/  IADD3 R188, P3, R188, R184, RZ ;  /* 0x000000b8bcbc7210 */ /* 0x000fe40007f7e0ff */
[----:B------:R-:W-:-:S04]  /*2af00*/  SEL R189, R189, RZ, !P0 ;  /* 0x000000ffbdbd7207 */ /* 0x000fc80004000000 */
[----:B------:R-:W-:Y:S01]  /*2af10*/  ISETP.NE.U32.AND P1, PT, R189, RZ, PT ;  /* 0x000000ffbd00720c */ /* 0x000fe20003f25070 */
[----:B------:R-:W-:Y:S01]  /*2af20*/  IMAD.X R154, R154, 0x1, R183, P3 ;  /* 0x000000019a9a7824 */ /* 0x000fe200018e06b7 */
[----:B------:R-:W-:-:S03]  /*2af30*/  IADD3 R152, P4, R152, R184, RZ ;  /* 0x000000b898987210 */ /* 0x000fc60007f9e0ff */
[----:B------:R-:W-:Y:S02]  /*2af40*/  IMAD.MOV.U32 R189, RZ, RZ, R154 ;  /* 0x000000ffffbd7224 */ /* 0x000fe400078e009a */
[----:B------:R-:W-:-:S03]  /*2af50*/  IMAD.X R153, R153, 0x1, R183, P4 ;  /* 0x0000000199997824 */ /* 0x000fc600020e06b7 */
[----:B------:R1:W-:Y:S04]  /*2af60*/  LDGSTS.E [R223+0x8], desc[UR60][R188.64], P2 ;  /* 0x00008000bcdf7fae */ /* 0x0003e8000912187c */
[----:B------:R-:W-:Y:S01]  /*2af70*/  LDGSTS.E [R223+0xc], desc[UR60][R152.64], P1 ;  /* 0x0000c00098df7fae */ /* 0x000fe2000892187c */
        /* <DEDUP_REMOVED lines=19> */
[----:B------:R-:W-:Y:S02]  /*2b0b0*/  SEL R189, RZ, 0x4, !P1 ;  /* 0x00000004ffbd7807 */ /* 0x000fe40004800000 */
[----:B------:R-:W-:Y:S02]  /*2b0c0*/  ISETP.GT.AND P1, PT, R177, 0x2b, PT ;  /* 0x0000002bb100780c */ /* 0x000fe40003f24270 */
[----:B------:R-:W-:Y:S02]  /*2b0d0*/  SEL R189, R189, RZ, !P0 ;  /* 0x000000ffbdbd7207 */ /* 0x000fe40004000000 */
[----:B------:R-:W-:Y:S02]  /*2b0e0*/  IADD3 R227, P3, R227, R184, RZ ;  /* 0x000000b8e3e37210 */ /* 0x000fe40007f7e0ff */
[----:B------:R-:W-:Y:S02]  /*2b0f0*/  ISETP.NE.U32.AND P2, PT, R189, RZ, PT ;  /* 0x000000ffbd00720c */ /* 0x000fe40003f45070 */
[----:B------:R-:W-:Y:S01]  /*2b100*/  SEL R189, RZ, 0x4, !P1 ;  /* 0x00000004ffbd7807 */ /* 0x000fe20004800000 */
[----:B------:R-:W-:-:S03]  /*2b110*/  IMAD.X R226, R226, 0x1, R183, P3 ;  /* 0x00000001e2e27824 */ /* 0x000fc600018e06b7 */
[----:B------:R-:W-:Y:S02]  /*2b120*/  SEL R189, R189, RZ, !P0 ;  /* 0x000000ffbdbd7207 */ /* 0x000fe40004000000 */
[----:B------:R-:W-:Y:S02]  /*2b130*/  IADD3 R229, P4, R229, R184, RZ ;  /* 0x000000b8e5e57210 */ /* 0x000fe40007f9e0ff */
[----:B------:R-:W-:Y:S01]  /*2b140*/  ISETP.NE.U32.AND P1, PT, R189, RZ, PT ;  /* 0x000000ffbd00720c */ /* 0x000fe20003f25070 */
[----:B------:R-:W-:Y:S01]  /*2b150*/  STL [R1+0x170], R7 ;  /* 0x0001700701007387 */ /* 0x000fe20000100800 */
[----:B-1----:R-:W-:Y:S01]  /*2b160*/  MOV R190, R227 ;  /* 0x000000e300be7202 */ /* 0x002fe20000000f00 */
[----:B------:R-:W-:Y:S02]  /*2b170*/  IMAD.MOV.U32 R191, RZ, RZ, R226 ;  /* 0x000000ffffbf7224 */ /* 0x000fe400078e00e2 */
[----:B------:R1:W-:Y:S01]  /*2b180*/  STL [R1+0x16c], R182 ;  /* 0x00016cb601007387 */ /* 0x0003e20000100800 */
[----:B------:R-:W-:-:S03]  /*2b190*/  IMAD.X R228, R228, 0x1, R183, P4 ;  /* 0x00000001e4e47824 */ /* 0x000fc600020e06b7 */
[----:B------:R-:W-:Y:S04]  /*2b1a0*/  STL [R1+0x178], R5 ;  /* 0x0001780501007387 */ /* 0x000fe80000100800 */
[----:B------:R2:W-:Y:S04]  /*2b1b0*/  STL [R1+0x174], R6 ;  /* 0x0001740601007387 */ /* 0x0005e80000100800 */
[----:B------:R-:W-:Y:S04]  /*2b1c0*/  STL [R1+0x180], R0 ;  /* 0x0001800001007387 */ /* 0x000fe80000100800 */
[----:B------:R3:W-:Y:S04]  /*2b1d0*/  STL [R1+0x17c], R4 ;  /* 0x00017c0401007387 */ /* 0x0007e80000100800 */
[----:B------:R4:W-:Y:S04]  /*2b1e0*/  LDGSTS.E [R223+0x4008], desc[UR60][R190.64], P2 ;  /* 0x04008000bedf7fae */ /* 0x0009e8000912187c */
[----:B-1----:R-:W3:Y:S04]  /*2b1f0*/  LDL.LU R182, [R1+0x8c] ;  /* 0x00008c0001b67983 */ /* 0x002ee80000300800 */
[----:B------:R-:W3:Y:S01]  /*2b200*/  LDL.LU R7, [R1+0x90] ;  /* 0x0000900001077983 */ /* 0x000ee20000300800 */
[----:B----4-:R-:W-:-:S03]  /*2b210*/  IMAD.MOV.U32 R190, RZ, RZ, R229 ;  /* 0x000000ffffbe7224 */ /* 0x010fc600078e00e5 */
[----:B--2---:R-:W2:Y:S01]  /*2b220*/  LDL.LU R6, [R1+0x94] ;  /* 0x0000940001067983 */ /* 0x004ea20000300800 */
[----:B------:R-:W-:-:S03]  /*2b230*/  IMAD.MOV.U32 R191, RZ, RZ, R228 ;  /* 0x000000ffffbf7224 */ /* 0x000fc600078e00e4 */
[----:B------:R-:W4:Y:S04]  /*2b240*/  LDL.LU R5, [R1+0x98] ;  /* 0x0000980001057983 */ /* 0x000f280000300800 */
[----:B---3--:R-:W3:Y:S04]  /*2b250*/  LDL.LU R4, [R1+0x9c] ;  /* 0x00009c0001047983 */ /* 0x008ee80000300800 */
[----:B------:R-:W3:Y:S04]  /*2b260*/  LDL.LU R0, [R1+0xa0] ;  /* 0x0000a00001007983 */ /* 0x000ee80000300800 */
[----:B------:R1:W-:Y:S04]  /*2b270*/  LDGSTS.E [R223+0x400c], desc[UR60][R190.64], P1 ;  /* 0x0400c000bedf7fae */ /* 0x0003e8000892187c */
[----:B------:R-:W2:Y:S04]  /*2b280*/  LDL.LU R190, [R1+0x84] ;  /* 0x0000840001be7983 */ /* 0x000ea80000300800 */
[----:B------:R-:W1:Y:S01]  /*2b290*/  LDL.LU R191, [R1+0x88] ;  /* 0x0000880001bf7983 */ /* 0x000e620000300800 */
        /* <DEDUP_REMOVED lines=8> */
[----:B------:R-:W-:-:S05]  /*2b320*/  IADD3 R7, P4, R7, R184, RZ ;  /* 0x000000b807077210 */ /* 0x000fca0007f9e0ff */
[----:B------:R-:W-:Y:S01]  /*2b330*/  IMAD.X R182, R182, 0x1, R183, P4 ;  /* 0x00000001b6b67824 */ /* 0x000fe200020e06b7 */
[----:B-1----:R-:W-:-:S04]  /*2b340*/  IADD3 R191, P3, R191, R184, RZ ;  /* 0x000000b8bfbf7210 */ /* 0x002fc80007f7e0ff */
[----:B--2---:R-:W-:Y:S01]  /*2b350*/  IADD3.X R190, R190, R183, RZ, P3, !PT ;  /* 0x000000b7bebe7210 */ /* 0x004fe20001ffe4ff */
[----:B------:R1:W-:Y:S04]  /*2b360*/  STL [R1+0x88], R191 ;  /* 0x000088bf01007387 */ /* 0x0003e80000100800 */
[----:B------:R2:W-:Y:S01]  /*2b370*/  STL [R1+0x84], R190 ;  /* 0x000084be01007387 */ /* 0x0005e20000100800 */
[----:B-1----:R-:W-:-:S04]  /*2b380*/  LOP3.LUT R191, R191, R190, RZ, 0x3c, !PT ;  /* 0x000000bebfbf7212 */ /* 0x002fc800078e3cff */
[----:B--2---:R-:W-:-:S04]  /*2b390*/  LOP3.LUT R190, R191, R190, RZ, 0x3c, !PT ;  /* 0x000000bebfbe7212 */ /* 0x004fc800078e3cff */
[----:B------:R-:W-:-:S05]  /*2b3a0*/  LOP3.LUT R191, R191, R190, RZ, 0x3c, !PT ;  /* 0x000000bebfbf7212 */ /* 0x000fca00078e3cff */
[----:B------:R1:W-:Y:S02]  /*2b3b0*/  LDGSTS.E [R223+0x8000], desc[UR60][R190.64], P2 ;  /* 0x08000000bedf7fae */ /* 0x0003e4000912187c */
[----:B-1----:R-:W-:Y:S02]  /*2b3c0*/  IMAD.MOV.U32 R190, RZ, RZ, R7 ;  /* 0x000000ffffbe7224 */ /* 0x002fe400078e0007 */
[----:B------:R-:W-:-:S05]  /*2b3d0*/  IMAD.MOV.U32 R191, RZ, RZ, R182 ;  /* 0x000000ffffbf7224 */ /* 0x000fca00078e00b6 */
[----:B------:R1:W-:Y:S01]  /*2b3e0*/  LDGSTS.E [R223+0x8004], desc[UR60][R190.64], P1 ;  /* 0x08004000bedf7fae */ /* 0x0003e2000892187c */
[----:B------:R-:W-:-:S04]  /*2b3f0*/  ISETP.GT.AND P1, PT, R177, 0x4a, PT ;  /* 0x0000004ab100780c */ /* 0x000fc80003f24270 */
[----:B------:R-:W-:Y:S02]  /*2b400*/  SEL R189, RZ, 0x4, !P1 ;  /* 0x00000004ffbd7807 */ /* 0x000fe40004800000 */
[----:B------:R-:W-:Y:S02]  /*2b410*/  ISETP.GT.AND P1, PT, R177, 0x4b, PT ;  /* 0x0000004bb100780c */ /* 0x000fe40003f24270 */
[----:B------:R-:W-:Y:S02]  /*2b420*/  SEL R189, R189, RZ, !P0 ;  /* 0x000000ffbdbd7207 */ /* 0x000fe40004000000 */
[----:B----4-:R-:W-:Y:S02]  /*2b430*/  IADD3 R5, P3, R5, R184, RZ ;  /* 0x000000b805057210 */ /* 0x010fe40007f7e0ff */
[----:B------:R-:W-:Y:S02]  /*2b440*/  ISETP.NE.U32.AND P2, PT, R189, RZ, PT ;  /* 0x000000ffbd00720c */ /* 0x000fe40003f45070 */
[----:B------:R-:W-:-:S02]  /*2b450*/  SEL R189, RZ, 0x4, !P1 ;  /* 0x00000004ffbd7807 */ /* 0x000fc40004800000 */
[----:B------:R-:W-:Y:S02]  /*2b460*/  IADD3.X R6, R6, R183, RZ, P3, !PT ;  /* 0x000000b706067210 */ /* 0x000fe40001ffe4ff */
[----:B------:R-:W-:Y:S02]  /*2b470*/  SEL R189, R189, RZ, !P0 ;  /* 0x000000ffbdbd7207 */ /* 0x000fe40004000000 */
[----:B---3--:R-:W-:Y:S02]  /*2b480*/  IADD3 R0, P4, R0, R184, RZ ;  /* 0x000000b800007210 */ /* 0x008fe40007f9e0ff */
[----:B------:R-:W-:Y:S01]  /*2b490*/  ISETP.NE.U32.AND P1, PT, R189, RZ, PT ;  /* 0x000000ffbd00720c */ /* 0x000fe20003f25070 */
[----:B------:R2:W-:Y:S01]  /*2b4a0*/  STL [R1+0x90], R7 ;  /* 0x0000900701007387 */ /* 0x0005e20000100800 */
[----:B-1----:R-:W-:Y:S02]  /*2b4b0*/  IMAD.MOV.U32 R190, RZ, RZ, R5 ;  /* 0x000000ffffbe7224 */ /* 0x002fe400078e0005 */
[----:B------:R-:W-:Y:S01]  /*2b4c0*/  IMAD.MOV.U32 R191, RZ, RZ, R6 ;  /* 0x000000ffffbf7224 */ /* 0x000fe200078e0006 */
[----:B------:R1:W-:Y:S01]  /*2b4d0*/  STL [R1+0x8c], R182 ;  /* 0x00008cb601007387 */ /* 0x0003e20000100800 */
[----:B------:R-:W-:-:S03]  /*2b4e0*/  IMAD.X R4, R4, 0x1, R183, P4 ;  /* 0x0000000104047824 */ /* 0x000fc600020e06b7 */
[----:B------:R-:W-:Y:S04]  /*2b4f0*/  STL [R1+0x98], R5 ;  /* 0x0000980501007387 */ /* 0x000fe80000100800 */
[----:B------:R3:W-:Y:S04]  /*2b500*/  STL [R1+0x94], R6 ;  /* 0x0000940601007387 */ /* 0x0007e80000100800 */
[----:B------:R-:W-:Y:S04]  /*2b510*/  STL [R1+0xa0], R0 ;  /* 0x0000a00001007387 */ /* 0x000fe80000100800 */
[----:B--2---:R-:W2:Y:S04]  /*2b520*/  LDL.LU R7, [R1+0x190] ;  /* 0x0001900001077983 */ /* 0x004ea80000300800 */
[----:B------:R4:W-:Y:S04]  /*2b530*/  LDGSTS.E [R223+0x8008], desc[UR60][R190.64], P2 ;  /* 0x08008000bedf7fae */ /* 0x0009e8000912187c */
[----:B------:R3:W-:Y:S04]  /*2b540*/  STL [R1+0x9c], R4 ;  /* 0x00009c0401007387 */ /* 0x0007e80000100800 */
[----:B-1----:R-:W2:Y:S01]  /*2b550*/  LDL.LU R182, [R1+0x18c] ;  /* 0x00018c0001b67983 */ /* 0x002ea20000300800 */
[----:B----4-:R-:W-:Y:S01]  /*2b560*/  MOV R190, R0 ;  /* 0x0000000000be7202 */ /* 0x010fe20000000f00 */
[----:B------:R-:W-:-:S02]  /*2b570*/  IMAD.MOV.U32 R191, RZ, RZ, R4 ;  /* 0x000000ffffbf7224 */ /* 0x000fc400078e0004 */
[----:B---3--:R-:W3:Y:S04]  /*2b580*/  LDL.LU R6, [R1+0x194] ;  /* 0x0001940001067983 */ /* 0x008ee80000300800 */
[----:B------:R-:W4:Y:S04]  /*2b590*/  LDL.LU R5, [R1+0x198] ;  /* 0x0001980001057983 */ /* 0x000f280000300800 */
[----:B------:R-:W3:Y:S04]  /*2b5a0*/  LDL.LU R4, [R1+0x19c] ;  /* 0x00019c0001047983 */ /* 0x000ee80000300800 */
[----:B------:R-:W3:Y:S04]  /*2b5b0*/  LDL.LU R0, [R1+0x1a0] ;  /* 0x0001a00001007983 */ /* 0x000ee80000300800 */
[----:B------:R1:W-:Y:S04]  /*2b5c0*/  LDGSTS.E [R223+0x800c], desc[UR60][R190.64], P1 ;  /* 0x0800c000bedf7fae */ /* 0x0003e8000892187c */
[----:B------:R-:W4:Y:S04]  /*2b5d0*/  LDL.LU R190, [R1+0x184] ;  /* 0x0001840001be7983 */ /* 0x000f280000300800 */
        /* <DEDUP_REMOVED lines=10> */
[----:B------:R-:W-:Y:S01]  /*2b680*/  IMAD.X R182, R182, 0x1, R183, P4 ;  /* 0x00000001b6b67824 */ /* 0x000fe200020e06b7 */
[----:B-1----:R-:W-:-:S05]  /*2b690*/  IADD3 R191, P3, R191, R184, RZ ;  /* 0x000000b8bfbf7210 */ /* 0x002fca0007f7e0ff */
[----:B----4-:R-:W-:Y:S01]  /*2b6a0*/  IMAD.X R190, R190, 0x1, R183, P3 ;  /* 0x00000001bebe7824 */ /* 0x010fe200018e06b7 */
[----:B------:R1:W-:Y:S04]  /*2b6b0*/  STL [R1+0x188], R191 ;  /* 0x000188bf01007387 */ /* 0x0003e80000100800 */
[----:B------:R2:W-:Y:S01]  /*2b6c0*/  STL [R1+0x184], R190 ;  /* 0x000184be01007387 */ /* 0x0005e20000100800 */
[----:B-1----:R-:W-:-:S04]  /*2b6d0*/  LOP3.LUT R191, R191, R190, RZ, 0x3c, !PT ;  /* 0x000000bebfbf7212 */ /* 0x002fc800078e3cff */
[----:B--2---:R-:W-:-:S04]  /*2b6e0*/  LOP3.LUT R190, R191, R190, RZ, 0x3c, !PT ;  /* 0x000000bebfbe7212 */ /* 0x004fc800078e3cff */
[----:B------:R-:W-:-:S05]  /*2b6f0*/  LOP3.LUT R191, R191, R190, RZ, 0x3c, !PT ;  /* 0x000000bebfbf7212 */ /* 0x000fca00078e3cff */
        /* <DEDUP_REMOVED lines=11> */
[----:B---3--:R-:W-:-:S03]  /*2b7b0*/  IMAD.X R6, R6, 0x1, R183, P3 ;  /* 0x0000000106067824 */ /* 0x008fc600018e06b7 */
[----:B------:R-:W-:Y:S02]  /*2b7c0*/  SEL R189, R189, RZ, !P0 ;  /* 0x000000ffbdbd7207 */ /* 0x000fe40004000000 */
[----:B------:R-:W-:Y:S02]  /*2b7d0*/  IADD3 R0, P4, R0, R184, RZ ;  /* 0x000000b800007210 */ /* 0x000fe40007f9e0ff */
[----:B------:R-:W-:Y:S01]  /*2b7e0*/  ISETP.NE.U32.AND P1, PT, R189, RZ, PT ;  /* 0x000000ffbd00720c */ /* 0x000fe20003f25070 */
[----:B-1----:R-:W-:Y:S01]  /*2b7f0*/  IMAD.MOV.U32 R191, RZ, RZ, R6 ;  /* 0x000000ffffbf7224 */ /* 0x002fe200078e0006 */
        /* <DEDUP_REMOVED lines=8> */
[----:B------:R-:W-:-:S04]  /*2b880*/  SEL R189, RZ, 0x4, !P1 ;  /* 0x00000004ffbd7807 */ /* 0x000fc80004800000 */
[----:B------:R-:W-:Y:S02]  /*2b890*/  SEL R189, R189, RZ, !P0 ;  /* 0x000000ffbdbd7207 */ /* 0x000fe40004000000 */
[----:B-1----:R-:W-:Y:S02]  /*2b8a0*/  SEL R190, RZ, 0x4, !P2 ;  /* 0x00000004ffbe7807 */ /* 0x002fe40005000000 */
[----:B------:R-:W-:Y:S02]  /*2b8b0*/  ISETP.NE.U32.AND P1, PT, R189, RZ, PT ;  /* 0x000000ffbd00720c */ /* 0x000fe40003f25070 */
[----:B------:R-:W-:Y:S02]  /*2b8c0*/  IADD3 R187, P3, R187, R184, RZ ;  /* 0x000000b8bbbb7210 */ /* 0x000fe40007f7e0ff */
[----:B------:R-:W-:Y:S02]  /*2b8d0*/  SEL R190, R190, RZ, !P0 ;  /* 0x000000ffbebe7207 */ /* 0x000fe40004000000 */
[----:B------:R-:W-:-:S02]  /*2b8e0*/  LOP3.LUT R189, R3, 0x30, RZ, 0x3c, !PT ;  /* 0x0000003003bd7812 */ /* 0x000fc400078e3cff */
[----:B------:R-:W-:Y:S02]  /*2b8f0*/  IADD3.X R156, R156, R183, RZ, P3, !PT ;  /* 0x000000b79c9c7210 */ /* 0x000fe40001ffe4ff */
[----:B------:R-:W-:Y:S02]  /*2b900*/  IADD3 R155, P4, R155, R184, RZ ;  /* 0x000000b89b9b7210 */ /* 0x000fe40007f9e0ff */
[----:B------:R-:W-:Y:S01]  /*2b910*/  ISETP.NE.U32.AND P2, PT, R190, RZ, PT ;  /* 0x000000ffbe00720c */ /* 0x000fe20003f45070 */
[----:B------:R-:W-:Y:S01]  /*2b920*/  VIADD R189, R189, UR4 ;  /* 0x00000004bdbd7c36 */ /* 0x000fe20008000000 */
[----:B------:R-:W-:Y:S01]  /*2b930*/  MOV R191, R156 ;  /* 0x0000009c00bf7202 */ /* 0x000fe20000000f00 */
[----:B------:R-:W-:Y:S02]  /*2b940*/  IMAD.MOV.U32 R190, RZ, RZ, R187 ;  /* 0x000000ffffbe7224 */ /* 0x000fe400078e00bb */
[----:B------:R-:W-:-:S03]  /*2b950*/  IMAD.X R178, R178, 0x1, R183, P4 ;  /* 0x00000001b2b27824 */ /* 0x000fc600020e06b7 */
[----:B------:R1:W-:Y:S01]  /*2b960*/  LDGSTS.E [R189], desc[UR60][R190.64], P1 ;  /* 0x00000000bebd7fae */ /* 0x0003e2000892187c */
[----:B------:R-:W-:Y:S01]  /*2b970*/  ISETP.GT.AND P1, PT, R177, 0xe, PT ;  /* 0x0000000eb100780c */ /* 0x000fe20003f24270 */
[----:B-1----:R-:W-:Y:S02]  /*2b980*/  IMAD.MOV.U32 R190, RZ, RZ, R155 ;  /* 0x000000ffffbe7224 */ /* 0x002fe400078e009b */
[----:B------:R-:W-:-:S05]  /*2b990*/  IMAD.MOV.U32 R191, RZ, RZ, R178 ;  /* 0x000000ffffbf7224 */ /* 0x000fca00078e00b2 */
[----:B------:R1:W-:Y:S01]  /*2b9a0*/  LDGSTS.E [R189+0x4], desc[UR60][R190.64], P2 ;  /* 0x00004000bebd7fae */ /* 0x0003e2000912187c */
        /* <DEDUP_REMOVED lines=10> */
[----:B------:R-:W-:Y:S02]  /*2ba50*/  IMAD.MOV.U32 R190, RZ, RZ, R158 ;  /* 0x000000ffffbe7224 */ /* 0x000fe400078e009e */
[----:B------:R-:W-:Y:S01]  /*2ba60*/  IMAD.MOV.U32 R191, RZ, RZ, R161 ;  /* 0x000000ffffbf7224 */ /* 0x000fe200078e00a1 */
[----:B------:R-:W-:-:S04]  /*2ba70*/  IADD3.X R160, R160, R183, RZ, P4, !PT ;  /* 0x000000b7a0a07210 */ /* 0x000fc800027fe4ff */
[----:B------:R1:W-:Y:S02]  /*2ba80*/  LDGSTS.E [R189+0x8], desc[UR60][R190.64], P2 ;  /* 0x00008000bebd7fae */ /* 0x0003e4000912187c */
[----:B-1----:R-:W-:Y:S01]  /*2ba90*/  IMAD.MOV.U32 R190, RZ, RZ, R159 ;  /* 0x000000ffffbe7224 */ /* 0x002fe200078e009f */
[----:B------:R-:W-:-:S05]  /*2baa0*/  MOV R191, R160 ;  /* 0x000000a000bf7202 */ /* 0x000fca0000000f00 */
        /* <DEDUP_REMOVED lines=26> */
[----:B------:R-:W-:Y:S01]  /*2bc50*/  STL [R1+0x190], R7 ;  /* 0x0001900701007387 */ /* 0x000fe20000100800 */
[----:B------:R-:W-:-:S02]  /*2bc60*/  IMAD.X R234, R234, 0x1, R183, P3 ;  /* 0x00000001eaea7824 */ /* 0x000fc400018e06b7 */
[----:B------:R-:W-:Y:S01]  /*2bc70*/  SEL R190, R190, RZ, !P0 ;  /* 0x000000ffbebe7207 */ /* 0x000fe20004000000 */
[----:B------:R1:W-:Y:S01]  /*2bc80*/  STL [R1+0x18c], R182 ;  /* 0x00018cb601007387 */ /* 0x0003e20000100800 */
[----:B------:R-:W-:Y:S02]  /*2bc90*/  IADD3 R237, P4, R237, R184, RZ ;  /* 0x000000b8eded7210 */ /* 0x000fe40007f9e0ff */
[----:B------:R-:W-:Y:S01]  /*2bca0*/  ISETP.NE.U32.AND P1, PT, R190, RZ, PT ;  /* 0x000000ffbe00720c */ /* 0x000fe20003f25070 */
[----:B------:R-:W-:Y:S01]  /*2bcb0*/  STL [R1+0x198], R5 ;  /* 0x0001980501007387 */ /* 0x000fe20000100800 */
[----:B------:R-:W-:-:S03]  /*2bcc0*/  IMAD.MOV.U32 R190, RZ, RZ, R235 ;  /* 0x000000ffffbe7224 */ /* 0x000fc600078e00eb */
[----:B------:R2:W-:Y:S01]  /*2bcd0*/  STL [R1+0x194], R6 ;  /* 0x0001940601007387 */ /* 0x0005e20000100800 */
[----:B------:R-:W-:-:S03]  /*2bce0*/  IMAD.MOV.U32 R191, RZ, RZ, R234 ;  /* 0x000000ffffbf7224 */ /* 0x000fc600078e00ea */
[----:B------:R-:W-:Y:S01]  /*2bcf0*/  STL [R1+0x1a0], R0 ;  /* 0x0001a00001007387 */ /* 0x000fe20000100800 */
[----:B------:R-:W-:-:S03]  /*2bd00*/  IADD3.X R236, R236, R183, RZ, P4, !PT ;  /* 0x000000b7ecec7210 */ /* 0x000fc600027fe4ff */
[----:B------:R3:W-:Y:S04]  /*2bd10*/  STL [R1+0x19c], R4 ;  /* 0x00019c0401007387 */ /* 0x0007e80000100800 */
[----:B-1----:R-:W4:Y:S04]  /*2bd20*/  LDL.LU R182, [R1+0xac] ;  /* 0x0000ac0001b67983 */ /* 0x002f280000300800 */
[----:B------:R-:W4:Y:S04]  /*2bd30*/  LDL.LU R7, [R1+0xb0] ;  /* 0x0000b00001077983 */ /* 0x000f280000300800 */
[----:B--2---:R-:W2:Y:S04]  /*2bd40*/  LDL.LU R6, [R1+0xb4] ;  /* 0x0000b40001067983 */ /* 0x004ea80000300800 */
[----:B------:R-:W2:Y:S04]  /*2bd50*/  LDL.LU R5, [R1+0xb8] ;  /* 0x0000b80001057983 */ /* 0x000ea80000300800 */
[----:B---3--:R-:W3:Y:S04]  /*2bd60*/  LDL.LU R4, [R1+0xbc] ;  /* 0x0000bc0001047983 */ /* 0x008ee80000300800 */
[----:B------:R1:W-:Y:S04]  /*2bd70*/  LDGSTS.E [R189+0x4008], desc[UR60][R190.64], P2 ;  /* 0x04008000bebd7fae */ /* 0x0003e8000912187c */
[----:B------:R-:W3:Y:S04]  /*2bd80*/  LDL.LU R0, [R1+0xc0] ;  /* 0x0000c00001007983 */ /* 0x000ee80000300800 */
[----:B------:R-:W2:Y:S01]  /*2bd90*/  LDL.LU R223, [R1+0xa8] ;  /* 0x0000a80001df7983 */ /* 0x000ea20000300800 */
[----:B-1----:R-:W-:Y:S01]  /*2bda0*/  IMAD.MOV.U32 R190, RZ, RZ, R237 ;  /* 0x000000ffffbe7224 */ /* 0x002fe200078e00ed */
[----:B------:R-:W-:-:S05]  /*2bdb0*/  MOV R191, R236 ;  /* 0x000000ec00bf7202 */ /* 0x000fca0000000f00 */
        /* <DEDUP_REMOVED lines=11> */
[----:B------:R-:W-:Y:S01]  /*2be70*/  IMAD.X R182, R182, 0x1, R183, P4 ;  /* 0x00000001b6b67824 */ /* 0x000fe200020e06b7 */
[----:B--2---:R-:W-:-:S05]  /*2be80*/  IADD3 R223, P3, R223, R184, RZ ;  /* 0x000000b8dfdf7210 */ /* 0x004fca0007f7e0ff */
[----:B------:R-:W-:Y:S01]  /*2be90*/  IMAD.MOV.U32 R190, RZ, RZ, R223 ;  /* 0x000000ffffbe7224 */ /* 0x000fe200078e00df */
[----:B------:R-:W-:Y:S01]  /*2bea0*/  STL [R1+0xa8], R223 ;  /* 0x0000a8df01007387 */ /* 0x000fe20000100800 */
[----:B---3--:R-:W-:-:S05]  /*2beb0*/  IMAD.X R191, R191, 0x1, R183, P3 ;  /* 0x00000001bfbf7824 */ /* 0x008fca00018e06b7 */
        /* <DEDUP_REMOVED lines=15> */
[----:B------:R1:W-:Y:S01]  /*2bfb0*/  STL [R1+0xb0], R7 ;  /* 0x0000b00701007387 */ /* 0x0003e20000100800 */
[----:B------:R-:W-:Y:S02]  /*2bfc0*/  IMAD.MOV.U32 R191, RZ, RZ, R6 ;  /* 0x000000ffffbf7224 */ /* 0x000fe400078e0006 */
[----:B------:R-:W-:Y:S01]  /*2bfd0*/  ISETP.NE.U32.AND P1, PT, R190, RZ, PT ;  /* 0x000000ffbe00720c */ /* 0x000fe20003f25070 */
[----:B------:R2:W-:Y:S01]  /*2bfe0*/  STL [R1+0xac], R182 ;  /* 0x0000acb601007387 */ /* 0x0005e20000100800 */
[----:B------:R-:W-:Y:S01]  /*2bff0*/  IMAD.X R4, R4, 0x1, R183, P4 ;  /* 0x0000000104047824 */ /* 0x000fe200020e06b7 */
[----:B------:R-:W-:Y:S02]  /*2c000*/  MOV R190, R5 ;  /* 0x0000000500be7202 */ /* 0x000fe40000000f00 */
        /* <DEDUP_REMOVED lines=28> */
[----:B--2---:R-:W-:Y:S01]  /*2c1d0*/  IMAD.X R182, R182, 0x1, R183, P4 ;  /* 0x00000001b6b67824 */ /* 0x004fe200020e06b7 */
[----:B---3--:R-:W-:-:S05]  /*2c1e0*/  IADD3.X R191, R191, R183, RZ, P3, !PT ;  /* 0x000000b7bfbf7210 */ /* 0x008fca0001ffe4ff */
        /* <DEDUP_REMOVED lines=25> */
[----:B------:R-:W-:Y:S02]  /*2c380*/  IADD3 R157, P3, R157, R184, RZ ;  /* 0x000000b89d9d7210 */ /* 0x000fe40007f7e0ff */
[----:B-1----:R-:W-:Y:S02]  /*2c390*/  SEL R189, RZ, 0x4, !P1 ;  /* 0x00000004ffbd7807 */ /* 0x002fe40004800000 */
[----:B------:R-:W-:Y:S02]  /*2c3a0*/  SEL R190, RZ, 0x4, !P2 ;  /* 0x00000004ffbe7807 */ /* 0x000fe40005000000 */
[----:B------:R-:W-:-:S02]  /*2c3b0*/  SEL R189, R189, RZ, !P0 ;  /* 0x000000ffbdbd7207 */ /* 0x000fc40004000000 */
[----:B------:R-:W-:Y:S02]  /*2c3c0*/  SEL R190, R190, RZ, !P0 ;  /* 0x000000ffbebe7207 */ /* 0x000fe40004000000 */
[----:B------:R-:W-:Y:S01]  /*2c3d0*/  ISETP.NE.U32.AND P1, PT, R189, RZ, PT ;  /* 0x000000ffbd00720c */ /* 0x000fe20003f25070 */
[----:B------:R-:W-:Y:S01]  /*2c3e0*/  IMAD.X R163, R163, 0x1, R183, P3 ;  /* 0x00000001a3a37824 */ /* 0x000fe200018e06b7 */
[----:B------:R-:W-:Y:S02]  /*2c3f0*/  LOP3.LUT R189, R3, 0x40, RZ, 0x3c, !PT ;  /* 0x0000004003bd7812 */ /* 0x000fe400078e3cff */
[----:B------:R-:W-:Y:S02]  /*2c400*/  IADD3 R162, P4, R162, R184, RZ ;  /* 0x000000b8a2a27210 */ /* 0x000fe40007f9e0ff */
[----:B------:R-:W-:Y:S01]  /*2c410*/  ISETP.NE.U32.AND P2, PT, R190, RZ, PT ;  /* 0x000000ffbe00720c */ /* 0x000fe20003f45070 */
[----:B------:R-:W-:Y:S01]  /*2c420*/  IMAD.MOV.U32 R190, RZ, RZ, R157 ;  /* 0x000000ffffbe7224 */ /* 0x000fe200078e009d */
[----:B------:R-:W-:Y:S01]  /*2c430*/  IADD3 R189, R189, UR4, RZ ;  /* 0x00000004bdbd7c10 */ /* 0x000fe2000fffe0ff */
[----:B------:R-:W-:-:S02]  /*2c440*/  IMAD.MOV.U32 R191, RZ, RZ, R163 ;  /* 0x000000ffffbf7224 */ /* 0x000fc400078e00a3 */
[----:B------:R-:W-:-:S03]  /*2c450*/  IMAD.X R179, R179, 0x1, R183, P4 ;  /* 0x00000001b3b37824 */ /* 0x000fc600020e06b7 */
[----:B------:R1:W-:Y:S01]  /*2c460*/  LDGSTS.E [R189], desc[UR60][R190.64], P1 ;  /* 0x00000000bebd7fae */ /* 0x0003e2000892187c */
[----:B------:R-:W-:Y:S02]  /*2c470*/  ISETP.GT.AND P1, PT, R177, 0x12, PT ;  /* 0x00000012b100780c */ /* 0x000fe40003f24270 */
[----:B-1----:R-:W-:Y:S01]  /*2c480*/  MOV R190, R162 ;  /* 0x000000a200be7202 */ /* 0x002fe20000000f00 */
[----:B------:R-:W-:-:S05]  /*2c490*/  IMAD.MOV.U32 R191, RZ, RZ, R179 ;  /* 0x000000ffffbf7224 */ /* 0x000fca00078e00b3 */
[----:B------:R1:W-:Y:S02]  /*2c4a0*/  LDGSTS.E [R189+0x4], desc[UR60][R190.64], P2 ;  /* 0x00004000bebd7fae */ /* 0x0003e4000912187c */
[----:B-1----:R-:W-:Y:S02]  /*2c4b0*/  SEL R190, RZ, 0x4, !P1 ;  /* 0x00000004ffbe7807 */ /* 0x002fe40004800000 */
[----:B------:R-:W-:Y:S02]  /*2c4c0*/  ISETP.GT.AND P1, PT, R177, 0x13, PT ;  /* 0x00000013b100780c */ /* 0x000fe40003f24270 */
[----:B------:R-:W-:-:S04]  /*2c4d0*/  SEL R190, R190, RZ, !P0 ;  /* 0x000000ffbebe7207 */ /* 0x000fc80004000000 */
[----:B------:R-:W-:Y:S02]  /*2c4e0*/  ISETP.NE.U32.AND P2, PT, R190, RZ, PT ;  /* 0x000000ffbe00720c */ /* 0x000fe40003f45070 */
[----:B------:R-:W-:Y:S02]  /*2c4f0*/  SEL R190, RZ, 0x4, !P1 ;  /* 0x00000004ffbe7807 */ /* 0x000fe40004800000 */
[----:B------:R-:W-:Y:S02]  /*2c500*/  IADD3 R165, P3, R165, R184, RZ ;  /* 0x000000b8a5a57210 */ /* 0x000fe40007f7e0ff */
[----:B------:R-:W-:-:S04]  /*2c510*/  SEL R190, R190, RZ, !P0 ;  /* 0x000000ffbebe7207 */ /* 0x000fc80004000000 */
[----:B------:R-:W-:Y:S01]  /*2c520*/  ISETP.NE.U32.AND P1, PT, R190, RZ, PT ;  /* 0x000000ffbe00720c */ /* 0x000fe20003f25070 */
[--C-:B------:R-:W-:Y:S01]  /*2c530*/  IMAD.X R168, R168, 0x1, R183.reuse, P3 ;  /* 0x00000001a8a87824 */ /* 0x100fe200018e06b7 */
[----:B------:R-:W-:Y:S02]  /*2c540*/  IADD3 R166, P4, R166, R184, RZ ;  /* 0x000000b8a6a67210 */ /* 0x000fe40007f9e0ff */
[----:B------:R-:W-:Y:S01]  /*2c550*/  MOV R190, R165 ;  /* 0x000000a500be7202 */ /* 0x000fe20000000f00 */
        /* <DEDUP_REMOVED lines=31> */
[----:B------:R-:W-:Y:S01]  /*2c750*/  IADD3 R245, P4, R245, R184, RZ ;  /* 0x000000b8f5f57210 */ /* 0x000fe20007f9e0ff */
[----:B------:R-:W-:Y:S01]  /*2c760*/  STL [R1+0x1b0], R7 ;  /* 0x0001b00701007387 */ /* 0x000fe20000100800 */
[----:B------:R-:W-:Y:S01]  /*2c770*/  ISETP.NE.U32.AND P1, PT, R190, RZ, PT ;  /* 0x000000ffbe00720c */ /* 0x000fe20003f25070 */
[----:B------:R-:W-:Y:S02]  /*2c780*/  IMAD.MOV.U32 R190, RZ, RZ, R243 ;  /* 0x000000ffffbe7224 */ /* 0x000fe400078e00f3 */
[----:B------:R1:W-:Y:S01]  /*2c790*/  STL [R1+0x1ac], R182 ;  /* 0x0001acb601007387 */ /* 0x0003e20000100800 */
[----:B------:R-:W-:-:S02]  /*2c7a0*/  IMAD.MOV.U32 R191, RZ, RZ, R242 ;  /* 0x000000ffffbf7224 */ /* 0x000fc400078e00f2 */
[----:B------:R-:W-:Y:S01]  /*2c7b0*/  IMAD.X R244, R244, 0x1, R183, P4 ;  /* 0x00000001f4f47824 */ /* 0x000fe200020e06b7 */
        /* <DEDUP_REMOVED lines=8> */
[----:B--2---:R-:W-:Y:S01]  /*2c840*/  MOV R190, R245 ;  /* 0x000000f500be7202 */ /* 0x004fe20000000f00 */
[----:B------:R-:W-:-:S02]  /*2c850*/  IMAD.MOV.U32 R191, RZ, RZ, R244 ;  /* 0x000000ffffbf7224 */ /* 0x000fc400078e00f4 */
[----:B------:R-:W2:Y:S04]  /*2c860*/  LDL.LU R6, [R1+0xd4] ;  /* 0x0000d40001067983 */ /* 0x000ea80000300800 */
        /* <DEDUP_REMOVED lines=13> */
[----:B----4-:R-:W-:-:S04]  /*2c940*/  IADD3 R223, P3, R223, R184, RZ ;  /* 0x000000b8dfdf7210 */ /* 0x010fc80007f7e0ff */
[----:B------:R-:W-:Y:S01]  /*2c950*/  MOV R190, R223 ;  /* 0x000000df00be7202 */ /* 0x000fe20000000f00 */
[----:B------:R-:W-:Y:S01]  /*2c960*/  STL [R1+0xc8], R223 ;  /* 0x0000c8df01007387 */ /* 0x000fe20000100800 */
[----:B------:R-:W-:-:S05]  /*2c970*/  IADD3 R7, P4, R7, R184, RZ ;  /* 0x000000b807077210 */ /* 0x000fca0007f9e0ff */
[--C-:B------:R-:W-:Y:S02]  /*2c980*/  IMAD.X R182, R182, 0x1, R183.reuse, P4 ;  /* 0x00000001b6b67824 */ /* 0x100fe400020e06b7 */
[----:B--2---:R-:W-:-:S05]  /*2c990*/  IMAD.X R191, R191, 0x1, R183, P3 ;  /* 0x00000001bfbf7824 */ /* 0x004fca00018e06b7 */
        /* <DEDUP_REMOVED lines=13> */
[----:B---3--:R-:W-:-:S02]  /*2ca70*/  IADD3 R0, P4, R0, R184, RZ ;  /* 0x000000b800007210 */ /* 0x008fc40007f9e0ff */
[----:B------:R-:W-:Y:S01]  /*2ca80*/  SEL R190, R190, RZ, !P0 ;  /* 0x000000ffbebe7207 */ /* 0x000fe20004000000 */
[----:B------:R1:W-:Y:S01]  /*2ca90*/  STL [R1+0xd0], R7 ;  /* 0x0000d00701007387 */ /* 0x0003e20000100800 */
[----:B------:R-:W-:Y:S02]  /*2caa0*/  IADD3.X R4, R4, R183, RZ, P4, !PT ;  /* 0x000000b704047210 */ /* 0x000fe400027fe4ff */
[----:B------:R-:W-:Y:S01]  /*2cab0*/  ISETP.NE.U32.AND P1, PT, R190, RZ, PT ;  /* 0x000000ffbe00720c */ /* 0x000fe20003f25070 */
[----:B------:R2:W-:Y:S01]  /*2cac0*/  STL [R1+0xcc], R182 ;  /* 0x0000ccb601007387 */ /* 0x0005e20000100800 */
[----:B------:R-:W-:Y:S02]  /*2cad0*/  IMAD.MOV.U32 R190, RZ, RZ, R5 ;  /* 0x000000ffffbe7224 */ /* 0x000fe400078e0005 */
        /* <DEDUP_REMOVED lines=9> */
[----:B---3--:R-:W-:Y:S01]  /*2cb70*/  IMAD.MOV.U32 R190, RZ, RZ, R0 ;  /* 0x000000ffffbe7224 */ /* 0x008fe200078e0000 */
[----:B------:R-:W-:-:S02]  /*2cb80*/  MOV R191, R4 ;  /* 0x0000000400bf7202 */ /* 0x000fc40000000f00 */
        /* <DEDUP_REMOVED lines=18> */
[--C-:B--2---:R-:W-:Y:S02]  /*2ccb0*/  IMAD.X R182, R182, 0x1, R183.reuse, P4 ;  /* 0x00000001b6b67824 */ /* 0x104fe400020e06b7 */
[----:B---3--:R-:W-:-:S05]  /*2ccc0*/  IMAD.X R191, R191, 0x1, R183, P3 ;  /* 0x00000001bfbf7824 */ /* 0x008fca00018e06b7 */
[----:B------:R1:W-:Y:S04]  /*2ccd0*/  STL [R1+0x1c4], R191 ;  /* 0x0001c4bf01007387 */ /* 0x0003e80000100800 */
[----:B------:R2:W-:Y:S02]  /*2cce0*/  LDGSTS.E [R189+0xc000], desc[UR60][R190.64], P2 ;  /* 0x0c000000bebd7fae */ /* 0x0005e4000912187c */
[----:B--2---:R-:W-:Y:S01]  /*2ccf0*/  MOV R190, R7 ;  /* 0x0000000700be7202 */ /* 0x004fe20000000f00 */
[----:B-1----:R-:W-:-:S05]  /*2cd00*/  IMAD.MOV.U32 R191, RZ, RZ, R182 ;  /* 0x000000ffffbf7224 */ /* 0x002fca00078e00b6 */
        /* <DEDUP_REMOVED lines=9> */
[----:B------:R-:W-:Y:S02]  /*2cda0*/  IADD3 R0, P4, R0, R184, RZ ;  /* 0x000000b800007210 */ /* 0x000fe40007f9e0ff */
[----:B------:R-:W-:Y:S01]  /*2cdb0*/  SEL R190, R190, RZ, !P0 ;  /* 0x000000ffbebe7207 */ /* 0x000fe20004000000 */
[----:B------:R-:W-:Y:S01]  /*2cdc0*/  IMAD.MOV.U32 R191, RZ, RZ, R6 ;  /* 0x000000ffffbf7224 */ /* 0x000fe200078e0006 */
[----:B------:R-:W-:Y:S02]  /*2cdd0*/  STL [R1+0x1d0], R7 ;  /* 0x0001d00701007387 */ /* 0x000fe40000100800 */
[----:B------:R-:W-:Y:S01]  /*2cde0*/  ISETP.NE.U32.AND P1, PT, R190, RZ, PT ;  /* 0x000000ffbe00720c */ /* 0x000fe20003f25070 */
[----:B------:R-:W-:Y:S01]  /*2cdf0*/  IMAD.X R4, R4, 0x1, R183, P4 ;  /* 0x0000000104047824 */ /* 0x000fe200020e06b7 */
[----:B------:R-:W-:Y:S01]  /*2ce00*/  MOV R190, R5 ;  /* 0x0000000500be7202 */ /* 0x000fe20000000f00 */
[----:B------:R-:W-:Y:S04]  /*2ce10*/  STL [R1+0x1cc], R182 ;  /* 0x0001ccb601007387 */ /* 0x000fe80000100800 */
[----:B------:R-:W-:Y:S04]  /*2ce20*/  STL [R1+0x1d8], R5 ;  /* 0x0001d80501007387 */ /* 0x000fe80000100800 */
[----:B------:R-:W-:Y:S04]  /*2ce30*/  STL [R1+0x1d4], R6 ;  /* 0x0001d40601007387 */ /* 0x000fe80000100800 */
[----:B------:R1:W-:Y:S04]  /*2ce40*/  STL [R1+0x1e0], R0 ;  /* 0x0001e00001007387 */ /* 0x0003e80000100800 */
[----:B------:R2:W-:Y:S04]  /*2ce50*/  LDGSTS.E [R189+0xc008], desc[UR60][R190.64], P2 ;  /* 0x0c008000bebd7fae */ /* 0x0005e8000912187c */
[----:B------:R3:W-:Y:S01]  /*2ce60*/  STL [R1+0x1dc], R4 ;  /* 0x0001dc0401007387 */ /* 0x0007e20000100800 */
[----:B--2---:R-:W-:-:S03]  /*2ce70*/  IMAD.MOV.U32 R190, RZ, RZ, R0 ;  /* 0x000000ffffbe7224 */ /* 0x004fc600078e0000 */
[----:B-1----:R-:W2:Y:S01]  /*2ce80*/  LDL.LU R0, [R1] ;  /* 0x0000000001007983 */ /* 0x002ea20000300800 */
[----:B------:R-:W-:Y:S01]  /*2ce90*/  IMAD.MOV.U32 R191, RZ, RZ, R4 ;  /* 0x000000ffffbf7224 */ /* 0x000fe200078e0004 */
[C---:B------:R-:W-:Y:S02]  /*2cea0*/  ISETP.GT.AND P2, PT, R177.reuse, 0x15, PT ;  /* 0x00000015b100780c */ /* 0x040fe40003f44270 */
[----:B------:R-:W-:Y:S01]  /*2ceb0*/  IADD3 R164, P3, R164, R184, RZ ;  /* 0x000000b8a4a47210 */ /* 0x000fe20007f7e0ff */
[----:B------:R-:W4:Y:S04]  /*2cec0*/  LDL.LU R223, [R1+0xe8] ;  /* 0x0000e80001df7983 */ /* 0x000f280000300800 */
[----:B------:R1:W-:Y:S01]  /*2ced0*/  LDGSTS.E [R189+0xc00c], desc[UR60][R190.64], P1 ;  /* 0x0c00c000bebd7fae */ /* 0x0003e2000892187c */
[----:B------:R-:W-:-:S02]  /*2cee0*/  ISETP.GT.AND P1, PT, R177, 0x14, PT ;  /* 0x00000014b100780c */ /* 0x000fc40003f24270 */
[----:B------:R-:W-:Y:S01]  /*2cef0*/  IADD3.X R170, R170, R183, RZ, P3, !PT ;  /* 0x000000b7aaaa7210 */ /* 0x000fe20001ffe4ff */
[----:B------:R-:W4:Y:S01]  /*2cf00*/  LDL.LU R7, [R1+0xf0] ;  /* 0x0000f00001077983 */ /* 0x000f220000300800 */
[----:B-1----:R-:W-:Y:S02]  /*2cf10*/  SEL R189, RZ, 0x4, !P1 ;  /* 0x00000004ffbd7807 */ /* 0x002fe40004800000 */
[----:B------:R-:W-:Y:S02]  /*2cf20*/  SEL R190, RZ, 0x4, !P2 ;  /* 0x00000004ffbe7807 */ /* 0x000fe40005000000 */
[----:B------:R-:W-:Y:S02]  /*2cf30*/  SEL R189, R189, RZ, !P0 ;  /* 0x000000ffbdbd7207 */ /* 0x000fe40004000000 */
[----:B------:R-:W-:Y:S02]  /*2cf40*/  SEL R190, R190, RZ, !P0 ;  /* 0x000000ffbebe7207 */ /* 0x000fe40004000000 */
[----:B------:R-:W-:-:S02]  /*2cf50*/  ISETP.NE.U32.AND P1, PT, R189, RZ, PT ;  /* 0x000000ffbd00720c */ /* 0x000fc40003f25070 */
[----:B------:R-:W-:Y:S02]  /*2cf60*/  LOP3.LUT R189, R3, 0x50, RZ, 0x3c, !PT ;  /* 0x0000005003bd7812 */ /* 0x000fe400078e3cff */
        /* <DEDUP_REMOVED lines=54> */
[----:B------:R-:W-:Y:S01]  /*2d2d0*/  SEL R190, R190, RZ, !P0 ;  /* 0x000000ffbebe7207 */ /* 0x000fe20004000000 */
[----:B------:R-:W-:-:S03]  /*2d2e0*/  IMAD.MOV.U32 R191, RZ, RZ, R250 ;  /* 0x000000ffffbf7224 */ /* 0x000fc600078e00fa */
[----:B------:R-:W-:Y:S01]  /*2d2f0*/  ISETP.NE.U32.AND P1, PT, R190, RZ, PT ;  /* 0x000000ffbe00720c */ /* 0x000fe20003f25070 */
[----:B------:R-:W-:-:S05]  /*2d300*/  IMAD.MOV.U32 R190, RZ, RZ, R251 ;  /* 0x000000ffffbe7224 */ /* 0x000fca00078e00fb */
[----:B------:R1:W-:Y:S01]  /*2d310*/  LDGSTS.E [R189+0x4008], desc[UR60][R190.64], P2 ;  /* 0x04008000bebd7fae */ /* 0x0003e2000912187c */
[----:B--2---:R-:W-:-:S04]  /*2d320*/  IADD3 R0, P4, R0, R184, RZ ;  /* 0x000000b800007210 */ /* 0x004fc80007f9e0ff */
[----:B------:R-:W-:Y:S01]  /*2d330*/  IADD3.X R252, R252, R183, RZ, P4, !PT ;  /* 0x000000b7fcfc7210 */ /* 0x000fe200027fe4ff */
[----:B------:R2:W-:Y:S01]  /*2d340*/  STL [R1], R0 ;  /* 0x0000000001007387 */ /* 0x0005e20000100800 */
[----:B-1----:R-:W-:Y:S02]  /*2d350*/  IMAD.MOV.U32 R190, RZ, RZ, R0 ;  /* 0x000000ffffbe7224 */ /* 0x002fe400078e0000 */
[----:B------:R-:W-:Y:S01]  /*2d360*/  MOV R191, R252 ;  /* 0x000000fc00bf7202 */ /* 0x000fe20000000f00 */
[----:B------:R-:W4:Y:S04]  /*2d370*/  LDL.LU R182, [R1+0xec] ;  /* 0x0000ec0001b67983 */ /* 0x000f280000300800 */
[----:B------:R-:W4:Y:S04]  /*2d380*/  LDL.LU R6, [R1+0xf4] ;  /* 0x0000f40001067983 */ /* 0x000f280000300800 */
[----:B------:R-:W4:Y:S04]  /*2d390*/  LDL.LU R5, [R1+0xf8] ;  /* 0x0000f80001057983 */ /* 0x000f280000300800 */
[----:B---3--:R-:W3:Y:S04]  /*2d3a0*/  LDL.LU R4, [R1+0xfc] ;  /* 0x0000fc0001047983 */ /* 0x008ee80000300800 */
[----:B--2---:R-:W2:Y:S04]  /*2d3b0*/  LDL.LU R0, [R1+0x100] ;  /* 0x0001000001007983 */ /* 0x004ea80000300800 */
[----:B------:R1:W-:Y:S04]  /*2d3c0*/  LDGSTS.E [R189+0x400c], desc[UR60][R190.64], P1 ;  /* 0x0400c000bebd7fae */ /* 0x0003e8000892187c */
[----:B------:R-:W3:Y:S01]  /*2d3d0*/  LDL.LU R191, [R1+0xe4] ;  /* 0x0000e40001bf7983 */ /* 0x000ee20000300800 */
[----:B------:R-:W-:-:S04]  /*2d3e0*/  ISETP.GT.AND P1, PT, R177, 0x54, PT ;  /* 0x00000054b100780c */ /* 0x000fc80003f24270 */
[----:B-1----:R-:W-:Y:S02]  /*2d3f0*/  SEL R190, RZ, 0x4, !P1 ;  /* 0x00000004ffbe7807 */ /* 0x002fe40004800000 */
[----:B------:R-:W-:Y:S02]  /*2d400*/  ISETP.GT.AND P1, PT, R177, 0x55, PT ;  /* 0x00000055b100780c */ /* 0x000fe40003f24270 */
[----:B------:R-:W-:-:S04]  /*2d410*/  SEL R190, R190, RZ, !P0 ;  /* 0x000000ffbebe7207 */ /* 0x000fc80004000000 */
[----:B------:R-:W-:Y:S02]  /*2d420*/  ISETP.NE.U32.AND P2, PT, R190, RZ, PT ;  /* 0x000000ffbe00720c */ /* 0x000fe40003f45070 */
[----:B------:R-:W-:Y:S02]  /*2d430*/  SEL R190, RZ, 0x4, !P1 ;  /* 0x00000004ffbe7807 */ /* 0x000fe40004800000 */
[-C--:B----4-:R-:W-:Y:S02]  /*2d440*/  IADD3 R223, P3, R223, R184.reuse, RZ ;  /* 0x000000b8dfdf7210 */ /* 0x090fe40007f7e0ff */
[----:B------:R-:W-:Y:S02]  /*2d450*/  SEL R190, R190, RZ, !P0 ;  /* 0x000000ffbebe7207 */ /* 0x000fe40004000000 */
[----:B------:R-:W-:Y:S02]  /*2d460*/  IADD3 R7, P4, R7, R184, RZ ;  /* 0x000000b807077210 */ /* 0x000fe40007f9e0ff */
[----:B------:R-:W-:Y:S01]  /*2d470*/  ISETP.NE.U32.AND P1, PT, R190, RZ, PT ;  /* 0x000000ffbe00720c */ /* 0x000fe20003f25070 */
[----:B------:R-:W-:Y:S01]  /*2d480*/  IMAD.MOV.U32 R190, RZ, RZ, R223 ;  /* 0x000000ffffbe7224 */ /* 0x000fe200078e00df */
[----:B------:R-:W-:Y:S01]  /*2d490*/  STL [R1+0xe8], R223 ;  /* 0x0000e8df01007387 */ /* 0x000fe20000100800 */
[----:B------:R-:W-:-:S02]  /*2d4a0*/  IMAD.X R182, R182, 0x1, R183, P4 ;  /* 0x00000001b6b67824 */ /* 0x000fc400020e06b7 */
[----:B---3--:R-:W-:-:S05]  /*2d4b0*/  IMAD.X R191, R191, 0x1, R183, P3 ;  /* 0x00000001bfbf7824 */ /* 0x008fca00018e06b7 */
[----:B------:R1:W-:Y:S04]  /*2d4c0*/  STL [R1+0xe4], R191 ;  /* 0x0000e4bf01007387 */ /* 0x0003e80000100800 */
[----:B------:R3:W-:Y:S02]  /*2d4d0*/  LDGSTS.E [R189+0x8000], desc[UR60][R190.64], P2 ;  /* 0x08000000bebd7fae */ /* 0x0007e4000912187c */
[----:B---3--:R-:W-:Y:S01]  /*2d4e0*/  MOV R190, R7 ;  /* 0x0000000700be7202 */ /* 0x008fe20000000f00 */
        /* <DEDUP_REMOVED lines=10> */
[----:B--2---:R-:W-:-:S02]  /*2d590*/  IADD3 R0, P4, R0, R184, RZ ;  /* 0x000000b800007210 */ /* 0x004fc40007f9e0ff */
        /* <DEDUP_REMOVED lines=189> */
[----:B------:R-:W-:Y:S02]  /*2e170*/  IADD3 R0, P4, R0, R184, RZ ;  /* 0x000000b800007210 */ /* 0x000fe40007f9e0ff */
[----:B------:R-:W-:Y:S02]  /*2e180*/  SEL R190, R190, RZ, !P0 ;  /* 0x000000ffbebe7207 */ /* 0x000fe40004000000 */
[----:B------:R-:W-:Y:S01]  /*2e190*/  IADD3.X R6, R6, R183, RZ, P3, !PT ;  /* 0x000000b706067210 */ /* 0x000fe20001ffe4ff */
[----:B------:R1:W-:Y:S01]  /*2e1a0*/  STL [R1+0x110], R7 ;  /* 0x0001100701007387 */ /* 0x0003e20000100800 */
[----:B------:R-:W-:Y:S01]  /*2e1b0*/  ISETP.NE.U32.AND P1, PT, R190, RZ, PT ;  /* 0x000000ffbe00720c */ /* 0x000fe20003f25070 */
[----:B------:R-:W-:Y:S02]  /*2e1c0*/  IMAD.X R4, R4, 0x1, R183, P4 ;  /* 0x0000000104047824 */ /* 0x000fe400020e06b7 */
[----:B------:R2:W-:Y:S01]  /*2e1d0*/  STL [R1+0x10c], R182 ;  /* 0x00010cb601007387 */ /* 0x0005e20000100800 */
[----:B------:R-:W-:-:S02]  /*2e1e0*/  IMAD.MOV.U32 R190, RZ, RZ, R5 ;  /* 0x000000ffffbe7224 */ /* 0x000fc400078e0005 */
        /* <DEDUP_REMOVED lines=9> */
[----:B---3--:R-:W-:Y:S01]  /*2e280*/  MOV R190, R0 ;  /* 0x0000000000be7202 */ /* 0x008fe20000000f00 */
[----:B------:R-:W-:-:S02]  /*2e290*/  IMAD.MOV.U32 R191, RZ, RZ, R4 ;  /* 0x000000ffffbf7224 */ /* 0x000fc400078e0004 */
        /* <DEDUP_REMOVED lines=18> */
[--C-:B--2---:R-:W-:Y:S02]  /*2e3c0*/  IMAD.X R182, R182, 0x1, R183.reuse, P4 ;  /* 0x00000001b6b67824 */ /* 0x104fe400020e06b7 */
[----:B---3--:R-:W-:-:S05]  /*2e3d0*/  IMAD.X R191, R191, 0x1, R183, P3 ;  /* 0x00000001bfbf7824 */ /* 0x008fca00018e06b7 */
[----:B------:R1:W-:Y:S04]  /*2e3e0*/  STL [R1+0x204], R191 ;  /* 0x000204bf01007387 */ /* 0x0003e80000100800 */
[----:B------:R2:W-:Y:S02]  /*2e3f0*/  LDGSTS.E [R189+0xc000], desc[UR60][R190.64], P2 ;  /* 0x0c000000bebd7fae */ /* 0x0005e4000912187c */
[----:B--2---:R-:W-:Y:S02]  /*2e400*/  IMAD.MOV.U32 R190, RZ, RZ, R7 ;  /* 0x000000ffffbe7224 */ /* 0x004fe400078e0007 */
        /* <DEDUP_REMOVED lines=8> */
[----:B------:R-:W-:Y:S02]  /*2e490*/  SEL R190, RZ, 0x4, !P1 ;  /* 0x00000004ffbe7807 */ /* 0x000fe40004800000 */
[----:B------:R-:W-:Y:S01]  /*2e4a0*/  IADD3 R0, P4, R0, R184, RZ ;  /* 0x000000b800007210 */ /* 0x000fe20007f9e0ff */
[----:B------:R-:W-:Y:S01]  /*2e4b0*/  IMAD.X R6, R6, 0x1, R183, P3 ;  /* 0x0000000106067824 */ /* 0x000fe200018e06b7 */
[----:B------:R-:W-:Y:S01]  /*2e4c0*/  SEL R190, R190, RZ, !P0 ;  /* 0x000000ffbebe7207 */ /* 0x000fe20004000000 */
[----:B------:R-:W-:Y:S01]  /*2e4d0*/  STL [R1+0x210], R7 ;  /* 0x0002100701007387 */ /* 0x000fe20000100800 */
[----:B------:R-:W-:Y:S01]  /*2e4e0*/  IADD3.X R4, R4, R183, RZ, P4, !PT ;  /* 0x000000b704047210 */ /* 0x000fe200027fe4ff */
[----:B------:R-:W-:Y:S01]  /*2e4f0*/  IMAD.MOV.U32 R191, RZ, RZ, R6 ;  /* 0x000000ffffbf7224 */ /* 0x000fe200078e0006 */
[----:B------:R-:W-:Y:S01]  /*2e500*/  ISETP.NE.U32.AND P1, PT, R190, RZ, PT ;  /* 0x000000ffbe00720c */ /* 0x000fe20003f25070 */
[----:B------:R-:W-:Y:S01]  /*2e510*/  STL [R1+0x20c], R182 ;  /* 0x00020cb601007387 */ /* 0x000fe20000100800 */
[----:B------:R-:W-:-:S03]  /*2e520*/  IMAD.MOV.U32 R190, RZ, RZ, R5 ;  /* 0x000000ffffbe7224 */ /* 0x000fc600078e0005 */
[----:B------:R-:W-:Y:S04]  /*2e530*/  STL [R1+0x218], R5 ;  /* 0x0002180501007387 */ /* 0x000fe80000100800 */
[----:B------:R1:W-:Y:S04]  /*2e540*/  STL [R1+0x214], R6 ;  /* 0x0002140601007387 */ /* 0x0003e80000100800 */
[----:B------:R-:W-:Y:S04]  /*2e550*/  STL [R1+0x220], R0 ;  /* 0x0002200001007387 */ /* 0x000fe80000100800 */
[----:B------:R2:W-:Y:S04]  /*2e560*/  STL [R1+0x21c], R4 ;  /* 0x00021c0401007387 */ /* 0x0005e80000100800 */
[----:B-1----:R-:W3:Y:S04]  /*2e570*/  LDL.LU R6, [R1+0x24] ;  /* 0x0000240001067983 */ /* 0x002ee80000300800 */
[----:B------:R-:W4:Y:S04]  /*2e580*/  LDL.LU R5, [R1+0x28] ;  /* 0x0000280001057983 */ /* 0x000f280000300800 */
[----:B------:R1:W-:Y:S02]  /*2e590*/  LDGSTS.E [R189+0xc008], desc[UR60][R190.64], P2 ;  /* 0x0c008000bebd7fae */ /* 0x0003e4000912187c */
[----:B-1----:R-:W-:Y:S01]  /*2e5a0*/  MOV R191, R4 ;  /* 0x0000000400bf7202 */ /* 0x002fe20000000f00 */
[----:B------:R-:W-:Y:S01]  /*2e5b0*/  IMAD.MOV.U32 R190, RZ, RZ, R0 ;  /* 0x000000ffffbe7224 */ /* 0x000fe200078e0000 */
[----:B--2---:R-:W2:Y:S04]  /*2e5c0*/  LDL.LU R4, [R1+0x2c] ;  /* 0x00002c0001047983 */ /* 0x004ea80000300800 */
[----:B------:R-:W2:Y:S04]  /*2e5d0*/  LDL.LU R0, [R1+0x30] ;  /* 0x0000300001007983 */ /* 0x000ea80000300800 */
[----:B------:R1:W-:Y:S01]  /*2e5e0*/  LDGSTS.E [R189+0xc00c], desc[UR60][R190.64], P1 ;  /* 0x0c00c000bebd7fae */ /* 0x0003e2000892187c */
[----:B------:R-:W-:-:S02]  /*2e5f0*/  ISETP.GT.AND P1, PT, R177, 0x1c, PT ;  /* 0x0000001cb100780c */ /* 0x000fc40003f24270 */
[----:B------:R-:W-:Y:S02]  /*2e600*/  ISETP.GT.AND P2, PT, R177, 0x1d, PT ;  /* 0x0000001db100780c */ /* 0x000fe40003f44270 */
[----:B------:R-:W-:Y:S02]  /*2e610*/  IADD3 R198, P3, R198, R184, RZ ;  /* 0x000000b8c6c67210 */ /* 0x000fe40007f7e0ff */
[----:B-1----:R-:W-:Y:S02]  /*2e620*/  SEL R189, RZ, 0x4, !P1 ;  /* 0x00000004ffbd7807 */ /* 0x002fe40004800000 */
[----:B------:R-:W-:Y:S02]  /*2e630*/  SEL R190, RZ, 0x4, !P2 ;  /* 0x00000004ffbe7807 */ /* 0x000fe40005000000 */
[----:B------:R-:W-:Y:S02]  /*2e640*/  SEL R189, R189, RZ, !P0 ;  /* 0x000000ffbdbd7207 */ /* 0x000fe40004000000 */
[----:B------:R-:W-:-:S02]  /*2e650*/  SEL R190, R190, RZ, !P0 ;  /* 0x000000ffbebe7207 */ /* 0x000fc40004000000 */
[----:B------:R-:W-:Y:S01]  /*2e660*/  ISETP.NE.U32.AND P1, PT, R189, RZ, PT ;  /* 0x000000ffbd00720c */ /* 0x000fe20003f25070 */
[----:B------:R-:W-:Y:S01]  /*2e670*/  IMAD.X R197, R197, 0x1, R183, P3 ;  /* 0x00000001c5c57824 */ /* 0x000fe200018e06b7 */
        /* <DEDUP_REMOVED lines=17> */
[----:B------:R-:W-:Y:S02]  /*2e790*/  SEL R190, RZ, 0x4, !P1 ;  /* 0x00000004ffbe7807 */ /* 0x000fe40004800000 */
[----:B------:R-:W-:Y:S02]  /*2e7a0*/  IADD3.X R201, R201, R183, RZ, P3, !PT ;  /* 0x000000b7c9c97210 */ /* 0x000fe40001ffe4ff */
[----:B------:R-:W-:Y:S02]  /*2e7b0*/  SEL R190, R190, RZ, !P0 ;  /* 0x000000ffbebe7207 */ /* 0x000fe40004000000 */
[----:B------:R-:W-:Y:S02]  /*2e7c0*/  IADD3 R204, P4, R204, R184, RZ ;  /* 0x000000b8cccc7210 */ /* 0x000fe40007f9e0ff */
[----:B------:R-:W-:Y:S01]  /*2e7d0*/  ISETP.NE.U32.AND P1, PT, R190, RZ, PT ;  /* 0x000000ffbe00720c */ /* 0x000fe20003f25070 */
[----:B------:R-:W-:-:S02]  /*2e7e0*/  IMAD.MOV.U32 R190, RZ, RZ, R202 ;  /* 0x000000ffffbe7224 */ /* 0x000fc400078e00ca */
        /* <DEDUP_REMOVED lines=15> */
[----:B---3--:R-:W-:Y:S01]  /*2e8e0*/  IMAD.X R6, R6, 0x1, R183, P3 ;  /* 0x0000000106067824 */ /* 0x008fe200018e06b7 */
[----:B------:R-:W-:Y:S01]  /*2e8f0*/  MOV R190, R5 ;  /* 0x0000000500be7202 */ /* 0x000fe20000000f00 */
[----:B------:R-:W-:Y:S02]  /*2e900*/  STL [R1+0x28], R5 ;  /* 0x0000280501007387 */ /* 0x000fe40000100800 */
[----:B------:R-:W-:Y:S02]  /*2e910*/  IMAD.MOV.U32 R191, RZ, RZ, R6 ;  /* 0x000000ffffbf7224 */ /* 0x000fe400078e0006 */
[----:B------:R1:W-:Y:S04]  /*2e920*/  STL [R1+0x24], R6 ;  /* 0x0000240601007387 */ /* 0x0003e80000100800 */
[----:B------:R3:W-:Y:S01]  /*2e930*/  LDGSTS.E [R189+0x4000], desc[UR60][R190.64], P2 ;  /* 0x04000000bebd7fae */ /* 0x0007e2000912187c */
[----:B--2---:R-:W-:-:S05]  /*2e940*/  IADD3 R0, P4, R0, R184, RZ ;  /* 0x000000b800007210 */ /* 0x004fca0007f9e0ff */
[----:B------:R-:W-:Y:S01]  /*2e950*/  IMAD.X R4, R4, 0x1, R183, P4 ;  /* 0x0000000104047824 */ /* 0x000fe200020e06b7 */
[----:B------:R-:W-:Y:S01]  /*2e960*/  STL [R1+0x30], R0 ;  /* 0x0000300001007387 */ /* 0x000fe20000100800 */
[----:B---3--:R-:W-:-:S03]  /*2e970*/  IMAD.MOV.U32 R190, RZ, RZ, R0 ;  /* 0x000000ffffbe7224 */ /* 0x008fc600078e0000 */
[----:B------:R-:W2:Y:S01]  /*2e980*/  LDL.LU R223, [R1+0x38] ;  /* 0x0000380001df7983 */ /* 0x000ea20000300800 */
[----:B------:R-:W-:-:S03]  /*2e990*/  IMAD.MOV.U32 R191, RZ, RZ, R4 ;  /* 0x000000ffffbf7224 */ /* 0x000fc600078e0004 */
[----:B------:R3:W-:Y:S04]  /*2e9a0*/  STL [R1+0x2c], R4 ;  /* 0x00002c0401007387 */ /* 0x0007e80000100800 */
[----:B------:R-:W4:Y:S04]  /*2e9b0*/  LDL.LU R7, [R1+0x40] ;  /* 0x0000400001077983 */ /* 0x000f280000300800 */
[----:B------:R-:W4:Y:S04]  /*2e9c0*/  LDL.LU R182, [R1+0x3c] ;  /* 0x00003c0001b67983 */ /* 0x000f280000300800 */
[----:B-1----:R-:W4:Y:S04]  /*2e9d0*/  LDL.LU R6, [R1+0x124] ;  /* 0x0001240001067983 */ /* 0x002f280000300800 */
[----:B------:R-:W4:Y:S04]  /*2e9e0*/  LDL.LU R5, [R1+0x128] ;  /* 0x0001280001057983 */ /* 0x000f280000300800 */
[----:B---3--:R-:W3:Y:S04]  /*2e9f0*/  LDL.LU R4, [R1+0x12c] ;  /* 0x00012c0001047983 */ /* 0x008ee80000300800 */
        /* <DEDUP_REMOVED lines=11> */
[-C--:B--2---:R-:W-:Y:S02]  /*2eab0*/  IADD3 R223, P3, R223, R184.reuse, RZ ;  /* 0x000000b8dfdf7210 */ /* 0x084fe40007f7e0ff */
[----:B----4-:R-:W-:-:S03]  /*2eac0*/  IADD3 R7, P4, R7, R184, RZ ;  /* 0x000000b807077210 */ /* 0x010fc60007f9e0ff */
[----:B------:R-:W-:Y:S01]  /*2ead0*/  IMAD.MOV.U32 R190, RZ, RZ, R223 ;  /* 0x000000ffffbe7224 */ /* 0x000fe200078e00df */
[----:B------:R-:W-:Y:S01]  /*2eae0*/  STL [R1+0x38], R223 ;  /* 0x000038df01007387 */ /* 0x000fe20000100800 */
[----:B------:R-:W-:Y:S01]  /*2eaf0*/  IMAD.X R182, R182, 0x1, R183, P4 ;  /* 0x00000001b6b67824 */ /* 0x000fe200020e06b7 */
        /* <DEDUP_REMOVED lines=75> */
[----:B------:R-:W-:-:S03]  /*2efb0*/  ISETP.GT.AND P1, PT, R177, 0x7e, PT ;  /* 0x0000007eb100780c */ /* 0x000fc60003f24270 */
[----:B------:R-:W-:Y:S04]  /*2efc0*/  STL [R1+0x140], R7 ;  /* 0x0001400701007387 */ /* 0x000fe80000100800 */
[----:B------:R-:W-:Y:S01]  /*2efd0*/  STL [R1+0x13c], R182 ;  /* 0x00013cb601007387 */ /* 0x000fe20000100800 */
[----:B-1----:R-:W-:-:S03]  /*2efe0*/  SEL R190, RZ, 0x4, !P1 ;  /* 0x00000004ffbe7807 */ /* 0x002fc60004800000 */
[----:B------:R1:W-:Y:S01]  /*2eff0*/  STL [R1+0x228], R4 ;  /* 0x0002280401007387 */ /* 0x0003e20000100800 */
[----:B------:R-:W-:Y:S02]  /*2f000*/  ISETP.GT.AND P1, PT, R177, 0x7f, PT ;  /* 0x0000007fb100780c */ /* 0x000fe40003f24270 */
[----:B------:R-:W-:Y:S01]  /*2f010*/  SEL R190, R190, RZ, !P0 ;  /* 0x000000ffbebe7207 */ /* 0x000fe20004000000 */
[----:B------:R-:W-:Y:S04]  /*2f020*/  STL [R1+0x224], R6 ;  /* 0x0002240601007387 */ /* 0x000fe80000100800 */
[----:B------:R-:W-:Y:S01]  /*2f030*/  STL [R1+0x230], R0 ;  /* 0x0002300001007387 */ /* 0x000fe20000100800 */
[----:B------:R-:W-:-:S03]  /*2f040*/  ISETP.NE.U32.AND P2, PT, R190, RZ, PT ;  /* 0x000000ffbe00720c */ /* 0x000fc60003f45070 */
[----:B-1----:R-:W2:Y:S01]  /*2f050*/  LDL.LU R4, [R1+0x240] ;  /* 0x0002400001047983 */ /* 0x002ea20000300800 */
[----:B------:R-:W-:-:S03]  /*2f060*/  SEL R190, RZ, 0x4, !P1 ;  /* 0x00000004ffbe7807 */ /* 0x000fc60004800000 */
[----:B------:R1:W-:Y:S04]  /*2f070*/  STL [R1+0x22c], R5 ;  /* 0x00022c0501007387 */ /* 0x0003e80000100800 */
[----:B------:R-:W3:Y:S01]  /*2f080*/  LDL.LU R7, [R1+0x23c] ;  /* 0x00023c0001077983 */ /* 0x000ee20000300800 */
[----:B------:R-:W-:-:S03]  /*2f090*/  SEL R190, R190, RZ, !P0 ;  /* 0x000000ffbebe7207 */ /* 0x000fc60004000000 */
[----:B------:R-:W4:Y:S04]  /*2f0a0*/  LDL.LU R182, [R1+0x244] ;  /* 0x0002440001b67983 */ /* 0x000f280000300800 */
[----:B-1----:R-:W4:Y:S04]  /*2f0b0*/  LDL.LU R5, [R1+0x248] ;  /* 0x0002480001057983 */ /* 0x002f280000300800 */
[----:B------:R-:W4:Y:S04]  /*2f0c0*/  LDL.LU R223, [R1+0x284] ;  /* 0x0002840001df7983 */ /* 0x000f280000300800 */
[----:B------:R-:W4:Y:S04]  /*2f0d0*/  LDL.LU R6, [R1+0x288] ;  /* 0x0002880001067983 */ /* 0x000f280000300800 */
[----:B------:R-:W4:Y:S01]  /*2f0e0*/  LDL.LU R191, [R1+0x238] ;  /* 0x0002380001bf7983 */ /* 0x000f220000300800 */
[----:B------:R-:W-:-:S03]  /*2f0f0*/  ISETP.NE.U32.AND P1, PT, R190, RZ, PT ;  /* 0x000000ffbe00720c */ /* 0x000fc60003f25070 */
[----:B------:R-:W4:Y:S01]  /*2f100*/  LDL.LU R190, [R1+0x234] ;  /* 0x0002340001be7983 */ /* 0x000f220000300800 */
[----:B------:R-:W1:Y:S02]  /*2f110*/  S2R R0, SR_TID.X ;  /* 0x0000000000007919 */ /* 0x000e640000002100 */
[----:B-1----:R-:W-:Y:S02]  /*2f120*/  LOP3.LUT R0, R0, 0x7f, RZ, 0xc0, !PT ;  /* 0x0000007f00007812 */ /* 0x002fe400078ec0ff */
[----:B--2---:R-:W-:-:S05]  /*2f130*/  IADD3 R4, P4, R4, R184, RZ ;  /* 0x000000b804047210 */ /* 0x004fca0007f9e0ff */
[----:B---3--:R-:W-:Y:S01]  /*2f140*/  IMAD.X R7, R7, 0x1, R183, P4 ;  /* 0x0000000107077824 */ /* 0x008fe200020e06b7 */
[----:B----4-:R-:W-:-:S05]  /*2f150*/  IADD3 R191, P3, R191, R184, RZ ;  /* 0x000000b8bfbf7210 */ /* 0x010fca0007f7e0ff */
[----:B------:R-:W-:Y:S01]  /*2f160*/  IMAD.X R190, R190, 0x1, R183, P3 ;  /* 0x00000001bebe7824 */ /* 0x000fe200018e06b7 */
[----:B------:R1:W-:Y:S04]  /*2f170*/  STL [R1+0x238], R191 ;  /* 0x000238bf01007387 */ /* 0x0003e80000100800 */
[----:B------:R2:W-:Y:S01]  /*2f180*/  STL [R1+0x234], R190 ;  /* 0x000234be01007387 */ /* 0x0005e20000100800 */
[----:B-1----:R-:W-:-:S04]  /*2f190*/  LOP3.LUT R191, R191, R190, RZ, 0x3c, !PT ;  /* 0x000000bebfbf7212 */ /* 0x002fc800078e3cff */
[----:B--2---:R-:W-:-:S04]  /*2f1a0*/  LOP3.LUT R190, R191, R190, RZ, 0x3c, !PT ;  /* 0x000000bebfbe7212 */ /* 0x004fc800078e3cff */
[----:B------:R-:W-:-:S05]  /*2f1b0*/  LOP3.LUT R191, R191, R190, RZ, 0x3c, !PT ;  /* 0x000000bebfbf7212 */ /* 0x000fca00078e3cff */
[----:B------:R1:W-:Y:S04]  /*2f1c0*/  LDGSTS.E [R189+0xc008], desc[UR60][R190.64], P2 ;  /* 0x0c008000bebd7fae */ /* 0x0003e8000912187c */
[----:B------:R-:W-:Y:S01]  /*2f1d0*/  STL [R1+0x240], R4 ;  /* 0x0002400401007387 */ /* 0x000fe20000100800 */
[----:B-1----:R-:W-:Y:S01]  /*2f1e0*/  MOV R190, R4 ;  /* 0x0000000400be7202 */ /* 0x002fe20000000f00 */
[----:B------:R-:W-:Y:S02]  /*2f1f0*/  IMAD.MOV.U32 R191, RZ, RZ, R7 ;  /* 0x000000ffffbf7224 */ /* 0x000fe400078e0007 */
[----:B------:R1:W-:Y:S04]  /*2f200*/  STL [R1+0x23c], R7 ;  /* 0x00023c0701007387 */ /* 0x0003e80000100800 */
[----:B------:R2:W-:Y:S01]  /*2f210*/  LDGSTS.E [R189+0xc00c], desc[UR60][R190.64], P1 ;  /* 0x0c00c000bebd7fae */ /* 0x0005e2000892187c */
[----:B------:R-:W-:-:S02]  /*2f220*/  ISETP.GE.AND P1, PT, R0, R177, PT ;  /* 0x000000b10000720c */ /* 0x000fc40003f26270 */
[----:B------:R-:W-:Y:S01]  /*2f230*/  IADD3 R6, P2, R6, R186, RZ ;  /* 0x000000ba06067210 */ /* 0x000fe20007f5e0ff */
[----:B------:R-:W0:Y:S04]  /*2f240*/  LDGDEPBAR ;  /* 0x00000000000079af */ /* 0x000e280000000000 */
[----:B-1----:R-:W3:Y:S04]  /*2f250*/  LDL.LU R7, [R1+0x2c4] ;  /* 0x0002c40001077983 */ /* 0x002ee80000300800 */
[----:B------:R-:W4:Y:S04]  /*2f260*/  LDL.LU R0, [R1+0x2c8] ;  /* 0x0002c80001007983 */ /* 0x000f280000300800 */
[----:B------:R-:W3:Y:S04]  /*2f270*/  LDL.LU R189, [R1+0x304] ;  /* 0x0003040001bd7983 */ /* 0x000ee80000300800 */
[----:B------:R-:W3:Y:S01]  /*2f280*/  LDL.LU R4, [R1+0x308] ;  /* 0x0003080001047983 */ /* 0x000ee20000300800 */
[----:B------:R-:W-:-:S02]  /*2f290*/  SEL R177, RZ, 0x4, P1 ;  /* 0x00000004ffb17807 */ /* 0x000fc40000800000 */
[----:B------:R-:W-:Y:S02]  /*2f2a0*/  IADD3 R5, P1, R5, R186, RZ ;  /* 0x000000ba05057210 */ /* 0x000fe40007f3e0ff */
[----:B------:R-:W-:-:S04]  /*2f2b0*/  SEL R177, R177, RZ, !P0 ;  /* 0x000000ffb1b17207 */ /* 0x000fc80004000000 */
[----:B------:R-:W-:Y:S01]  /*2f2c0*/  ISETP.NE.U32.AND P0, PT, R177, RZ, PT ;  /* 0x000000ffb100720c */ /* 0x000fe20003f05070 */
[--C-:B------:R-:W-:Y:S02]  /*2f2d0*/  IMAD.X R182, R182, 0x1, R185.reuse, P1 ;  /* 0x00000001b6b67824 */ /* 0x100fe400008e06b9 */
[----:B------:R-:W-:Y:S01]  /*2f2e0*/  IMAD.X R223, R223, 0x1, R185, P2 ;  /* 0x00000001dfdf7824 */ /* 0x000fe200010e06b9 */
[----:B------:R1:W-:Y:S01]  /*2f2f0*/  STL [R1+0x248], R5 ;  /* 0x0002480501007387 */ /* 0x0003e20000100800 */
[----:B------:R-:W-:Y:S01]  /*2f300*/  IADD3 R177, R2, UR4, RZ ;  /* 0x0000000402b17c10 */ /* 0x000fe2000fffe0ff */
[----:B--2---:R-:W-:Y:S02]  /*2f310*/  IMAD.MOV.U32 R190, RZ, RZ, R5 ;  /* 0x000000ffffbe7224 */ /* 0x004fe400078e0005 */
[----:B------:R2:W-:Y:S01]  /*2f320*/  STL [R1+0x244], R182 ;  /* 0x000244b601007387 */ /* 0x0005e20000100800 */
[----:B------:R-:W-:-:S03]  /*2f330*/  IMAD.MOV.U32 R191, RZ, RZ, R182 ;  /* 0x000000ffffbf7224 */ /* 0x000fc600078e00b6 */
[----:B------:R2:W-:Y:S04]  /*2f340*/  STL [R1+0x288], R6 ;  /* 0x0002880601007387 */ /* 0x0005e80000100800 */
[----:B------:R2:W-:Y:S04]  /*2f350*/  STL [R1+0x284], R223 ;  /* 0x000284df01007387 */ /* 0x0005e80000100800 */
[----:B-1----:R-:W3:Y:S04]  /*2f360*/  LDL.LU R5, [R1+0x348] ;  /* 0x0003480001057983 */ /* 0x002ee80000300800 */
[----:B------:R1:W-:Y:S04]  /*2f370*/  LDGSTS.E [R177+0x60000], desc[UR60][R190.64], P0 ;  /* 0x60000000beb17fae */ /* 0x0003e8000812187c */
[----:B--2---:R-:W2:Y:S01]  /*2f380*/  LDL.LU R182, [R1+0x388] ;  /* 0x0003880001b67983 */ /* 0x004ea20000300800 */
[----:B-1----:R-:W-:Y:S01]  /*2f390*/  IMAD.MOV.U32 R190, RZ, RZ, R6 ;  /* 0x000000ffffbe7224 */ /* 0x002fe200078e0006 */
[----:B------:R-:W-:-:S02]  /*2f3a0*/  MOV R191, R223 ;  /* 0x000000df00bf7202 */ /* 0x000fc40000000f00 */
[----:B------:R-:W2:Y:S04]  /*2f3b0*/  LDL.LU R6, [R1+0x344] ;  /* 0x0003440001067983 */ /* 0x000ea80000300800 */
[----:B------:R-:W2:Y:S04]  /*2f3c0*/  LDL.LU R223, [R1+0x384] ;  /* 0x0003840001df7983 */ /* 0x000ea80000300800 */
[----:B------:R1:W-:Y:S01]  /*2f3d0*/  LDGSTS.E [R177+0x60400], desc[UR60][R190.64], P0 ;  /* 0x60400000beb17fae */ /* 0x0003e2000812187c */
[----:B----4-:R-:W-:-:S05]  /*2f3e0*/  IADD3 R0, P1, R0, R186, RZ ;  /* 0x000000ba00007210 */ /* 0x010fca0007f3e0ff */
[--C-:B---3--:R-:W-:Y:S01]  /*2f3f0*/  IMAD.X R7, R7, 0x1, R185.reuse, P1 ;  /* 0x0000000107077824 */ /* 0x108fe200008e06b9 */
[----:B------:R-:W-:Y:S01]  /*2f400*/  IADD3 R4, P2, R4, R186, RZ ;  /* 0x000000ba04047210 */ /* 0x000fe20007f5e0ff */
[----:B------:R3:W-:Y:S01]  /*2f410*/  STL [R1+0x2c8], R0 ;  /* 0x0002c80001007387 */ /* 0x0007e20000100800 */
[----:B-1----:R-:W-:Y:S02]  /*2f420*/  IMAD.MOV.U32 R190, RZ, RZ, R0 ;  /* 0x000000ffffbe7224 */ /* 0x002fe400078e0000 */
[----:B------:R-:W-:Y:S01]  /*2f430*/  MOV R191, R7 ;  /* 0x0000000700bf7202 */ /* 0x000fe20000000f00 */
[----:B------:R-:W-:Y:S01]  /*2f440*/  IMAD.X R189, R189, 0x1, R185, P2 ;  /* 0x00000001bdbd7824 */ /* 0x000fe200010e06b9 */
[----:B------:R1:W-:Y:S04]  /*2f450*/  STL [R1+0x2c4], R7 ;  /* 0x0002c40701007387 */ /* 0x0003e80000100800 */
[----:B------:R4:W-:Y:S04]  /*2f460*/  STL [R1+0x308], R4 ;  /* 0x0003080401007387 */ /* 0x0009e80000100800 */
[----:B---3--:R-:W3:Y:S04]  /*2f470*/  LDL.LU R0, [R1+0x3c8] ;  /* 0x0003c80001007983 */ /* 0x008ee80000300800 */
[----:B------:R4:W-:Y:S04]  /*2f480*/  STL [R1+0x304], R189 ;  /* 0x000304bd01007387 */ /* 0x0009e80000100800 */
[----:B------:R4:W-:Y:S04]  /*2f490*/  LDGSTS.E [R177+0x60800], desc[UR60][R190.64], P0 ;  /* 0x60800000beb17fae */ /* 0x0009e8000812187c */
[----:B-1----:R-:W3:Y:S01]  /*2f4a0*/  LDL.LU R7, [R1+0x408] ;  /* 0x0004080001077983 */ /* 0x002ee20000300800 */
[----:B----4-:R-:W-:-:S03]  /*2f4b0*/  IMAD.MOV.U32 R190, RZ, RZ, R4 ;  /* 0x000000ffffbe7224 */ /* 0x010fc600078e0004 */
[----:B------:R-:W4:Y:S01]  /*2f4c0*/  LDL.LU R4, [R1+0x3c4] ;  /* 0x0003c40001047983 */ /* 0x000f220000300800 */
[----:B------:R-:W-:-:S03]  /*2f4d0*/  IMAD.MOV.U32 R191, RZ, RZ, R189 ;  /* 0x000000ffffbf7224 */ /* 0x000fc600078e00bd */
[----:B------:R-:W4:Y:S01]  /*2f4e0*/  LDL.LU R189, [R1+0x404] ;  /* 0x0004040001bd7983 */ /* 0x000f220000300800 */
[-C--:B------:R-:W-:Y:S02]  /*2f4f0*/  IADD3 R5, P1, R5, R186.reuse, RZ ;  /* 0x000000ba05057210 */ /* 0x080fe40007f3e0ff */
[----:B--2---:R-:W-:Y:S01]  /*2f500*/  IADD3 R182, P2, R182, R186, RZ ;  /* 0x000000bab6b67210 */ /* 0x004fe20007f5e0ff */
[----:B------:R1:W-:Y:S02]  /*2f510*/  LDGSTS.E [R177+0x60c00], desc[UR60][R190.64], P0 ;  /* 0x60c00000beb17fae */ /* 0x0003e4000812187c */
[----:B------:R-:W-:Y:S02]  /*2f520*/  IMAD.X R6, R6, 0x1, R185, P1 ;  /* 0x0000000106067824 */ /* 0x000fe400008e06b9 */
[----:B------:R2:W-:Y:S01]  /*2f530*/  STL [R1+0x348], R5 ;  /* 0x0003480501007387 */ /* 0x0005e20000100800 */
[----:B------:R-:W-:-:S03]  /*2f540*/  IADD3.X R223, R223, R185, RZ, P2, !PT ;  /* 0x000000b9dfdf7210 */ /* 0x000fc600017fe4ff */
[----:B------:R2:W-:Y:S01]  /*2f550*/  STL [R1+0x344], R6 ;  /* 0x0003440601007387 */ /* 0x0005e20000100800 */
[----:B-1----:R-:W-:Y:S02]  /*2f560*/  IMAD.MOV.U32 R190, RZ, RZ, R5 ;  /* 0x000000ffffbe7224 */ /* 0x002fe400078e0005 */
[----:B------:R-:W-:Y:S01]  /*2f570*/  IMAD.MOV.U32 R191, RZ, RZ, R6 ;  /* 0x000000ffffbf7224 */ /* 0x000fe200078e0006 */
[----:B------:R1:W-:Y:S04]  /*2f580*/  STL [R1+0x388], R182 ;  /* 0x000388b601007387 */ /* 0x0003e80000100800 */
[----:B--2---:R-:W2:Y:S04]  /*2f590*/  LDL.LU R5, [R1+0x448] ;  /* 0x0004480001057983 */ /* 0x004ea80000300800 */
[----:B------:R1:W-:Y:S04]  /*2f5a0*/  LDGSTS.E [R177+0x61000], desc[UR60][R190.64], P0 ;  /* 0x61000000beb17fae */ /* 0x0003e8000812187c */
[----:B------:R1:W-:Y:S04]  /*2f5b0*/  STL [R1+0x384], R223 ;  /* 0x000384df01007387 */ /* 0x0003e80000100800 */
[----:B------:R-:W2:Y:S01]  /*2f5c0*/  LDL.LU R6, [R1+0x488] ;  /* 0x0004880001067983 */ /* 0x000ea20000300800 */
[----:B-1----:R-:W-:Y:S01]  /*2f5d0*/  IMAD.MOV.U32 R190, RZ, RZ, R182 ;  /* 0x000000ffffbe7224 */ /* 0x002fe200078e00b6 */
[----:B------:R-:W-:-:S02]  /*2f5e0*/  MOV R191, R223 ;  /* 0x000000df00bf7202 */ /* 0x000fc40000000f00 */
[----:B------:R-:W2:Y:S04]  /*2f5f0*/  LDL.LU R182, [R1+0x444] ;  /* 0x0004440001b67983 */ /* 0x000ea80000300800 */
[----:B------:R-:W2:Y:S04]  /*2f600*/  LDL.LU R223, [R1+0x484] ;  /* 0x0004840001df7983 */ /* 0x000ea80000300800 */
[----:B------:R1:W-:Y:S01]  /*2f610*/  LDGSTS.E [R177+0x61400], desc[UR60][R190.64], P0 ;  /* 0x61400000beb17fae */ /* 0x0003e2000812187c */
[----:B---3--:R-:W-:-:S05]  /*2f620*/  IADD3 R0, P1, R0, R186, RZ ;  /* 0x000000ba00007210 */ /* 0x008fca0007f3e0ff */
[----:B------:R3:W-:Y:S01]  /*2f630*/  STL [R1+0x3c8], R0 ;  /* 0x0003c80001007387 */ /* 0x0007e20000100800 */
[----:B-1----:R-:W-:Y:S01]  /*2f640*/  IMAD.MOV.U32 R190, RZ, RZ, R0 ;  /* 0x000000ffffbe7224 */ /* 0x002fe200078e0000 */
[----:B------:R-:W-:Y:S01]  /*2f650*/  IADD3 R7, P2, R7, R186, RZ ;  /* 0x000000ba07077210 */ /* 0x000fe20007f5e0ff */
[----:B----4-:R-:W-:-:S04]  /*2f660*/  IMAD.X R4, R4, 0x1, R185, P1 ;  /* 0x0000000104047824 */ /* 0x010fc800008e06b9 */
[----:B------:R-:W-:Y:S01]  /*2f670*/  IMAD.X R189, R189, 0x1, R185, P2 ;  /* 0x00000001bdbd7824 */ /* 0x000fe200010e06b9 */
[----:B------:R1:W-:Y:S01]  /*2f680*/  STL [R1+0x3c4], R4 ;  /* 0x0003c40401007387 */ /* 0x0003e20000100800 */
[----:B------:R-:W-:-:S03]  /*2f690*/  MOV R191, R4 ;  /* 0x0000000400bf7202 */ /* 0x000fc60000000f00 */
        /* <DEDUP_REMOVED lines=9> */
[-C--:B--2---:R-:W-:Y:S02]  /*2f730*/  IADD3 R5, P1, R5, R186.reuse, RZ ;  /* 0x000000ba05057210 */ /* 0x084fe40007f3e0ff */
[----:B------:R-:W-:Y:S01]  /*2f740*/  IADD3 R6, P2, R6, R186, RZ ;  /* 0x000000ba06067210 */ /* 0x000fe20007f5e0ff */
        /* <DEDUP_REMOVED lines=18> */
[----:B------:R-:W-:Y:S01]  /*2f870*/  STL [R1+0x4c8], R0 ;  /* 0x0004c80001007387 */ /* 0x000fe20000100800 */
[----:B-1----:R-:W-:Y:S01]  /*2f880*/  IMAD.MOV.U32 R190, RZ, RZ, R0 ;  /* 0x000000ffffbe7224 */ /* 0x002fe200078e0000 */
[----:B------:R-:W-:Y:S01]  /*2f890*/  IADD3 R4, P2, R4, R186, RZ ;  /* 0x000000ba04047210 */ /* 0x000fe20007f5e0ff */
[----:B----4-:R-:W-:-:S04]  /*2f8a0*/  IMAD.X R7, R7, 0x1, R185, P1 ;  /* 0x0000000107077824 */ /* 0x010fc800008e06b9 */
[----:B------:R-:W-:Y:S01]  /*2f8b0*/  IMAD.X R189, R189, 0x1, R185, P2 ;  /* 0x00000001bdbd7824 */ /* 0x000fe200010e06b9 */
[----:B------:R1:W-:Y:S01]  /*2f8c0*/  STL [R1+0x4c4], R7 ;  /* 0x0004c40701007387 */ /* 0x0003e20000100800 */
[----:B------:R-:W-:-:S03]  /*2f8d0*/  MOV R191, R7 ;  /* 0x0000000700bf7202 */ /* 0x000fc60000000f00 */
[----:B------:R-:W-:Y:S04]  /*2f8e0*/  STL [R1+0x508], R4 ;  /* 0x0005080401007387 */ /* 0x000fe80000100800 */
[----:B------:R3:W-:Y:S04]  /*2f8f0*/  LDGSTS.E [R177+0x62800], desc[UR60][R190.64], P0 ;  /* 0x62800000beb17fae */ /* 0x0007e8000812187c */
[----:B-1----:R-:W4:Y:S04]  /*2f900*/  LDL.LU R7, [R1+0x5c8] ;  /* 0x0005c80001077983 */ /* 0x002f280000300800 */
[----:B------:R1:W-:Y:S04]  /*2f910*/  STL [R1+0x504], R189 ;  /* 0x000504bd01007387 */ /* 0x0003e80000100800 */
[----:B------:R-:W4:Y:S01]  /*2f920*/  LDL.LU R0, [R1+0x608] ;  /* 0x0006080001007983 */ /* 0x000f220000300800 */
[----:B---3--:R-:W-:-:S03]  /*2f930*/  IMAD.MOV.U32 R191, RZ, RZ, R189 ;  /* 0x000000ffffbf7224 */ /* 0x008fc600078e00bd */
[----:B-1----:R-:W3:Y:S01]  /*2f940*/  LDL.LU R189, [R1+0x5c4] ;  /* 0x0005c40001bd7983 */ /* 0x002ee20000300800 */
[----:B------:R-:W-:-:S03]  /*2f950*/  IMAD.MOV.U32 R190, RZ, RZ, R4 ;  /* 0x000000ffffbe7224 */ /* 0x000fc600078e0004 */
[----:B------:R-:W3:Y:S01]  /*2f960*/  LDL.LU R4, [R1+0x604] ;  /* 0x0006040001047983 */ /* 0x000ee20000300800 */
[-C--:B--2---:R-:W-:Y:S02]  /*2f970*/  IADD3 R5, P1, R5, R186.reuse, RZ ;  /* 0x000000ba05057210 */ /* 0x084fe40007f3e0ff */
[----:B------:R-:W-:Y:S01]  /*2f980*/  IADD3 R182, P2, R182, R186, RZ ;  /* 0x000000bab6b67210 */ /* 0x000fe20007f5e0ff */
[----:B------:R1:W-:Y:S02]  /*2f990*/  LDGSTS.E [R177+0x62c00], desc[UR60][R190.64], P0 ;  /* 0x62c00000beb17fae */ /* 0x0003e4000812187c */
[----:B------:R-:W-:Y:S02]  /*2f9a0*/  IMAD.X R6, R6, 0x1, R185, P1 ;  /* 0x0000000106067824 */ /* 0x000fe400008e06b9 */
[----:B------:R2:W-:Y:S01]  /*2f9b0*/  STL [R1+0x548], R5 ;  /* 0x0005480501007387 */ /* 0x0005e20000100800 */
[----:B------:R-:W-:Y:S01]  /*2f9c0*/  IADD3.X R223, R223, R185, RZ, P2, !PT ;  /* 0x000000b9dfdf7210 */ /* 0x000fe200017fe4ff */
[----:B-1----:R-:W-:-:S02]  /*2f9d0*/  IMAD.MOV.U32 R190, RZ, RZ, R5 ;  /* 0x000000ffffbe7224 */ /* 0x002fc400078e0005 */
[----:B------:R-:W-:Y:S01]  /*2f9e0*/  IMAD.MOV.U32 R191, RZ, RZ, R6 ;  /* 0x000000ffffbf7224 */ /* 0x000fe200078e0006 */
[----:B------:R1:W-:Y:S04]  /*2f9f0*/  STL [R1+0x544], R6 ;  /* 0x0005440601007387 */ /* 0x0003e80000100800 */
[----:B------:R1:W-:Y:S04]  /*2fa00*/  LDGSTS.E [R177+0x63000], desc[UR60][R190.64], P0 ;  /* 0x63000000beb17fae */ /* 0x0003e8000812187c */
[----:B------:R1:W-:Y:S04]  /*2fa10*/  STL [R1+0x588], R182 ;  /* 0x000588b601007387 */ /* 0x0003e80000100800 */
[----:B--2---:R-:W2:Y:S01]  /*2fa20*/  LDL.LU R5, [R1+0x250] ;  /* 0x0002500001057983 */ /* 0x004ea20000300800 */
[----:B-1----:R-:W-:Y:S01]  /*2fa30*/  IMAD.MOV.U32 R190, RZ, RZ, R182 ;  /* 0x000000ffffbe7224 */ /* 0x002fe200078e00b6 */
[----:B------:R-:W-:-:S02]  /*2fa40*/  MOV R191, R223 ;  /* 0x000000df00bf7202 */ /* 0x000fc40000000f00 */
[----:B------:R1:W-:Y:S04]  /*2fa50*/  STL [R1+0x584], R223 ;  /* 0x000584df01007387 */ /* 0x0003e80000100800 */
[----:B------:R-:W2:Y:S04]  /*2fa60*/  LDL.LU R6, [R1+0x290] ;  /* 0x0002900001067983 */ /* 0x000ea80000300800 */
[----:B------:R4:W-:Y:S04]  /*2fa70*/  LDGSTS.E [R177+0x63400], desc[UR60][R190.64], P0 ;  /* 0x63400000beb17fae */ /* 0x0009e8000812187c */
[----:B------:R-:W2:Y:S04]  /*2fa80*/  LDL.LU R182, [R1+0x24c] ;  /* 0x00024c0001b67983 */ /* 0x000ea80000300800 */
[----:B-1----:R-:W2:Y:S01]  /*2fa90*/  LDL.LU R223, [R1+0x28c] ;  /* 0x00028c0001df7983 */ /* 0x002ea20000300800 */
[----:B----4-:R-:W-:-:S02]  /*2faa0*/  IADD3 R7, P1, R7, R186, RZ ;  /* 0x000000ba07077210 */ /* 0x010fc40007f3e0ff */
[----:B------:R-:W-:-:S03]  /*2fab0*/  IADD3 R0, P2, R0, R186, RZ ;  /* 0x000000ba00007210 */ /* 0x000fc60007f5e0ff */
[----:B------:R-:W-:Y:S02]  /*2fac0*/  IMAD.MOV.U32 R190, RZ, RZ, R7 ;  /* 0x000000ffffbe7224 */ /* 0x000fe400078e0007 */
[--C-:B---3--:R-:W-:Y:S01]  /*2fad0*/  IMAD.X R189, R189, 0x1, R185.reuse, P1 ;  /* 0x00000001bdbd7824 */ /* 0x108fe200008e06b9 */
[----:B------:R1:W-:Y:S01]  /*2fae0*/  STL [R1+0x5c8], R7 ;  /* 0x0005c80701007387 */ /* 0x0003e20000100800 */
[----:B------:R-:W-:-:S03]  /*2faf0*/  IMAD.X R4, R4, 0x1, R185, P2 ;  /* 0x0000000104047824 */ /* 0x000fc600010e06b9 */
[----:B------:R-:W-:Y:S01]  /*2fb00*/  MOV R191, R189 ;  /* 0x000000bd00bf7202 */ /* 0x000fe20000000f00 */
[----:B------:R-:W-:Y:S04]  /*2fb10*/  STL [R1+0x5c4], R189 ;  /* 0x0005c4bd01007387 */ /* 0x000fe80000100800 */
[----:B------:R3:W-:Y:S04]  /*2fb20*/  STL [R1+0x608], R0 ;  /* 0x0006080001007387 */ /* 0x0007e80000100800 */
[----:B------:R4:W-:Y:S04]  /*2fb30*/  LDGSTS.E [R177+0x63800], desc[UR60][R190.64], P0 ;  /* 0x63800000beb17fae */ /* 0x0009e8000812187c */
[----:B------:R3:W-:Y:S04]  /*2fb40*/  STL [R1+0x604], R4 ;  /* 0x0006040401007387 */ /* 0x0007e80000100800 */
[----:B-1----:R-:W2:Y:S01]  /*2fb50*/  LDL.LU R7, [R1+0x2cc] ;  /* 0x0002cc0001077983 */ /* 0x002ea20000300800 */
[----:B----4-:R-:W-:-:S03]  /*2fb60*/  IMAD.MOV.U32 R190, RZ, RZ, R0 ;  /* 0x000000ffffbe7224 */ /* 0x010fc600078e0000 */
[----:B---3--:R-:W3:Y:S01]  /*2fb70*/  LDL.LU R0, [R1+0x2d0] ;  /* 0x0002d00001007983 */ /* 0x008ee20000300800 */
[----:B------:R-:W-:-:S03]  /*2fb80*/  IMAD.MOV.U32 R191, RZ, RZ, R4 ;  /* 0x000000ffffbf7224 */ /* 0x000fc600078e0004 */
[----:B------:R-:W4:Y:S04]  /*2fb90*/  LDL.LU R189, [R1+0x30c] ;  /* 0x00030c0001bd7983 */ /* 0x000f280000300800 */
[----:B------:R-:W4:Y:S01]  /*2fba0*/  LDL.LU R4, [R1+0x310] ;  /* 0x0003100001047983 */ /* 0x000f220000300800 */
[----:B--2---:R-:W-:-:S03]  /*2fbb0*/  IADD3 R5, P1, R5, R186, RZ ;  /* 0x000000ba05057210 */ /* 0x004fc60007f3e0ff */
[----:B------:R1:W-:Y:S01]  /*2fbc0*/  LDGSTS.E [R177+0x63c00], desc[UR60][R190.64], P0 ;  /* 0x63c00000beb17fae */ /* 0x0003e2000812187c */
[----:B------:R-:W-:-:S03]  /*2fbd0*/  IADD3 R6, P2, R6, R186, RZ ;  /* 0x000000ba06067210 */ /* 0x000fc60007f5e0ff */
[----:B------:R2:W-:Y:S01]  /*2fbe0*/  STL [R1+0x250], R5 ;  /* 0x0002500501007387 */ /* 0x0005e20000100800 */
[----:B-1----:R-:W-:Y:S01]  /*2fbf0*/  LOP3.LUT R177, R2, 0x10, RZ, 0x3c, !PT ;  /* 0x0000001002b17812 */ /* 0x002fe200078e3cff */
[----:B------:R-:W-:Y:S02]  /*2fc00*/  IMAD.X R182, R182, 0x1, R185, P1 ;  /* 0x00000001b6b67824 */ /* 0x000fe400008e06b9 */
[----:B------:R-:W-:Y:S01]  /*2fc10*/  STL [R1+0x290], R6 ;  /* 0x0002900601007387 */ /* 0x000fe20000100800 */
[----:B------:R-:W-:Y:S01]  /*2fc20*/  IADD3 R177, R177, UR4, RZ ;  /* 0x00000004b1b17c10 */ /* 0x000fe2000fffe0ff */
[----:B------:R-:W-:Y:S02]  /*2fc30*/  IMAD.MOV.U32 R190, RZ, RZ, R5 ;  /* 0x000000ffffbe7224 */ /* 0x000fe400078e0005 */
[----:B------:R-:W-:Y:S01]  /*2fc40*/  IMAD.MOV.U32 R191, RZ, RZ, R182 ;  /* 0x000000ffffbf7224 */ /* 0x000fe200078e00b6 */
[----:B------:R1:W-:Y:S01]  /*2fc50*/  STL [R1+0x24c], R182 ;  /* 0x00024cb601007387 */ /* 0x0003e20000100800 */
[----:B------:R-:W-:-:S03]  /*2fc60*/  IMAD.X R223, R223, 0x1, R185, P2 ;  /* 0x00000001dfdf7824 */ /* 0x000fc600010e06b9 */
[----:B--2---:R-:W2:Y:S04]  /*2fc70*/  LDL.LU R5, [R1+0x350] ;  /* 0x0003500001057983 */ /* 0x004ea80000300800 */
[----:B------:R1:W-:Y:S04]  /*2fc80*/  LDGSTS.E [R177+0x60080], desc[UR60][R190.64], P0 ;  /* 0x60080000beb17fae */ /* 0x0003e8000812187c */
[----:B-1----:R-:W2:Y:S04]  /*2fc90*/  LDL.LU R182, [R1+0x390] ;  /* 0x0003900001b67983 */ /* 0x002ea80000300800 */
[----:B------:R1:W-:Y:S01]  /*2fca0*/  STL [R1+0x28c], R223 ;  /* 0x00028cdf01007387 */ /* 0x0003e20000100800 */
[----:B------:R-:W-:Y:S01]  /*2fcb0*/  MOV R190, R6 ;  /* 0x0000000600be7202 */ /* 0x000fe20000000f00 */
[----:B------:R-:W-:-:S02]  /*2fcc0*/  IMAD.MOV.U32 R191, RZ, RZ, R223 ;  /* 0x000000ffffbf7224 */ /* 0x000fc400078e00df */
[----:B------:R-:W2:Y:S04]  /*2fcd0*/  LDL.LU R6, [R1+0x34c] ;  /* 0x00034c0001067983 */ /* 0x000ea80000300800 */
[----:B-1----:R-:W2:Y:S04]  /*2fce0*/  LDL.LU R223, [R1+0x38c] ;  /* 0x00038c0001df7983 */ /* 0x002ea80000300800 */
[----:B------:R1:W-:Y:S01]  /*2fcf0*/  LDGSTS.E [R177+0x60480], desc[UR60][R190.64], P0 ;  /* 0x60480000beb17fae */ /* 0x0003e2000812187c */
[----:B---3--:R-:W-:-:S05]  /*2fd00*/  IADD3 R0, P1, R0, R186, RZ ;  /* 0x000000ba00007210 */ /* 0x008fca0007f3e0ff */
[----:B------:R-:W-:Y:S01]  /*2fd10*/  IMAD.X R7, R7, 0x1, R185, P1 ;  /* 0x0000000107077824 */ /* 0x000fe200008e06b9 */
[----:B----4-:R-:W-:Y:S01]  /*2fd20*/  IADD3 R4, P2, R4, R186, RZ ;  /* 0x000000ba04047210 */ /* 0x010fe20007f5e0ff */
[----:B------:R3:W-:Y:S01]  /*2fd30*/  STL [R1+0x2d0], R0 ;  /* 0x0002d00001007387 */ /* 0x0007e20000100800 */
[----:B-1----:R-:W-:Y:S01]  /*2fd40*/  MOV R190, R0 ;  /* 0x0000000000be7202 */ /* 0x002fe20000000f00 */
[----:B------:R-:W-:Y:S02]  /*2fd50*/  IMAD.MOV.U32 R191, RZ, RZ, R7 ;  /* 0x000000ffffbf7224 */ /* 0x000fe400078e0007 */
        /* <DEDUP_REMOVED lines=13> */
[----:B------:R1:W-:Y:S01]  /*2fe30*/  LDGSTS.E [R177+0x60c80], desc[UR60][R190.64], P0 ;  /* 0x60c80000beb17fae */ /* 0x0003e2000812187c */
[----:B------:R-:W-:-:S03]  /*2fe40*/  IADD3.X R6, R6, R185, RZ, P1, !PT ;  /* 0x000000b906067210 */ /* 0x000fc60000ffe4ff */
[----:B------:R2:W-:Y:S01]  /*2fe50*/  STL [R1+0x350], R5 ;  /* 0x0003500501007387 */ /* 0x0005e20000100800 */
[----:B------:R-:W-:-:S03]  /*2fe60*/  IMAD.X R223, R223, 0x1, R185, P2 ;  /* 0x00000001dfdf7824 */ /* 0x000fc600010e06b9 */
[----:B------:R2:W-:Y:S01]  /*2fe70*/  STL [R1+0x34c], R6 ;  /* 0x00034c0601007387 */ /* 0x0005e20000100800 */
[----:B-1----:R-:W-:Y:S02]  /*2fe80*/  IMAD.MOV.U32 R190, RZ, RZ, R5 ;  /* 0x000000ffffbe7224 */ /* 0x002fe400078e0005 */
[----:B------:R-:W-:Y:S01]  /*2fe90*/  IMAD.MOV.U32 R191, RZ, RZ, R6 ;  /* 0x000000ffffbf7224 */ /* 0x000fe200078e0006 */
[----:B------:R1:W-:Y:S04]  /*2fea0*/  STL [R1+0x390], R182 ;  /* 0x000390b601007387 */ /* 0x0003e80000100800 */
[----:B--2---:R-:W2:Y:S04]  /*2feb0*/  LDL.LU R5, [R1+0x450] ;  /* 0x0004500001057983 */ /* 0x004ea80000300800 */
[----:B------:R1:W-:Y:S04]  /*2fec0*/  STL [R1+0x38c], R223 ;  /* 0x00038cdf01007387 */ /* 0x0003e80000100800 */
[----:B------:R1:W-:Y:S04]  /*2fed0*/  LDGSTS.E [R177+0x61080], desc[UR60][R190.64], P0 ;  /* 0x61080000beb17fae */ /* 0x0003e8000812187c */
[----:B------:R-:W2:Y:S01]  /*2fee0*/  LDL.LU R6, [R1+0x490] ;  /* 0x0004900001067983 */ /* 0x000ea20000300800 */
[----:B-1----:R-:W-:Y:S01]  /*2fef0*/  MOV R190, R182 ;  /* 0x000000b600be7202 */ /* 0x002fe20000000f00 */
[----:B------:R-:W-:-:S02]  /*2ff00*/  IMAD.MOV.U32 R191, RZ, RZ, R223 ;  /* 0x000000ffffbf7224 */ /* 0x000fc400078e00df */
[----:B------:R-:W2:Y:S04]  /*2ff10*/  LDL.LU R182, [R1+0x44c] ;  /* 0x00044c0001b67983 */ /* 0x000ea80000300800 */
[----:B------:R-:W2:Y:S04]  /*2ff20*/  LDL.LU R223, [R1+0x48c] ;  /* 0x00048c0001df7983 */ /* 0x000ea80000300800 */
[----:B------:R1:W-:Y:S01]  /*2ff30*/  LDGSTS.E [R177+0x61480], desc[UR60][R190.64], P0 ;  /* 0x61480000beb17fae */ /* 0x0003e2000812187c */
[----:B---3--:R-:W-:-:S04]  /*2ff40*/  IADD3 R0, P1, R0, R186, RZ ;  /* 0x000000ba00007210 */ /* 0x008fc80007f3e0ff */
[----:B-1----:R-:W-:Y:S01]  /*2ff50*/  MOV R190, R0 ;  /* 0x0000000000be7202 */ /* 0x002fe20000000f00 */
[----:B------:R1:W-:Y:S01]  /*2ff60*/  STL [R1+0x3d0], R0 ;  /* 0x0003d00001007387 */ /* 0x0003e20000100800 */
[----:B------:R-:W-:Y:S01]  /*2ff70*/  IADD3 R7, P2, R7, R186, RZ ;  /* 0x000000ba07077210 */ /* 0x000fe20007f5e0ff */
[----:B----4-:R-:W-:-:S04]  /*2ff80*/  IMAD.X R4, R4, 0x1, R185, P1 ;  /* 0x0000000104047824 */ /* 0x010fc800008e06b9 */
[----:B------:R-:W-:Y:S01]  /*2ff90*/  IMAD.X R189, R189, 0x1, R185, P2 ;  /* 0x00000001bdbd7824 */ /* 0x000fe200010e06b9 */
[----:B------:R3:W-:Y:S01]  /*2ffa0*/  STL [R1+0x3cc], R4 ;  /* 0x0003cc0401007387 */ /* 0x0007e20000100800 */
[----:B------:R-:W-:-:S03]  /*2ffb0*/  IMAD.MOV.U32 R191, RZ, RZ, R4 ;  /* 0x000000ffffbf7224 */ /* 0x000fc600078e0004 */
[----:B------:R4:W-:Y:S04]  /*2ffc0*/  STL [R1+0x410], R7 ;  /* 0x0004100701007387 */ /* 0x0009e80000100800 */
[----:B-1----:R-:W2:Y:S04]  /*2ffd0*/  LDL.LU R0, [R1+0x4d0] ;  /* 0x0004d00001007983 */ /* 0x002ea80000300800 */
[----:B------:R1:W-:Y:S04]  /*2ffe0*/  STL [R1+0x40c], R189 ;  /* 0x00040cbd01007387 */ /* 0x0003e80000100800 */
[----:B------:R4:W-:Y:S04]  /*2fff0*/  LDGSTS.E [R177+0x61880], desc[UR60][R190.64], P0 ;  /* 0x61880000beb17fae */ /* 0x0009e8000812187c */
[----:B---3--:R-:W3:Y:S01]  /*30000*/  LDL.LU R4, [R1+0x510] ;  /* 0x0005100001047983 */ /* 0x008ee20000300800 */
[----:B----4-:R-:W-:-:S03]  /*30010*/  IMAD.MOV.U32 R190, RZ, RZ, R7 ;  /* 0x000000ffffbe7224 */ /* 0x010fc600078e0007 */
[----:B------:R-:W4:Y:S01]  /*30020*/  LDL.LU R7, [R1+0x4cc] ;  /* 0x0004cc0001077983 */ /* 0x000f220000300800 */
[----:B------:R-:W-:-:S03]  /*30030*/  IMAD.MOV.U32 R191, RZ, RZ, R189 ;  /* 0x000000ffffbf7224 */ /* 0x000fc600078e00bd */
[----:B-1----:R-:W4:Y:S01]  /*30040*/  LDL.LU R189, [R1+0x50c] ;  /* 0x00050c0001bd7983 */ /* 0x002f220000300800 */
        /* <DEDUP_REMOVED lines=19> */
[----:B------:R-:W-:-:S04]  /*30180*/  IADD3 R0, P1, R0, R186, RZ ;  /* 0x000000ba00007210 */ /* 0x000fc80007f3e0ff */
[----:B-1----:R-:W-:Y:S01]  /*30190*/  MOV R190, R0 ;  /* 0x0000000000be7202 */ /* 0x002fe20000000f00 */
[----:B------:R-:W-:Y:S01]  /*301a0*/  STL [R1+0x4d0], R0 ;  /* 0x0004d00001007387 */ /* 0x000fe20000100800 */
[----:B---3--:R-:W-:Y:S01]  /*301b0*/  IADD3 R4, P2, R4, R186, RZ ;  /* 0x000000ba04047210 */ /* 0x008fe20007f5e0ff */
[----:B----4-:R-:W-:-:S04]  /*301c0*/  IMAD.X R7, R7, 0x1, R185, P1 ;  /* 0x0000000107077824 */ /* 0x010fc800008e06b9 */
[----:B------:R-:W-:Y:S01]  /*301d0*/  IMAD.X R189, R189, 0x1, R185, P2 ;  /* 0x00000001bdbd7824 */ /* 0x000fe200010e06b9 */
[----:B------:R1:W-:Y:S01]  /*301e0*/  STL [R1+0x4cc], R7 ;  /* 0x0004cc0701007387 */ /* 0x0003e20000100800 */
[----:B------:R-:W-:-:S03]  /*301f0*/  IMAD.MOV.U32 R191, RZ, RZ, R7 ;  /* 0x000000ffffbf7224 */ /* 0x000fc600078e0007 */
[----:B------:R-:W-:Y:S04]  /*30200*/  STL [R1+0x510], R4 ;  /* 0x0005100401007387 */ /* 0x000fe80000100800 */
[----:B------:R3:W-:Y:S04]  /*30210*/  LDGSTS.E [R177+0x62880], desc[UR60][R190.64], P0 ;  /* 0x62880000beb17fae */ /* 0x0007e8000812187c */
[----:B-1----:R-:W4:Y:S04]  /*30220*/  LDL.LU R7, [R1+0x5d0] ;  /* 0x0005d00001077983 */ /* 0x002f280000300800 */
[----:B------:R1:W-:Y:S04]  /*30230*/  STL [R1+0x50c], R189 ;  /* 0x00050cbd01007387 */ /* 0x0003e80000100800 */
[----:B------:R-:W4:Y:S01]  /*30240*/  LDL.LU R0, [R1+0x610] ;  /* 0x0006100001007983 */ /* 0x000f220000300800 */
[----:B---3--:R-:W-:-:S02]  /*30250*/  IMAD.MOV.U32 R191, RZ, RZ, R189 ;  /* 0x000000ffffbf7224 */ /* 0x008fc400078e00bd */
[----:B------:R-:W-:Y:S01]  /*30260*/  IMAD.MOV.U32 R190, RZ, RZ, R4 ;  /* 0x000000ffffbe7224 */ /* 0x000fe200078e0004 */
[----:B-1----:R-:W3:Y:S04]  /*30270*/  LDL.LU R189, [R1+0x5cc] ;  /* 0x0005cc0001bd7983 */ /* 0x002ee80000300800 */
[----:B------:R-:W3:Y:S01]  /*30280*/  LDL.LU R4, [R1+0x60c] ;  /* 0x00060c0001047983 */ /* 0x000ee20000300800 */
[-C--:B--2---:R-:W-:Y:S02]  /*30290*/  IADD3 R5, P1, R5, R186.reuse, RZ ;  /* 0x000000ba05057210 */ /* 0x084fe40007f3e0ff */
[----:B------:R-:W-:Y:S01]  /*302a0*/  IADD3 R182, P2, R182, R186, RZ ;  /* 0x000000bab6b67210 */ /* 0x000fe20007f5e0ff */
[----:B------:R1:W-:Y:S01]  /*302b0*/  LDGSTS.E [R177+0x62c80], desc[UR60][R190.64], P0 ;  /* 0x62c80000beb17fae */ /* 0x0003e2000812187c */
[----:B------:R-:W-:Y:S01]  /*302c0*/  IADD3.X R6, R6, R185, RZ, P1, !PT ;  /* 0x000000b906067210 */ /* 0x000fe20000ffe4ff */
[----:B-1----:R-:W-:-:S04]  /*302d0*/  IMAD.MOV.U32 R190, RZ, RZ, R5 ;  /* 0x000000ffffbe7224 */ /* 0x002fc800078e0005 */
[----:B------:R-:W-:Y:S02]  /*302e0*/  IMAD.MOV.U32 R191, RZ, RZ, R6 ;  /* 0x000000ffffbf7224 */ /* 0x000fe400078e0006 */
[----:B------:R-:W-:Y:S01]  /*302f0*/  IMAD.X R223, R223, 0x1, R185, P2 ;  /* 0x00000001dfdf7824 */ /* 0x000fe200010e06b9 */
[----:B------:R1:W-:Y:S04]  /*30300*/  STL [R1+0x550], R5 ;  /* 0x0005500501007387 */ /* 0x0003e80000100800 */
[----:B------:R2:W-:Y:S04]  /*30310*/  LDGSTS.E [R177+0x63080], desc[UR60][R190.64], P0 ;  /* 0x63080000beb17fae */ /* 0x0005e8000812187c */
[----:B------:R1:W-:Y:S04]  /*30320*/  STL [R1+0x54c], R6 ;  /* 0x00054c0601007387 */ /* 0x0003e80000100800 */
[----:B------:R1:W-:Y:S01]  /*30330*/  STL [R1+0x590], R182 ;  /* 0x000590b601007387 */ /* 0x0003e20000100800 */
[----:B--2---:R-:W-:Y:S01]  /*30340*/  MOV R190, R182 ;  /* 0x000000b600be7202 */ /* 0x004fe20000000f00 */
[----:B------:R-:W-:-:S02]  /*30350*/  IMAD.MOV.U32 R191, RZ, RZ, R223 ;  /* 0x000000ffffbf7224 */ /* 0x000fc400078e00df */
[----:B-1----:R-:W2:Y:S04]  /*30360*/  LDL.LU R5, [R1+0x258] ;  /* 0x0002580001057983 */ /* 0x002ea80000300800 */
[----:B------:R1:W-:Y:S04]  /*30370*/  STL [R1+0x58c], R223 ;  /* 0x00058cdf01007387 */ /* 0x0003e80000100800 */
[----:B------:R-:W2:Y:S04]  /*30380*/  LDL.LU R6, [R1+0x298] ;  /* 0x0002980001067983 */ /* 0x000ea80000300800 */
[----:B------:R4:W-:Y:S04]  /*30390*/  LDGSTS.E [R177+0x63480], desc[UR60][R190.64], P0 ;  /* 0x63480000beb17fae */ /* 0x0009e8000812187c */
[----:B------:R-:W2:Y:S04]  /*303a0*/  LDL.LU R182, [R1+0x254] ;  /* 0x0002540001b67983 */ /* 0x000ea80000300800 */
[----:B-1----:R-:W2:Y:S01]  /*303b0*/  LDL.LU R223, [R1+0x294] ;  /* 0x0002940001df7983 */ /* 0x002ea20000300800 */
[----:B----4-:R-:W-:-:S02]  /*303c0*/  IADD3 R7, P1, R7, R186, RZ ;  /* 0x000000ba07077210 */ /* 0x010fc40007f3e0ff */
[----:B------:R-:W-:Y:S02]  /*303d0*/  IADD3 R0, P2, R0, R186, RZ ;  /* 0x000000ba00007210 */ /* 0x000fe40007f5e0ff */
[----:B------:R-:W-:Y:S01]  /*303e0*/  MOV R190, R7 ;  /* 0x0000000700be7202 */ /* 0x000fe20000000f00 */
[--C-:B---3--:R-:W-:Y:S01]  /*303f0*/  IMAD.X R189, R189, 0x1, R185.reuse, P1 ;  /* 0x00000001bdbd7824 */ /* 0x108fe200008e06b9 */
[----:B------:R1:W-:Y:S01]  /*30400*/  STL [R1+0x5d0], R7 ;  /* 0x0005d00701007387 */ /* 0x0003e20000100800 */
[----:B------:R-:W-:Y:S02]  /*30410*/  IMAD.X R4, R4, 0x1, R185, P2 ;  /* 0x0000000104047824 */ /* 0x000fe400010e06b9 */
[----:B------:R-:W-:Y:S01]  /*30420*/  IMAD.MOV.U32 R191, RZ, RZ, R189 ;  /* 0x000000ffffbf7224 */ /* 0x000fe200078e00bd */
        /* <DEDUP_REMOVED lines=9> */
[----:B------:R-:W4:Y:S04]  /*304c0*/  LDL.LU R4, [R1+0x318] ;  /* 0x0003180001047983 */ /* 0x000f280000300800 */
[----:B------:R1:W-:Y:S01]  /*304d0*/  LDGSTS.E [R177+0x63c80], desc[UR60][R190.64], P0 ;  /* 0x63c80000beb17fae */ /* 0x0003e2000812187c */
[-C--:B--2---:R-:W-:Y:S02]  /*304e0*/  IADD3 R5, P1, R5, R186.reuse, RZ ;  /* 0x000000ba05057210 */ /* 0x084fe40007f3e0ff */
[----:B------:R-:W-:-:S02]  /*304f0*/  IADD3 R6, P2, R6, R186, RZ ;  /* 0x000000ba06067210 */ /* 0x000fc40007f5e0ff */
[----:B-1----:R-:W-:Y:S01]  /*30500*/  LOP3.LUT R177, R2, 0x20, RZ, 0x3c, !PT ;  /* 0x0000002002b17812 */ /* 0x002fe200078e3cff */
[----:B------:R1:W-:Y:S01]  /*30510*/  STL [R1+0x258], R5 ;  /* 0x0002580501007387 */ /* 0x0003e20000100800 */
[----:B------:R-:W-:Y:S01]  /*30520*/  IMAD.MOV.U32 R190, RZ, RZ, R5 ;  /* 0x000000ffffbe7224 */ /* 0x000fe200078e0005 */
[----:B------:R-:W-:Y:S02]  /*30530*/  IADD3.X R182, R182, R185, RZ, P1, !PT ;  /* 0x000000b9b6b67210 */ /* 0x000fe40000ffe4ff */
[----:B------:R-:W-:Y:S01]  /*30540*/  VIADD R177, R177, UR4 ;  /* 0x00000004b1b17c36 */ /* 0x000fe20008000000 */
[----:B------:R-:W-:Y:S01]  /*30550*/  STL [R1+0x298], R6 ;  /* 0x0002980601007387 */ /* 0x000fe20000100800 */
[----:B------:R-:W-:Y:S01]  /*30560*/  MOV R191, R182 ;  /* 0x000000b600bf7202 */ /* 0x000fe20000000f00 */
[----:B------:R-:W-:Y:S02]  /*30570*/  IMAD.X R223, R223, 0x1, R185, P2 ;  /* 0x00000001dfdf7824 */ /* 0x000fe400010e06b9 */
[----:B------:R2:W-:Y:S04]  /*30580*/  STL [R1+0x254], R182 ;  /* 0x000254b601007387 */ /* 0x0005e80000100800 */
[----:B-1----:R-:W4:Y:S04]  /*30590*/  LDL.LU R5, [R1+0x358] ;  /* 0x0003580001057983 */ /* 0x002f280000300800 */
[----:B------:R1:W-:Y:S04]  /*305a0*/  LDGSTS.E [R177+0x60100], desc[UR60][R190.64], P0 ;  /* 0x60100000beb17fae */ /* 0x0003e8000812187c */
[----:B--2---:R-:W2:Y:S04]  /*305b0*/  LDL.LU R182, [R1+0x398] ;  /* 0x0003980001b67983 */ /* 0x004ea80000300800 */
[----:B------:R1:W-:Y:S02]  /*305c0*/  STL [R1+0x294], R223 ;  /* 0x000294df01007387 */ /* 0x0003e40000100800 */
[----:B-1----:R-:W-:-:S02]  /*305d0*/  IMAD.MOV.U32 R190, RZ, RZ, R6 ;  /* 0x000000ffffbe7224 */ /* 0x002fc400078e0006 */
[----:B------:R-:W-:Y:S01]  /*305e0*/  IMAD.MOV.U32 R191, RZ, RZ, R223 ;  /* 0x000000ffffbf7224 */ /* 0x000fe200078e00df */
[----:B------:R-:W2:Y:S04]  /*305f0*/  LDL.LU R6, [R1+0x354] ;  /* 0x0003540001067983 */ /* 0x000ea80000300800 */
[----:B------:R-:W2:Y:S04]  /*30600*/  LDL.LU R223, [R1+0x394] ;  /* 0x0003940001df7983 */ /* 0x000ea80000300800 */
[----:B------:R1:W-:Y:S01]  /*30610*/  LDGSTS.E [R177+0x60500], desc[UR60][R190.64], P0 ;  /* 0x60500000beb17fae */ /* 0x0003e2000812187c */
[----:B---3--:R-:W-:-:S05]  /*30620*/  IADD3 R0, P1, R0, R186, RZ ;  /* 0x000000ba00007210 */ /* 0x008fca0007f3e0ff */
[----:B------:R-:W-:Y:S01]  /*30630*/  IMAD.X R7, R7, 0x1, R185, P1 ;  /* 0x0000000107077824 */ /* 0x000fe200008e06b9 */
[----:B----4-:R-:W-:Y:S01]  /*30640*/  IADD3 R4, P2, R4, R186, RZ ;  /* 0x000000ba04047210 */ /* 0x010fe20007f5e0ff */
[----:B------:R3:W-:Y:S01]  /*30650*/  STL [R1+0x2d8], R0 ;  /* 0x0002d80001007387 */ /* 0x0007e20000100800 */
[----:B-1----:R-:W-:Y:S02]  /*30660*/  IMAD.MOV.U32 R190, RZ, RZ, R0 ;  /* 0x000000ffffbe7224 */ /* 0x002fe400078e0000 */
[----:B------:R-:W-:Y:S01]  /*30670*/  IADD3.X R189, R189, R185, RZ, P2, !PT ;  /* 0x000000b9bdbd7210 */ /* 0x000fe200017fe4ff */
[----:B------:R1:W-:Y:S01]  /*30680*/  STL [R1+0x2d4], R7 ;  /* 0x0002d40701007387 */ /* 0x0003e20000100800 */
[----:B------:R-:W-:-:S03]  /*30690*/  IMAD.MOV.U32 R191, RZ, RZ, R7 ;  /* 0x000000ffffbf7224 */ /* 0x000fc600078e0007 */
[----:B------:R4:W-:Y:S04]  /*306a0*/  STL [R1+0x318], R4 ;  /* 0x0003180401007387 */ /* 0x0009e80000100800 */
[----:B---3--:R-:W3:Y:S04]  /*306b0*/  LDL.LU R0, [R1+0x3d8] ;  /* 0x0003d80001007983 */ /* 0x008ee80000300800 */
[----:B------:R4:W-:Y:S04]  /*306c0*/  STL [R1+0x314], R189 ;  /* 0x000314bd01007387 */ /* 0x0009e80000100800 */
[----:B------:R4:W-:Y:S04]  /*306d0*/  LDGSTS.E [R177+0x60900], desc[UR60][R190.64], P0 ;  /* 0x60900000beb17fae */ /* 0x0009e8000812187c */
[----:B-1----:R-:W3:Y:S01]  /*306e0*/  LDL.LU R7, [R1+0x418] ;  /* 0x0004180001077983 */ /* 0x002ee20000300800 */
[----:B----4-:R-:W-:-:S03]  /*306f0*/  IMAD.MOV.U32 R190, RZ, RZ, R4 ;  /* 0x000000ffffbe7224 */ /* 0x010fc600078e0004 */
[----:B------:R-:W4:Y:S01]  /*30700*/  LDL.LU R4, [R1+0x3d4] ;  /* 0x0003d40001047983 */ /* 0x000f220000300800 */
[----:B------:R-:W-:-:S03]  /*30710*/  MOV R191, R189 ;  /* 0x000000bd00bf7202 */ /* 0x000fc60000000f00 */
[----:B------:R-:W4:Y:S01]  /*30720*/  LDL.LU R189, [R1+0x414] ;  /* 0x0004140001bd7983 */ /* 0x000f220000300800 */
[-C--:B------:R-:W-:Y:S02]  /*30730*/  IADD3 R5, P1, R5, R186.reuse, RZ ;  /* 0x000000ba05057210 */ /* 0x080fe40007f3e0ff */
[----:B--2---:R-:W-:Y:S01]  /*30740*/  IADD3 R182, P2, R182, R186, RZ ;  /* 0x000000bab6b67210 */ /* 0x004fe20007f5e0ff */
[----:B------:R1:W-:Y:S04]  /*30750*/  LDGSTS.E [R177+0x60d00], desc[UR60][R190.64], P0 ;  /* 0x60d00000beb17fae */ /* 0x0003e8000812187c */
[----:B------:R2:W-:Y:S01]  /*30760*/  STL [R1+0x358], R5 ;  /* 0x0003580501007387 */ /* 0x0005e20000100800 */
[----:B------:R-:W-:Y:S02]  /*30770*/  IMAD.X R6, R6, 0x1, R185, P1 ;  /* 0x0000000106067824 */ /* 0x000fe400008e06b9 */
[----:B-1----:R-:W-:-:S02]  /*30780*/  IMAD.MOV.U32 R190, RZ, RZ, R5 ;  /* 0x000000ffffbe7224 */ /* 0x002fc400078e0005 */
[----:B------:R-:W-:Y:S01]  /*30790*/  IMAD.X R223, R223, 0x1, R185, P2 ;  /* 0x00000001dfdf7824 */ /* 0x000fe200010e06b9 */
[----:B------:R1:W-:Y:S01]  /*307a0*/  STL [R1+0x354], R6 ;  /* 0x0003540601007387 */ /* 0x0003e20000100800 */
[----:B------:R-:W-:-:S03]  /*307b0*/  MOV R191, R6 ;  /* 0x0000000600bf7202 */ /* 0x000fc60000000f00 */
[----:B------:R1:W-:Y:S04]  /*307c0*/  STL [R1+0x398], R182 ;  /* 0x000398b601007387 */ /* 0x0003e80000100800 */
[----:B--2---:R-:W2:Y:S04]  /*307d0*/  LDL.LU R5, [R1+0x458] ;  /* 0x0004580001057983 */ /* 0x004ea80000300800 */
[----:B------:R1:W-:Y:S04]  /*307e0*/  STL [R1+0x394], R223 ;  /* 0x000394df01007387 */ /* 0x0003e80000100800 */
[----:B------:R1:W-:Y:S04]  /*307f0*/  LDGSTS.E [R177+0x61100], desc[UR60][R190.64], P0 ;  /* 0x61100000beb17fae */ /* 0x0003e8000812187c */
[----:B-1----:R-:W2:Y:S01]  /*30800*/  LDL.LU R6, [R1+0x498] ;  /* 0x0004980001067983 */ /* 0x002ea20000300800 */
[----:B------:R-:W-:-:S02]  /*30810*/  IMAD.MOV.U32 R190, RZ, RZ, R182 ;  /* 0x000000ffffbe7224 */ /* 0x000fc400078e00b6 */
[----:B------:R-:W-:Y:S01]  /*30820*/  IMAD.MOV.U32 R191, RZ, RZ, R223 ;  /* 0x000000ffffbf7224 */ /* 0x000fe200078e00df */
[----:B------:R-:W2:Y:S04]  /*30830*/  LDL.LU R182, [R1+0x454] ;  /* 0x0004540001b67983 */ /* 0x000ea80000300800 */
[----:B------:R-:W2:Y:S04]  /*30840*/  LDL.LU R223, [R1+0x494] ;  /* 0x0004940001df7983 */ /* 0x000ea80000300800 */
[----:B------:R1:W-:Y:S01]  /*30850*/  LDGSTS.E [R177+0x61500], desc[UR60][R190.64], P0 ;  /* 0x61500000beb17fae */ /* 0x0003e2000812187c */
[----:B---3--:R-:W-:-:S05]  /*30860*/  IADD3 R0, P1, R0, R186, RZ ;  /* 0x000000ba00007210 */ /* 0x008fca0007f3e0ff */
[----:B------:R3:W-:Y:S01]  /*30870*/  STL [R1+0x3d8], R0 ;  /* 0x0003d80001007387 */ /* 0x0007e20000100800 */
[----:B-1----:R-:W-:Y:S01]  /*30880*/  IMAD.MOV.U32 R190, RZ, RZ, R0 ;  /* 0x000000ffffbe7224 */ /* 0x002fe200078e0000 */
[----:B------:R-:W-:Y:S01]  /*30890*/  IADD3 R7, P2, R7, R186, RZ ;  /* 0x000000ba07077210 */ /* 0x000fe20007f5e0ff */
[----:B----4-:R-:W-:-:S03]  /*308a0*/  IMAD.X R4, R4, 0x1, R185, P1 ;  /* 0x0000000104047824 */ /* 0x010fc600008e06b9 */
[----:B------:R-:W-:Y:S02]  /*308b0*/  IADD3.X R189, R189, R185, RZ, P2, !PT ;  /* 0x000000b9bdbd7210 */ /* 0x000fe400017fe4ff */
        /* <DEDUP_REMOVED lines=11> */
[-C--:B--2---:R-:W-:Y:S02]  /*30970*/  IADD3 R5, P1, R5, R186.reuse, RZ ;  /* 0x000000ba05057210 */ /* 0x084fe40007f3e0ff */
[----:B------:R-:W-:Y:S01]  /*30980*/  IADD3 R6, P2, R6, R186, RZ ;  /* 0x000000ba06067210 */ /* 0x000fe20007f5e0ff */
        /* <DEDUP_REMOVED lines=18> */
[----:B------:R-:W-:Y:S01]  /*30ab0*/  STL [R1+0x4d8], R0 ;  /* 0x0004d80001007387 */ /* 0x000fe20000100800 */
[----:B-1----:R-:W-:Y:S01]  /*30ac0*/  IMAD.MOV.U32 R190, RZ, RZ, R0 ;  /* 0x000000ffffbe7224 */ /* 0x002fe200078e0000 */
[----:B------:R-:W-:Y:S01]  /*30ad0*/  IADD3 R4, P2, R4, R186, RZ ;  /* 0x000000ba04047210 */ /* 0x000fe20007f5e0ff */
[----:B----4-:R-:W-:-:S03]  /*30ae0*/  IMAD.X R7, R7, 0x1, R185, P1 ;  /* 0x0000000107077824 */ /* 0x010fc600008e06b9 */
[----:B------:R-:W-:Y:S02]  /*30af0*/  IADD3.X R189, R189, R185, RZ, P2, !PT ;  /* 0x000000b9bdbd7210 */ /* 0x000fe400017fe4ff */
[----:B------:R1:W-:Y:S01]  /*30b00*/  STL [R1+0x4d4], R7 ;  /* 0x0004d40701007387 */ /* 0x0003e20000100800 */
[----:B------:R-:W-:-:S03]  /*30b10*/  IMAD.MOV.U32 R191, RZ, RZ, R7 ;  /* 0x000000ffffbf7224 */ /* 0x000fc600078e0007 */
[----:B------:R-:W-:Y:S04]  /*30b20*/  STL [R1+0x518], R4 ;  /* 0x0005180401007387 */ /* 0x000fe80000100800 */
[----:B------:R3:W-:Y:S04]  /*30b30*/  LDGSTS.E [R177+0x62900], desc[UR60][R190.64], P0 ;  /* 0x62900000beb17fae */ /* 0x0007e8000812187c */
[----:B-1----:R-:W4:Y:S04]  /*30b40*/  LDL.LU R7, [R1+0x5d8] ;  /* 0x0005d80001077983 */ /* 0x002f280000300800 */
[----:B------:R1:W-:Y:S04]  /*30b50*/  STL [R1+0x514], R189 ;  /* 0x000514bd01007387 */ /* 0x0003e80000100800 */
[----:B------:R-:W4:Y:S01]  /*30b60*/  LDL.LU R0, [R1+0x618] ;  /* 0x0006180001007983 */ /* 0x000f220000300800 */
[----:B---3--:R-:W-:Y:S01]  /*30b70*/  MOV R191, R189 ;  /* 0x000000bd00bf7202 */ /* 0x008fe20000000f00 */
[----:B------:R-:W-:-:S02]  /*30b80*/  IMAD.MOV.U32 R190, RZ, RZ, R4 ;  /* 0x000000ffffbe7224 */ /* 0x000fc400078e0004 */
[----:B-1----:R-:W3:Y:S04]  /*30b90*/  LDL.LU R189, [R1+0x5d4] ;  /* 0x0005d40001bd7983 */ /* 0x002ee80000300800 */
[----:B------:R-:W3:Y:S01]  /*30ba0*/  LDL.LU R4, [R1+0x614] ;  /* 0x0006140001047983 */ /* 0x000ee20000300800 */
[----:B--2---:R-:W-:-:S03]  /*30bb0*/  IADD3 R5, P1, R5, R186, RZ ;  /* 0x000000ba05057210 */ /* 0x004fc60007f3e0ff */
[----:B------:R1:W-:Y:S01]  /*30bc0*/  LDGSTS.E [R177+0x62d00], desc[UR60][R190.64], P0 ;  /* 0x62d00000beb17fae */ /* 0x0003e2000812187c */
[----:B------:R-:W-:-:S03]  /*30bd0*/  IADD3 R182, P2, R182, R186, RZ ;  /* 0x000000bab6b67210 */ /* 0x000fc60007f5e0ff */
[----:B------:R2:W-:Y:S01]  /*30be0*/  STL [R1+0x558], R5 ;  /* 0x0005580501007387 */ /* 0x0005e20000100800 */
[----:B------:R-:W-:Y:S02]  /*30bf0*/  IMAD.X R6, R6, 0x1, R185, P1 ;  /* 0x0000000106067824 */ /* 0x000fe400008e06b9 */
[----:B-1----:R-:W-:-:S03]  /*30c00*/  IMAD.MOV.U32 R190, RZ, RZ, R5 ;  /* 0x000000ffffbe7224 */ /* 0x002fc600078e0005 */
[----:B------:R-:W-:Y:S01]  /*30c10*/  MOV R191, R6 ;  /* 0x0000000600bf7202 */ /* 0x000fe20000000f00 */
[----:B------:R-:W-:Y:S01]  /*30c20*/  IMAD.X R223, R223, 0x1, R185, P2 ;  /* 0x00000001dfdf7824 */ /* 0x000fe200010e06b9 */
[----:B------:R1:W-:Y:S04]  /*30c30*/  STL [R1+0x554], R6 ;  /* 0x0005540601007387 */ /* 0x0003e80000100800 */
[----:B------:R1:W-:Y:S04]  /*30c40*/  LDGSTS.E [R177+0x63100], desc[UR60][R190.64], P0 ;  /* 0x63100000beb17fae */ /* 0x0003e8000812187c */
[----:B------:R1:W-:Y:S04]  /*30c50*/  STL [R1+0x598], R182 ;  /* 0x000598b601007387 */ /* 0x0003e80000100800 */
[----:B--2---:R-:W2:Y:S01]  /*30c60*/  LDL.LU R5, [R1+0x260] ;  /* 0x0002600001057983 */ /* 0x004ea20000300800 */
[----:B-1----:R-:W-:-:S02]  /*30c70*/  IMAD.MOV.U32 R190, RZ, RZ, R182 ;  /* 0x000000ffffbe7224 */ /* 0x002fc400078e00b6 */
[----:B------:R-:W-:Y:S01]  /*30c80*/  IMAD.MOV.U32 R191, RZ, RZ, R223 ;  /* 0x000000ffffbf7224 */ /* 0x000fe200078e00df */
        /* <DEDUP_REMOVED lines=8> */
[----:B---3--:R-:W-:Y:S01]  /*30d10*/  IMAD.X R189, R189, 0x1, R185, P1 ;  /* 0x00000001bdbd7824 */ /* 0x008fe200008e06b9 */
[----:B------:R1:W-:Y:S01]  /*30d20*/  STL [R1+0x5d8], R7 ;  /* 0x0005d80701007387 */ /* 0x0003e20000100800 */
[----:B------:R-:W-:Y:S02]  /*30d30*/  IADD3.X R4, R4, R185, RZ, P2, !PT ;  /* 0x000000b904047210 */ /* 0x000fe400017fe4ff */
        /* <DEDUP_REMOVED lines=8> */
[----:B------:R-:W-:-:S03]  /*30dc0*/  MOV R191, R4 ;  /* 0x0000000400bf7202 */ /* 0x000fc60000000f00 */
[----:B------:R-:W4:Y:S04]  /*30dd0*/  LDL.LU R189, [R1+0x31c] ;  /* 0x00031c0001bd7983 */ /* 0x000f280000300800 */
[----:B------:R-:W4:Y:S04]  /*30de0*/  LDL.LU R4, [R1+0x320] ;  /* 0x0003200001047983 */ /* 0x000f280000300800 */
[----:B------:R1:W-:Y:S01]  /*30df0*/  LDGSTS.E [R177+0x63d00], desc[UR60][R190.64], P0 ;  /* 0x63d00000beb17fae */ /* 0x0003e2000812187c */
[----:B--2---:R-:W-:Y:S02]  /*30e00*/  IADD3 R5, P1, R5, R186, RZ ;  /* 0x000000ba05057210 */ /* 0x004fe40007f3e0ff */
[----:B-1----:R-:W-:-:S02]  /*30e10*/  LOP3.LUT R177, R2, 0x30, RZ, 0x3c, !PT ;  /* 0x0000003002b17812 */ /* 0x002fc400078e3cff */
[----:B------:R-:W-:Y:S01]  /*30e20*/  IADD3 R6, P2, R6, R186, RZ ;  /* 0x000000ba06067210 */ /* 0x000fe20007f5e0ff */
[----:B------:R1:W-:Y:S01]  /*30e30*/  STL [R1+0x260], R5 ;  /* 0x0002600501007387 */ /* 0x0003e20000100800 */
[----:B------:R-:W-:Y:S01]  /*30e40*/  MOV R190, R5 ;  /* 0x0000000500be7202 */ /* 0x000fe20000000f00 */
[----:B------:R-:W-:Y:S02]  /*30e50*/  VIADD R177, R177, UR4 ;  /* 0x00000004b1b17c36 */ /* 0x000fe40008000000 */
[--C-:B------:R-:W-:Y:S01]  /*30e60*/  IMAD.X R182, R182, 0x1, R185.reuse, P1 ;  /* 0x00000001b6b67824 */ /* 0x100fe200008e06b9 */
[----:B------:R-:W-:Y:S03]  /*30e70*/  STL [R1+0x2a0], R6 ;  /* 0x0002a00601007387 */ /* 0x000fe60000100800 */
[----:B------:R-:W-:Y:S01]  /*30e80*/  IMAD.MOV.U32 R191, RZ, RZ, R182 ;  /* 0x000000ffffbf7224 */ /* 0x000fe200078e00b6 */
[----:B------:R2:W-:Y:S01]  /*30e90*/  STL [R1+0x25c], R182 ;  /* 0x00025cb601007387 */ /* 0x0005e20000100800 */
[----:B------:R-:W-:-:S03]  /*30ea0*/  IMAD.X R223, R223, 0x1, R185, P2 ;  /* 0x00000001dfdf7824 */ /* 0x000fc600010e06b9 */
        /* <DEDUP_REMOVED lines=9> */
[----:B---3--:R-:W-:-:S04]  /*30f40*/  IADD3 R0, P1, R0, R186, RZ ;  /* 0x000000ba00007210 */ /* 0x008fc80007f3e0ff */
[----:B------:R-:W-:Y:S02]  /*30f50*/  IADD3.X R7, R7, R185, RZ, P1, !PT ;  /* 0x000000b907077210 */ /* 0x000fe40000ffe4ff */
[----:B----4-:R-:W-:Y:S01]  /*30f60*/  IADD3 R4, P2, R4, R186, RZ ;  /* 0x000000ba04047210 */ /* 0x010fe20007f5e0ff */
[----:B------:R3:W-:Y:S01]  /*30f70*/  STL [R1+0x2e0], R0 ;  /* 0x0002e00001007387 */ /* 0x0007e20000100800 */
[----:B-1----:R-:W-:Y:S02]  /*30f80*/  IMAD.MOV.U32 R190, RZ, RZ, R0 ;  /* 0x000000ffffbe7224 */ /* 0x002fe400078e0000 */
[----:B------:R-:W-:Y:S01]  /*30f90*/  IMAD.MOV.U32 R191, RZ, RZ, R7 ;  /* 0x000000ffffbf7224 */ /* 0x000fe200078e0007 */
[----:B------:R1:W-:Y:S01]  /*30fa0*/  STL [R1+0x2dc], R7 ;  /* 0x0002dc0701007387 */ /* 0x0003e20000100800 */
[----:B------:R-:W-:-:S03]  /*30fb0*/  IMAD.X R189, R189, 0x1, R185, P2 ;  /* 0x00000001bdbd7824 */ /* 0x000fc600010e06b9 */
[----:B------:R4:W-:Y:S04]  /*30fc0*/  STL [R1+0x320], R4 ;  /* 0x0003200401007387 */ /* 0x0009e80000100800 */
[----:B---3--:R-:W3:Y:S04]  /*30fd0*/  LDL.LU R0, [R1+0x3e0] ;  /* 0x0003e00001007983 */ /* 0x008ee80000300800 */
[----:B------:R4:W-:Y:S04]  /*30fe0*/  STL [R1+0x31c], R189 ;  /* 0x00031cbd01007387 */ /* 0x0009e80000100800 */
[----:B------:R4:W-:Y:S04]  /*30ff0*/  LDGSTS.E [R177+0x60980], desc[UR60][R190.64], P0 ;  /* 0x60980000beb17fae */ /* 0x0009e8000812187c */
[----:B-1----:R-:W3:Y:S01]  /*31000*/  LDL.LU R7, [R1+0x420] ;  /* 0x0004200001077983 */ /* 0x002ee20000300800 */
[----:B----4-:R-:W-:-:S03]  /*31010*/  MOV R190, R4 ;  /* 0x0000000400be7202 */ /* 0x010fc60000000f00 */
[----:B------:R-:W4:Y:S01]  /*31020*/  LDL.LU R4, [R1+0x3dc] ;  /* 0x0003dc0001047983 */ /* 0x000f220000300800 */
[----:B------:R-:W-:-:S03]  /*31030*/  IMAD.MOV.U32 R191, RZ, RZ, R189 ;  /* 0x000000ffffbf7224 */ /* 0x000fc600078e00bd */
[----:B------:R-:W4:Y:S01]  /*31040*/  LDL.LU R189, [R1+0x41c] ;  /* 0x00041c0001bd7983 */ /* 0x000f220000300800 */
[-C--:B------:R-:W-:Y:S02]  /*31050*/  IADD3 R5, P1, R5, R186.reuse, RZ ;  /* 0x000000ba05057210 */ /* 0x080fe40007f3e0ff */
[----:B--2---:R-:W-:Y:S01]  /*31060*/  IADD3 R182, P2, R182, R186, RZ ;  /* 0x000000bab6b67210 */ /* 0x004fe20007f5e0ff */
[----:B------:R1:W-:Y:S04]  /*31070*/  LDGSTS.E [R177+0x60d80], desc[UR60][R190.64], P0 ;  /* 0x60d80000beb17fae */ /* 0x0003e8000812187c */
[----:B------:R2:W-:Y:S01]  /*31080*/  STL [R1+0x360], R5 ;  /* 0x0003600501007387 */ /* 0x0005e20000100800 */
[----:B------:R-:W-:Y:S01]  /*31090*/  IMAD.X R6, R6, 0x1, R185, P1 ;  /* 0x0000000106067824 */ /* 0x000fe200008e06b9 */
[----:B-1----:R-:W-:-:S03]  /*310a0*/  MOV R190, R5 ;  /* 0x0000000500be7202 */ /* 0x002fc60000000f00 */
[----:B------:R-:W-:Y:S01]  /*310b0*/  IMAD.MOV.U32 R191, RZ, RZ, R6 ;  /* 0x000000ffffbf7224 */ /* 0x000fe200078e0006 */
[----:B------:R1:W-:Y:S01]  /*310c0*/  STL [R1+0x35c], R6 ;  /* 0x00035c0601007387 */ /* 0x0003e20000100800 */
[----:B------:R-:W-:-:S03]  /*310d0*/  IMAD.X R223, R223, 0x1, R185, P2 ;  /* 0x00000001dfdf7824 */ /* 0x000fc600010e06b9 */
[----:B------:R1:W-:Y:S04]  /*310e0*/  STL [R1+0x3a0], R182 ;  /* 0x0003a0b601007387 */ /* 0x0003e80000100800 */
[----:B--2---:R-:W2:Y:S04]  /*310f0*/  LDL.LU R5, [R1+0x460] ;  /* 0x0004600001057983 */ /* 0x004ea80000300800 */
[----:B------:R1:W-:Y:S04]  /*31100*/  LDGSTS.E [R177+0x61180], desc[UR60][R190.64], P0 ;  /* 0x61180000beb17fae */ /* 0x0003e8000812187c */
[----:B------:R1:W-:Y:S04]  /*31110*/  STL [R1+0x39c], R223 ;  /* 0x00039cdf01007387 */ /* 0x0003e80000100800 */
        /* <DEDUP_REMOVED lines=9> */
[----:B------:R-:W-:Y:S02]  /*311b0*/  IADD3 R7, P2, R7, R186, RZ ;  /* 0x000000ba07077210 */ /* 0x000fe40007f5e0ff */
[----:B----4-:R-:W-:-:S03]  /*311c0*/  IADD3.X R4, R4, R185, RZ, P1, !PT ;  /* 0x000000b904047210 */ /* 0x010fc60000ffe4ff */
[----:B------:R-:W-:Y:S02]  /*311d0*/  IMAD.X R189, R189, 0x1, R185, P2 ;  /* 0x00000001bdbd7824 */ /* 0x000fe400010e06b9 */
[----:B------:R1:W-:Y:S01]  /*311e0*/  STL [R1+0x3dc], R4 ;  /* 0x0003dc0401007387 */ /* 0x0003e20000100800 */
[----:B------:R-:W-:-:S03]  /*311f0*/  IMAD.MOV.U32 R191, RZ, RZ, R4 ;  /* 0x000000ffffbf7224 */ /* 0x000fc600078e0004 */
        /* <DEDUP_REMOVED lines=9> */
[----:B--2---:R-:W-:-:S03]  /*31290*/  IADD3 R5, P1, R5, R186, RZ ;  /* 0x000000ba05057210 */ /* 0x004fc60007f3e0ff */
[----:B------:R1:W-:Y:S01]  /*312a0*/  LDGSTS.E [R177+0x61d80], desc[UR60][R190.64], P0 ;  /* 0x61d80000beb17fae */ /* 0x0003e2000812187c */
[----:B------:R-:W-:-:S03]  /*312b0*/  IADD3 R6, P2, R6, R186, RZ ;  /* 0x000000ba06067210 */ /* 0x000fc60007f5e0ff */
        /* <DEDUP_REMOVED lines=19> */
[----:B------:R-:W-:Y:S02]  /*313f0*/  IADD3 R4, P2, R4, R186, RZ ;  /* 0x000000ba04047210 */ /* 0x000fe40007f5e0ff */
[----:B----4-:R-:W-:-:S03]  /*31400*/  IADD3.X R7, R7, R185, RZ, P1, !PT ;  /* 0x000000b907077210 */ /* 0x010fc60000ffe4ff */
[----:B------:R-:W-:Y:S02]  /*31410*/  IMAD.X R189, R189, 0x1, R185, P2 ;  /* 0x00000001bdbd7824 */ /* 0x000fe400010e06b9 */
[----:B------:R1:W-:Y:S01]  /*31420*/  STL [R1+0x4dc], R7 ;  /* 0x0004dc0701007387 */ /* 0x0003e20000100800 */
[----:B------:R-:W-:-:S03]  /*31430*/  IMAD.MOV.U32 R191, RZ, RZ, R7 ;  /* 0x000000ffffbf7224 */ /* 0x000fc600078e0007 */
[----:B------:R-:W-:Y:S04]  /*31440*/  STL [R1+0x520], R4 ;  /* 0x0005200401007387 */ /* 0x000fe80000100800 */
[----:B------:R3:W-:Y:S04]  /*31450*/  LDGSTS.E [R177+0x62980], desc[UR60][R190.64], P0 ;  /* 0x62980000beb17fae */ /* 0x0007e8000812187c */
[----:B-1----:R-:W4:Y:S04]  /*31460*/  LDL.LU R7, [R1+0x5e0] ;  /* 0x0005e00001077983 */ /* 0x002f280000300800 */
[----:B------:R1:W-:Y:S04]  /*31470*/  STL [R1+0x51c], R189 ;  /* 0x00051cbd01007387 */ /* 0x0003e80000100800 */
[----:B------:R-:W4:Y:S01]  /*31480*/  LDL.LU R0, [R1+0x620] ;  /* 0x0006200001007983 */ /* 0x000f220000300800 */
[----:B---3--:R-:W-:Y:S01]  /*31490*/  IMAD.MOV.U32 R191, RZ, RZ, R189 ;  /* 0x000000ffffbf7224 */ /* 0x008fe200078e00bd */
[----:B------:R-:W-:-:S02]  /*314a0*/  MOV R190, R4 ;  /* 0x0000000400be7202 */ /* 0x000fc40000000f00 */
[----:B-1----:R-:W3:Y:S04]  /*314b0*/  LDL.LU R189, [R1+0x5dc] ;  /* 0x0005dc0001bd7983 */ /* 0x002ee80000300800 */
[----:B------:R-:W3:Y:S01]  /*314c0*/  LDL.LU R4, [R1+0x61c] ;  /* 0x00061c0001047983 */ /* 0x000ee20000300800 */
[----:B--2---:R-:W-:-:S03]  /*314d0*/  IADD3 R5, P1, R5, R186, RZ ;  /* 0x000000ba05057210 */ /* 0x004fc60007f3e0ff */
[----:B------:R1:W-:Y:S01]  /*314e0*/  LDGSTS.E [R177+0x62d80], desc[UR60][R190.64], P0 ;  /* 0x62d80000beb17fae */ /* 0x0003e2000812187c */
[----:B------:R-:W-:Y:S01]  /*314f0*/  IADD3 R182, P2, R182, R186, RZ ;  /* 0x000000bab6b67210 */ /* 0x000fe20007f5e0ff */
[----:B------:R-:W-:Y:S01]  /*31500*/  IMAD.X R6, R6, 0x1, R185, P1 ;  /* 0x0000000106067824 */ /* 0x000fe200008e06b9 */
[----:B-1----:R-:W-:-:S03]  /*31510*/  MOV R190, R5 ;  /* 0x0000000500be7202 */ /* 0x002fc60000000f00 */
[----:B------:R-:W-:Y:S02]  /*31520*/  IMAD.MOV.U32 R191, RZ, RZ, R6 ;  /* 0x000000ffffbf7224 */ /* 0x000fe400078e0006 */
[----:B------:R-:W-:Y:S01]  /*31530*/  IMAD.X R223, R223, 0x1, R185, P2 ;  /* 0x00000001dfdf7824 */ /* 0x000fe200010e06b9 */
[----:B------:R1:W-:Y:S04]  /*31540*/  STL [R1+0x560], R5 ;  /* 0x0005600501007387 */ /* 0x0003e80000100800 */
[----:B------:R2:W-:Y:S04]  /*31550*/  LDGSTS.E [R177+0x63180], desc[UR60][R190.64], P0 ;  /* 0x63180000beb17fae */ /* 0x0005e8000812187c */
[----:B------:R1:W-:Y:S04]  /*31560*/  STL [R1+0x55c], R6 ;  /* 0x00055c0601007387 */ /* 0x0003e80000100800 */
[----:B------:R1:W-:Y:S01]  /*31570*/  STL [R1+0x5a0], R182 ;  /* 0x0005a0b601007387 */ /* 0x0003e20000100800 */
[----:B--2---:R-:W-:-:S03]  /*31580*/  IMAD.MOV.U32 R190, RZ, RZ, R182 ;  /* 0x000000ffffbe7224 */ /* 0x004fc600078e00b6 */
[----:B-1----:R-:W2:Y:S01]  /*31590*/  LDL.LU R5, [R1+0x268] ;  /* 0x0002680001057983 */ /* 0x002ea20000300800 */
[----:B------:R-:W-:-:S03]  /*315a0*/  IMAD.MOV.U32 R191, RZ, RZ, R223 ;  /* 0x000000ffffbf7224 */ /* 0x000fc600078e00df */
[----:B------:R1:W-:Y:S04]  /*315b0*/  STL [R1+0x59c], R223 ;  /* 0x00059cdf01007387 */ /* 0x0003e80000100800 */
[----:B------:R-:W2:Y:S04]  /*315c0*/  LDL.LU R6, [R1+0x2a8] ;  /* 0x0002a80001067983 */ /* 0x000ea80000300800 */
[----:B------:R4:W-:Y:S04]  /*315d0*/  LDGSTS.E [R177+0x63580], desc[UR60][R190.64], P0 ;  /* 0x63580000beb17fae */ /* 0x0009e8000812187c */
[----:B------:R-:W2:Y:S04]  /*315e0*/  LDL.LU R182, [R1+0x264] ;  /* 0x0002640001b67983 */ /* 0x000ea80000300800 */
[----:B-1----:R-:W2:Y:S01]  /*315f0*/  LDL.LU R223, [R1+0x2a4] ;  /* 0x0002a40001df7983 */ /* 0x002ea20000300800 */
[----:B----4-:R-:W-:-:S02]  /*31600*/  IADD3 R7, P1, R7, R186, RZ ;  /* 0x000000ba07077210 */ /* 0x010fc40007f3e0ff */
[----:B------:R-:W-:-:S03]  /*31610*/  IADD3 R0, P2, R0, R186, RZ ;  /* 0x000000ba00007210 */ /* 0x000fc60007f5e0ff */
[----:B------:R-:W-:Y:S01]  /*31620*/  IMAD.MOV.U32 R190, RZ, RZ, R7 ;  /* 0x000000ffffbe7224 */ /* 0x000fe200078e0007 */
[----:B---3--:R-:W-:Y:S01]  /*31630*/  IADD3.X R189, R189, R185, RZ, P1, !PT ;  /* 0x000000b9bdbd7210 */ /* 0x008fe20000ffe4ff */
[----:B------:R1:W-:Y:S01]  /*31640*/  STL [R1+0x5e0], R7 ;  /* 0x0005e00701007387 */ /* 0x0003e20000100800 */
[----:B------:R-:W-:-:S03]  /*31650*/  IMAD.X R4, R4, 0x1, R185, P2 ;  /* 0x0000000104047824 */ /* 0x000fc600010e06b9 */
[----:B------:R-:W-:Y:S01]  /*31660*/  IMAD.MOV.U32 R191, RZ, RZ, R189 ;  /* 0x000000ffffbf7224 */ /* 0x000fe200078e00bd */
[----:B------:R-:W-:Y:S04]  /*31670*/  STL [R1+0x5dc], R189 ;  /* 0x0005dcbd01007387 */ /* 0x000fe80000100800 */
[----:B------:R3:W-:Y:S04]  /*31680*/  STL [R1+0x620], R0 ;  /* 0x0006200001007387 */ /* 0x0007e80000100800 */
[----:B------:R4:W-:Y:S04]  /*31690*/  LDGSTS.E [R177+0x63980], desc[UR60][R190.64], P0 ;  /* 0x63980000beb17fae */ /* 0x0009e8000812187c */
[----:B------:R3:W-:Y:S04]  /*316a0*/  STL [R1+0x61c], R4 ;  /* 0x00061c0401007387 */ /* 0x0007e80000100800 */
[----:B-1----:R-:W2:Y:S01]  /*316b0*/  LDL.LU R7, [R1+0x2e4] ;  /* 0x0002e40001077983 */ /* 0x002ea20000300800 */
[----:B----4-:R-:W-:-:S03]  /*316c0*/  MOV R190, R0 ;  /* 0x0000000000be7202 */ /* 0x010fc60000000f00 */
        /* <DEDUP_REMOVED lines=9> */
[----:B------:R-:W-:-:S03]  /*31760*/  IMAD.X R182, R182, 0x1, R185, P1 ;  /* 0x00000001b6b67824 */ /* 0x000fc600008e06b9 */
[----:B------:R-:W-:Y:S01]  /*31770*/  STL [R1+0x2a8], R6 ;  /* 0x0002a80601007387 */ /* 0x000fe20000100800 */
[----:B------:R-:W-:Y:S02]  /*31780*/  VIADD R177, R177, UR4 ;  /* 0x00000004b1b17c36 */ /* 0x000fe40008000000 */
[----:B------:R-:W-:Y:S02]  /*31790*/  IMAD.MOV.U32 R190, RZ, RZ, R5 ;  /* 0x000000ffffbe7224 */ /* 0x000fe400078e0005 */
[----:B------:R-:W-:Y:S01]  /*317a0*/  IMAD.MOV.U32 R191, RZ, RZ, R182 ;  /* 0x000000ffffbf7224 */ /* 0x000fe200078e00b6 */
[----:B------:R2:W-:Y:S01]  /*317b0*/  STL [R1+0x264], R182 ;  /* 0x000264b601007387 */ /* 0x0005e20000100800 */
[----:B------:R-:W-:-:S03]  /*317c0*/  IADD3.X R223, R223, R185, RZ, P2, !PT ;  /* 0x000000b9dfdf7210 */ /* 0x000fc600017fe4ff */
[----:B-1----:R-:W4:Y:S04]  /*317d0*/  LDL.LU R5, [R1+0x368] ;  /* 0x0003680001057983 */ /* 0x002f280000300800 */
[----:B------:R1:W-:Y:S04]  /*317e0*/  LDGSTS.E [R177+0x60200], desc[UR60][R190.64], P0 ;  /* 0x60200000beb17fae */ /* 0x0003e8000812187c */
[----:B--2---:R-:W2:Y:S04]  /*317f0*/  LDL.LU R182, [R1+0x3a8] ;  /* 0x0003a80001b67983 */ /* 0x004ea80000300800 */
[----:B------:R1:W-:Y:S02]  /*31800*/  STL [R1+0x2a4], R223 ;  /* 0x0002a4df01007387 */ /* 0x0003e40000100800 */
[----:B-1----:R-:W-:Y:S01]  /*31810*/  IMAD.MOV.U32 R190, RZ, RZ, R6 ;  /* 0x000000ffffbe7224 */ /* 0x002fe200078e0006 */
[----:B------:R-:W-:Y:S01]  /*31820*/  MOV R191, R223 ;  /* 0x000000df00bf7202 */ /* 0x000fe20000000f00 */
[----:B------:R-:W2:Y:S04]  /*31830*/  LDL.LU R6, [R1+0x364] ;  /* 0x0003640001067983 */ /* 0x000ea80000300800 */
[----:B------:R-:W2:Y:S04]  /*31840*/  LDL.LU R223, [R1+0x3a4] ;  /* 0x0003a40001df7983 */ /* 0x000ea80000300800 */
[----:B------:R1:W-:Y:S01]  /*31850*/  LDGSTS.E [R177+0x60600], desc[UR60][R190.64], P0 ;  /* 0x60600000beb17fae */ /* 0x0003e2000812187c */
[----:B---3--:R-:W-:-:S05]  /*31860*/  IADD3 R0, P1, R0, R186, RZ ;  /* 0x000000ba00007210 */ /* 0x008fca0007f3e0ff */
[--C-:B------:R-:W-:Y:S01]  /*31870*/  IMAD.X R7, R7, 0x1, R185.reuse, P1 ;  /* 0x0000000107077824 */ /* 0x100fe200008e06b9 */
[----:B----4-:R-:W-:Y:S01]  /*31880*/  IADD3 R4, P2, R4, R186, RZ ;  /* 0x000000ba04047210 */ /* 0x010fe20007f5e0ff */
        /* <DEDUP_REMOVED lines=95> */
[----:B------:R1:W-:Y:S04]  /*31e80*/  STL [R1+0x5a8], R182 ;  /* 0x0005a8b601007387 */ /* 0x0003e80000100800 */
[----:B------:R1:W-:Y:S04]  /*31e90*/  LDGSTS.E [R177+0x63200], desc[UR60][R190.64], P0 ;  /* 0x63200000beb17fae */ /* 0x0003e8000812187c */
[----:B--2---:R-:W2:Y:S04]  /*31ea0*/  LDL.LU R5, [R1+0x270] ;  /* 0x0002700001057983 */ /* 0x004ea80000300800 */
[----:B------:R1:W-:Y:S02]  /*31eb0*/  STL [R1+0x5a4], R223 ;  /* 0x0005a4df01007387 */ /* 0x0003e40000100800 */
[----:B-1----:R-:W-:Y:S01]  /*31ec0*/  IMAD.MOV.U32 R190, RZ, RZ, R182 ;  /* 0x000000ffffbe7224 */ /* 0x002fe200078e00b6 */
[----:B------:R-:W-:Y:S01]  /*31ed0*/  MOV R191, R223 ;  /* 0x000000df00bf7202 */ /* 0x000fe20000000f00 */
[----:B------:R-:W2:Y:S04]  /*31ee0*/  LDL.LU R6, [R1+0x2b0] ;  /* 0x0002b00001067983 */ /* 0x000ea80000300800 */
[----:B------:R-:W2:Y:S04]  /*31ef0*/  LDL.LU R182, [R1+0x26c] ;  /* 0x00026c0001b67983 */ /* 0x000ea80000300800 */
[----:B------:R1:W-:Y:S04]  /*31f00*/  LDGSTS.E [R177+0x63600], desc[UR60][R190.64], P0 ;  /* 0x63600000beb17fae */ /* 0x0003e8000812187c */
[----:B------:R-:W2:Y:S01]  /*31f10*/  LDL.LU R223, [R1+0x2ac] ;  /* 0x0002ac0001df7983 */ /* 0x000ea20000300800 */
[----:B----4-:R-:W-:-:S02]  /*31f20*/  IADD3 R7, P1, R7, R186, RZ ;  /* 0x000000ba07077210 */ /* 0x010fc40007f3e0ff */
[----:B------:R-:W-:-:S03]  /*31f30*/  IADD3 R0, P2, R0, R186, RZ ;  /* 0x000000ba00007210 */ /* 0x000fc60007f5e0ff */
[----:B-1----:R-:W-:Y:S02]  /*31f40*/  IMAD.MOV.U32 R190, RZ, RZ, R7 ;  /* 0x000000ffffbe7224 */ /* 0x002fe400078e0007 */
        /* <DEDUP_REMOVED lines=16> */
[----:B------:R-:W-:Y:S01]  /*32050*/  IADD3 R6, P2, R6, R186, RZ ;  /* 0x000000ba06067210 */ /* 0x000fe20007f5e0ff */
[----:B------:R-:W-:Y:S01]  /*32060*/  IMAD.X R182, R182, 0x1, R185, P1 ;  /* 0x00000001b6b67824 */ /* 0x000fe200008e06b9 */
[----:B-1----:R-:W-:Y:S01]  /*32070*/  LOP3.LUT R191, R2, 0x50, RZ, 0x3c, !PT ;  /* 0x0000005002bf7812 */ /* 0x002fe200078e3cff */
[----:B------:R1:W-:Y:S01]  /*32080*/  STL [R1+0x270], R5 ;  /* 0x0002700501007387 */ /* 0x0003e20000100800 */
[----:B------:R-:W-:Y:S01]  /*32090*/  IMAD.MOV.U32 R190, RZ, RZ, R5 ;  /* 0x000000ffffbe7224 */ /* 0x000fe200078e0005 */
[----:B------:R-:W-:Y:S02]  /*320a0*/  IADD3.X R223, R223, R185, RZ, P2, !PT ;  /* 0x000000b9dfdf7210 */ /* 0x000fe400017fe4ff */
[----:B------:R-:W-:Y:S01]  /*320b0*/  VIADD R177, R191, UR4 ;  /* 0x00000004bfb17c36 */ /* 0x000fe20008000000 */
[----:B------:R2:W-:Y:S01]  /*320c0*/  STL [R1+0x26c], R182 ;  /* 0x00026cb601007387 */ /* 0x0005e20000100800 */
[----:B------:R-:W-:-:S03]  /*320d0*/  IMAD.MOV.U32 R191, RZ, RZ, R182 ;  /* 0x000000ffffbf7224 */ /* 0x000fc600078e00b6 */
[----:B------:R2:W-:Y:S04]  /*320e0*/  STL [R1+0x2b0], R6 ;  /* 0x0002b00601007387 */ /* 0x0005e80000100800 */
[----:B------:R2:W-:Y:S04]  /*320f0*/  STL [R1+0x2ac], R223 ;  /* 0x0002acdf01007387 */ /* 0x0005e80000100800 */
[----:B-1----:R-:W4:Y:S04]  /*32100*/  LDL.LU R5, [R1+0x370] ;  /* 0x0003700001057983 */ /* 0x002f280000300800 */
[----:B------:R1:W-:Y:S04]  /*32110*/  LDGSTS.E [R177+0x60280], desc[UR60][R190.64], P0 ;  /* 0x60280000beb17fae */ /* 0x0003e8000812187c */
[----:B--2---:R-:W2:Y:S01]  /*32120*/  LDL.LU R182, [R1+0x3b0] ;  /* 0x0003b00001b67983 */ /* 0x004ea20000300800 */
[----:B-1----:R-:W-:Y:S01]  /*32130*/  MOV R190, R6 ;  /* 0x0000000600be7202 */ /* 0x002fe20000000f00 */
[----:B------:R-:W-:-:S02]  /*32140*/  IMAD.MOV.U32 R191, RZ, RZ, R223 ;  /* 0x000000ffffbf7224 */ /* 0x000fc400078e00df */
[----:B------:R-:W2:Y:S04]  /*32150*/  LDL.LU R6, [R1+0x36c] ;  /* 0x00036c0001067983 */ /* 0x000ea80000300800 */
[----:B------:R-:W2:Y:S04]  /*32160*/  LDL.LU R223, [R1+0x3ac] ;  /* 0x0003ac0001df7983 */ /* 0x000ea80000300800 */
        /* <DEDUP_REMOVED lines=20> */
[----:B------:R1:W-:Y:S04]  /*322b0*/  LDGSTS.E [R177+0x60e80], desc[UR60][R190.64], P0 ;  /* 0x60e80000beb17fae */ /* 0x0003e8000812187c */
[----:B------:R2:W-:Y:S01]  /*322c0*/  STL [R1+0x370], R5 ;  /* 0x0003700501007387 */ /* 0x0005e20000100800 */
[----:B------:R-:W-:Y:S01]  /*322d0*/  IADD3.X R6, R6, R185, RZ, P1, !PT ;  /* 0x000000b906067210 */ /* 0x000fe20000ffe4ff */
[----:B-1----:R-:W-:-:S02]  /*322e0*/  IMAD.MOV.U32 R190, RZ, RZ, R5 ;  /* 0x000000ffffbe7224 */ /* 0x002fc400078e0005 */
[----:B------:R-:W-:Y:S02]  /*322f0*/  IMAD.X R223, R223, 0x1, R185, P2 ;  /* 0x00000001dfdf7824 */ /* 0x000fe400010e06b9 */
[----:B------:R1:W-:Y:S01]  /*32300*/  STL [R1+0x36c], R6 ;  /* 0x00036c0601007387 */ /* 0x0003e20000100800 */
[----:B------:R-:W-:-:S03]  /*32310*/  IMAD.MOV.U32 R191, RZ, RZ, R6 ;  /* 0x000000ffffbf7224 */ /* 0x000fc600078e0006 */
[----:B------:R1:W-:Y:S04]  /*32320*/  STL [R1+0x3b0], R182 ;  /* 0x0003b0b601007387 */ /* 0x0003e80000100800 */
[----:B--2---:R-:W2:Y:S04]  /*32330*/  LDL.LU R5, [R1+0x470] ;  /* 0x0004700001057983 */ /* 0x004ea80000300800 */
[----:B------:R1:W-:Y:S04]  /*32340*/  STL [R1+0x3ac], R223 ;  /* 0x0003acdf01007387 */ /* 0x0003e80000100800 */
[----:B------:R1:W-:Y:S04]  /*32350*/  LDGSTS.E [R177+0x61280], desc[UR60][R190.64], P0 ;  /* 0x61280000beb17fae */ /* 0x0003e8000812187c */
[----:B-1----:R-:W2:Y:S01]  /*32360*/  LDL.LU R6, [R1+0x4b0] ;  /* 0x0004b00001067983 */ /* 0x002ea20000300800 */
[----:B------:R-:W-:Y:S01]  /*32370*/  MOV R190, R182 ;  /* 0x000000b600be7202 */ /* 0x000fe20000000f00 */
        /* <DEDUP_REMOVED lines=21> */
[----:B--2---:R-:W-:-:S03]  /*324d0*/  IADD3 R5, P1, R5, R186, RZ ;  /* 0x000000ba05057210 */ /* 0x004fc60007f3e0ff */
[----:B------:R1:W-:Y:S01]  /*324e0*/  LDGSTS.E [R177+0x61e80], desc[UR60][R190.64], P0 ;  /* 0x61e80000beb17fae */ /* 0x0003e2000812187c */
[----:B------:R-:W-:-:S03]  /*324f0*/  IADD3 R6, P2, R6, R186, RZ ;  /* 0x000000ba06067210 */ /* 0x000fc60007f5e0ff */
[----:B------:R2:W-:Y:S01]  /*32500*/  STL [R1+0x470], R5 ;  /* 0x0004700501007387 */ /* 0x0005e20000100800 */
[----:B------:R-:W-:Y:S01]  /*32510*/  IADD3.X R182, R182, R185, RZ, P1, !PT ;  /* 0x000000b9b6b67210 */ /* 0x000fe20000ffe4ff */
[----:B-1----:R-:W-:Y:S02]  /*32520*/  IMAD.MOV.U32 R190, RZ, RZ, R5 ;  /* 0x000000ffffbe7224 */ /* 0x002fe400078e0005 */
        /* <DEDUP_REMOVED lines=30> */
[----:B--2---:R-:W-:-:S03]  /*32710*/  IADD3 R5, P1, R5, R186, RZ ;  /* 0x000000ba05057210 */ /* 0x004fc60007f3e0ff */
[----:B------:R1:W-:Y:S01]  /*32720*/  LDGSTS.E [R177+0x62e80], desc[UR60][R190.64], P0 ;  /* 0x62e80000beb17fae */ /* 0x0003e2000812187c */
[----:B------:R-:W-:-:S03]  /*32730*/  IADD3 R182, P2, R182, R186, RZ ;  /* 0x000000bab6b67210 */ /* 0x000fc60007f5e0ff */
[----:B------:R2:W-:Y:S01]  /*32740*/  STL [R1+0x570], R5 ;  /* 0x0005700501007387 */ /* 0x0005e20000100800 */
[----:B------:R-:W-:Y:S01]  /*32750*/  IADD3.X R6, R6, R185, RZ, P1, !PT ;  /* 0x000000b906067210 */ /* 0x000fe20000ffe4ff */
[----:B-1----:R-:W-:Y:S02]  /*32760*/  IMAD.MOV.U32 R190, RZ, RZ, R5 ;  /* 0x000000ffffbe7224 */ /* 0x002fe400078e0005 */
[----:B------:R-:W-:Y:S02]  /*32770*/  IMAD.X R223, R223, 0x1, R185, P2 ;  /* 0x00000001dfdf7824 */ /* 0x000fe400010e06b9 */
[----:B------:R-:W-:Y:S01]  /*32780*/  IMAD.MOV.U32 R191, RZ, RZ, R6 ;  /* 0x000000ffffbf7224 */ /* 0x000fe200078e0006 */
[----:B------:R1:W-:Y:S04]  /*32790*/  STL [R1+0x56c], R6 ;  /* 0x00056c0601007387 */ /* 0x0003e80000100800 */
[----:B------:R1:W-:Y:S04]  /*327a0*/  STL [R1+0x5b0], R182 ;  /* 0x0005b0b601007387 */ /* 0x0003e80000100800 */
[----:B--2---:R-:W2:Y:S04]  /*327b0*/  LDL.LU R5, [R1+0x278] ;  /* 0x0002780001057983 */ /* 0x004ea80000300800 */
[----:B------:R1:W-:Y:S04]  /*327c0*/  LDGSTS.E [R177+0x63280], desc[UR60][R190.64], P0 ;  /* 0x63280000beb17fae */ /* 0x0003e8000812187c */
[----:B------:R1:W-:Y:S04]  /*327d0*/  STL [R1+0x5ac], R223 ;  /* 0x0005acdf01007387 */ /* 0x0003e80000100800 */
[----:B-1----:R-:W2:Y:S01]  /*327e0*/  LDL.LU R6, [R1+0x2b8] ;  /* 0x0002b80001067983 */ /* 0x002ea20000300800 */
[----:B------:R-:W-:Y:S01]  /*327f0*/  MOV R190, R182 ;  /* 0x000000b600be7202 */ /* 0x000fe20000000f00 */
[----:B------:R-:W-:-:S02]  /*32800*/  IMAD.MOV.U32 R191, RZ, RZ, R223 ;  /* 0x000000ffffbf7224 */ /* 0x000fc400078e00df */
[----:B------:R-:W2:Y:S04]  /*32810*/  LDL.LU R182, [R1+0x274] ;  /* 0x0002740001b67983 */ /* 0x000ea80000300800 */
[----:B------:R1:W-:Y:S04]  /*32820*/  LDGSTS.E [R177+0x63680], desc[UR60][R190.64], P0 ;  /* 0x63680000beb17fae */ /* 0x0003e8000812187c */
[----:B------:R-:W2:Y:S01]  /*32830*/  LDL.LU R223, [R1+0x2b4] ;  /* 0x0002b40001df7983 */ /* 0x000ea20000300800 */
[-C--:B----4-:R-:W-:Y:S02]  /*32840*/  IADD3 R7, P1, R7, R186.reuse, RZ ;  /* 0x000000ba07077210 */ /* 0x090fe40007f3e0ff */
[----:B------:R-:W-:-:S02]  /*32850*/  IADD3 R0, P2, R0, R186, RZ ;  /* 0x000000ba00007210 */ /* 0x000fc40007f5e0ff */
[----:B-1----:R-:W-:Y:S01]  /*32860*/  MOV R190, R7 ;  /* 0x0000000700be7202 */ /* 0x002fe20000000f00 */
        /* <DEDUP_REMOVED lines=16> */
[----:B------:R-:W-:Y:S02]  /*32970*/  IADD3 R6, P2, R6, R186, RZ ;  /* 0x000000ba06067210 */ /* 0x000fe40007f5e0ff */
[----:B-1----:R-:W-:Y:S02]  /*32980*/  LOP3.LUT R191, R2, 0x60, RZ, 0x3c, !PT ;  /* 0x0000006002bf7812 */ /* 0x002fe400078e3cff */
[----:B------:R-:W-:Y:S01]  /*32990*/  IADD3.X R182, R182, R185, RZ, P1, !PT ;  /* 0x000000b9b6b67210 */ /* 0x000fe20000ffe4ff */
[----:B------:R1:W-:Y:S02]  /*329a0*/  STL [R1+0x278], R5 ;  /* 0x0002780501007387 */ /* 0x0003e40000100800 */
[----:B------:R-:W-:Y:S02]  /*329b0*/  VIADD R177, R191, UR4 ;  /* 0x00000004bfb17c36 */ /* 0x000fe40008000000 */
[----:B------:R-:W-:Y:S01]  /*329c0*/  IMAD.MOV.U32 R190, RZ, RZ, R5 ;  /* 0x000000ffffbe7224 */ /* 0x000fe200078e0005 */
[----:B------:R2:W-:Y:S01]  /*329d0*/  STL [R1+0x274], R182 ;  /* 0x000274b601007387 */ /* 0x0005e20000100800 */
[----:B------:R-:W-:-:S03]  /*329e0*/  IMAD.X R223, R223, 0x1, R185, P2 ;  /* 0x00000001dfdf7824 */ /* 0x000fc600010e06b9 */
[----:B------:R2:W-:Y:S01]  /*329f0*/  STL [R1+0x2b8], R6 ;  /* 0x0002b80601007387 */ /* 0x0005e20000100800 */
[----:B------:R-:W-:-:S03]  /*32a00*/  MOV R191, R182 ;  /* 0x000000b600bf7202 */ /* 0x000fc60000000f00 */
[----:B------:R2:W-:Y:S04]  /*32a10*/  STL [R1+0x2b4], R223 ;  /* 0x0002b4df01007387 */ /* 0x0005e80000100800 */
[----:B-1----:R-:W4:Y:S04]  /*32a20*/  LDL.LU R5, [R1+0x378] ;  /* 0x0003780001057983 */ /* 0x002f280000300800 */
[----:B------:R1:W-:Y:S04]  /*32a30*/  LDGSTS.E [R177+0x60300], desc[UR60][R190.64], P0 ;  /* 0x60300000beb17fae */ /* 0x0003e8000812187c */
[----:B--2---:R-:W2:Y:S01]  /*32a40*/  LDL.LU R182, [R1+0x3b8] ;  /* 0x0003b80001b67983 */ /* 0x004ea20000300800 */
        /* <DEDUP_REMOVED lines=22> */
[----:B------:R-:W-:-:S03]  /*32bb0*/  IADD3 R5, P1, R5, R186, RZ ;  /* 0x000000ba05057210 */ /* 0x000fc60007f3e0ff */
[----:B------:R1:W-:Y:S01]  /*32bc0*/  LDGSTS.E [R177+0x60f00], desc[UR60][R190.64], P0 ;  /* 0x60f00000beb17fae */ /* 0x0003e2000812187c */
[----:B--2---:R-:W-:-:S03]  /*32bd0*/  IADD3 R182, P2, R182, R186, RZ ;  /* 0x000000bab6b67210 */ /* 0x004fc60007f5e0ff */
[----:B------:R2:W-:Y:S01]  /*32be0*/  STL [R1+0x378], R5 ;  /* 0x0003780501007387 */ /* 0x0005e20000100800 */
[----:B------:R-:W-:Y:S02]  /*32bf0*/  IMAD.X R6, R6, 0x1, R185, P1 ;  /* 0x0000000106067824 */ /* 0x000fe400008e06b9 */
[----:B-1----:R-:W-:Y:S02]  /*32c00*/  IMAD.MOV.U32 R190, RZ, RZ, R5 ;  /* 0x000000ffffbe7224 */ /* 0x002fe400078e0005 */
        /* <DEDUP_REMOVED lines=30> */
[----:B--2---:R-:W-:-:S03]  /*32df0*/  IADD3 R5, P1, R5, R186, RZ ;  /* 0x000000ba05057210 */ /* 0x004fc60007f3e0ff */
[----:B------:R1:W-:Y:S01]  /*32e00*/  LDGSTS.E [R177+0x61f00], desc[UR60][R190.64], P0 ;  /* 0x61f00000beb17fae */ /* 0x0003e2000812187c */
[----:B------:R-:W-:-:S03]  /*32e10*/  IADD3 R6, P2, R6, R186, RZ ;  /* 0x000000ba06067210 */ /* 0x000fc60007f5e0ff */
        /* <DEDUP_REMOVED lines=37> */
[----:B-1----:R-:W-:Y:S02]  /*33070*/  IMAD.MOV.U32 R190, RZ, RZ, R5 ;  /* 0x000000ffffbe7224 */ /* 0x002fe400078e0005 */
[----:B------:R-:W-:-:S05]  /*33080*/  IMAD.X R6, R6, 0x1, R185, P1 ;  /* 0x0000000106067824 */ /* 0x000fca00008e06b9 */
[----:B------:R-:W-:Y:S01]  /*33090*/  MOV R191, R6 ;  /* 0x0000000600bf7202 */ /* 0x000fe20000000f00 */
[----:B------:R-:W-:Y:S01]  /*330a0*/  IMAD.X R223, R223, 0x1, R185, P2 ;  /* 0x00000001dfdf7824 */ /* 0x000fe200010e06b9 */
[----:B------:R1:W-:Y:S04]  /*330b0*/  STL [R1+0x574], R6 ;  /* 0x0005740601007387 */ /* 0x0003e80000100800 */
[----:B------:R1:W-:Y:S04]  /*330c0*/  LDGSTS.E [R177+0x63300], desc[UR60][R190.64], P0 ;  /* 0x63300000beb17fae */ /* 0x0003e8000812187c */
[----:B------:R-:W-:Y:S04]  /*330d0*/  STL [R1+0x5b8], R182 ;  /* 0x0005b8b601007387 */ /* 0x000fe80000100800 */
[----:B--2---:R-:W2:Y:S01]  /*330e0*/  LDL.LU R5, [R1+0x280] ;  /* 0x0002800001057983 */ /* 0x004ea20000300800 */
[----:B-1----:R-:W-:-:S02]  /*330f0*/  IMAD.MOV.U32 R190, RZ, RZ, R182 ;  /* 0x000000ffffbe7224 */ /* 0x002fc400078e00b6 */
[----:B------:R-:W-:Y:S01]  /*33100*/  IMAD.MOV.U32 R191, RZ, RZ, R223 ;  /* 0x000000ffffbf7224 */ /* 0x000fe200078e00df */
[----:B------:R1:W-:Y:S04]  /*33110*/  STL [R1+0x5b4], R223 ;  /* 0x0005b4df01007387 */ /* 0x0003e80000100800 */
[----:B------:R-:W2:Y:S04]  /*33120*/  LDL.LU R6, [R1+0x2c0] ;  /* 0x0002c00001067983 */ /* 0x000ea80000300800 */
[----:B------:R4:W-:Y:S04]  /*33130*/  LDGSTS.E [R177+0x63700], desc[UR60][R190.64], P0 ;  /* 0x63700000beb17fae */ /* 0x0009e8000812187c */
[----:B-1----:R-:W2:Y:S04]  /*33140*/  LDL.LU R223, [R1+0x27c] ;  /* 0x00027c0001df7983 */ /* 0x002ea80000300800 */
[----:B------:R-:W2:Y:S01]  /*33150*/  LDL.LU R182, [R1+0x2bc] ;  /* 0x0002bc0001b67983 */ /* 0x000ea20000300800 */
[----:B----4-:R-:W-:-:S05]  /*33160*/  IADD3 R7, P1, R7, R186, RZ ;  /* 0x000000ba07077210 */ /* 0x010fca0007f3e0ff */
[----:B------:R-:W-:Y:S01]  /*33170*/  IMAD.MOV.U32 R190, RZ, RZ, R7 ;  /* 0x000000ffffbe7224 */ /* 0x000fe200078e0007 */
[----:B------:R-:W-:Y:S01]  /*33180*/  IADD3 R0, P2, R0, R186, RZ ;  /* 0x000000ba00007210 */ /* 0x000fe20007f5e0ff */
[----:B---3--:R-:W-:Y:S01]  /*33190*/  IMAD.X R189, R189, 0x1, R185, P1 ;  /* 0x00000001bdbd7824 */ /* 0x008fe200008e06b9 */
[----:B------:R-:W-:Y:S03]  /*331a0*/  STL [R1+0x5f8], R7 ;  /* 0x0005f80701007387 */ /* 0x000fe60000100800 */
[----:B------:R-:W-:Y:S01]  /*331b0*/  IMAD.MOV.U32 R191, RZ, RZ, R189 ;  /* 0x000000ffffbf7224 */ /* 0x000fe200078e00bd */
[----:B------:R-:W-:Y:S01]  /*331c0*/  IADD3.X R4, R4, R185, RZ, P2, !PT ;  /* 0x000000b904047210 */ /* 0x000fe200017fe4ff */
[----:B------:R-:W-:Y:S04]  /*331d0*/  STL [R1+0x5f4], R189 ;  /* 0x0005f4bd01007387 */ /* 0x000fe80000100800 */
[----:B------:R-:W-:Y:S04]  /*331e0*/  STL [R1+0x638], R0 ;  /* 0x0006380001007387 */ /* 0x000fe80000100800 */
[----:B------:R1:W-:Y:S04]  /*331f0*/  LDGSTS.E [R177+0x63b00], desc[UR60][R190.64], P0 ;  /* 0x63b00000beb17fae */ /* 0x0003e8000812187c */
[----:B------:R3:W-:Y:S01]  /*33200*/  STL [R1+0x634], R4 ;  /* 0x0006340401007387 */ /* 0x0007e20000100800 */
[----:B-1----:R-:W-:Y:S01]  /*33210*/  MOV R191, R4 ;  /* 0x0000000400bf7202 */ /* 0x002fe20000000f00 */
[----:B------:R-:W-:-:S02]  /*33220*/  IMAD.MOV.U32 R190, RZ, RZ, R0 ;  /* 0x000000ffffbe7224 */ /* 0x000fc400078e0000 */
[----:B---3--:R-:W3:Y:S04]  /*33230*/  LDL.LU R4, [R1+0x2fc] ;  /* 0x0002fc0001047983 */ /* 0x008ee80000300800 */
[----:B------:R-:W4:Y:S04]  /*33240*/  LDL.LU R0, [R1+0x300] ;  /* 0x0003000001007983 */ /* 0x000f280000300800 */
[----:B------:R-:W3:Y:S04]  /*33250*/  LDL.LU R189, [R1+0x33c] ;  /* 0x00033c0001bd7983 */ /* 0x000ee80000300800 */
[----:B------:R-:W3:Y:S04]  /*33260*/  LDL.LU R7, [R1+0x340] ;  /* 0x0003400001077983 */ /* 0x000ee80000300800 */
[----:B------:R1:W-:Y:S01]  /*33270*/  LDGSTS.E [R177+0x63f00], desc[UR60][R190.64], P0 ;  /* 0x63f00000beb17fae */ /* 0x0003e2000812187c */
[----:B--2---:R-:W-:-:S02]  /*33280*/  IADD3 R5, P1, R5, R186, RZ ;  /* 0x000000ba05057210 */ /* 0x004fc40007f3e0ff */
[----:B------:R-:W-:Y:S02]  /*33290*/  IADD3 R6, P2, R6, R186, RZ ;  /* 0x000000ba06067210 */ /* 0x000fe40007f5e0ff */
[----:B-1----:R-:W-:Y:S01]  /*332a0*/  LOP3.LUT R191, R2, 0x70, RZ, 0x3c, !PT ;  /* 0x0000007002bf7812 */ /* 0x002fe200078e3cff */
[----:B------:R1:W-:Y:S01]  /*332b0*/  STL [R1+0x280], R5 ;  /* 0x0002800501007387 */ /* 0x0003e20000100800 */
[--C-:B------:R-:W-:Y:S01]  /*332c0*/  IMAD.X R223, R223, 0x1, R185.reuse, P1 ;  /* 0x00000001dfdf7824 */ /* 0x100fe200008e06b9 */
[----:B------:R-:W-:Y:S02]  /*332d0*/  MOV R190, R5 ;  /* 0x0000000500be7202 */ /* 0x000fe40000000f00 */
[----:B------:R-:W-:Y:S02]  /*332e0*/  VIADD R177, R191, UR4 ;  /* 0x00000004bfb17c36 */ /* 0x000fe40008000000 */
[----:B------:R-:W-:Y:S01]  /*332f0*/  IMAD.X R182, R182, 0x1, R185, P2 ;  /* 0x00000001b6b67824 */ /* 0x000fe200010e06b9 */
[----:B------:R2:W-:Y:S01]  /*33300*/  STL [R1+0x27c], R223 ;  /* 0x00027cdf01007387 */ /* 0x0005e20000100800 */
[----:B------:R-:W-:-:S03]  /*33310*/  IMAD.MOV.U32 R191, RZ, RZ, R223 ;  /* 0x000000ffffbf7224 */ /* 0x000fc600078e00df */
[----:B------:R-:W-:Y:S04]  /*33320*/  STL [R1+0x2c0], R6 ;  /* 0x0002c00601007387 */ /* 0x000fe80000100800 */
[----:B------:R2:W-:Y:S04]  /*33330*/  STL [R1+0x2bc], R182 ;  /* 0x0002bcb601007387 */ /* 0x0005e80000100800 */
[----:B-1----:R-:W3:Y:S04]  /*33340*/  LDL.LU R5, [R1+0x380] ;  /* 0x0003800001057983 */ /* 0x002ee80000300800 */
[----:B------:R1:W-:Y:S04]  /*33350*/  LDGSTS.E [R177+0x60380], desc[UR60][R190.64], P0 ;  /* 0x60380000beb17fae */ /* 0x0003e8000812187c */
[----:B--2---:R-:W2:Y:S01]  /*33360*/  LDL.LU R223, [R1+0x3c0] ;  /* 0x0003c00001df7983 */ /* 0x004ea20000300800 */
[----:B-1----:R-:W-:-:S02]  /*33370*/  IMAD.MOV.U32 R190, RZ, RZ, R6 ;  /* 0x000000ffffbe7224 */ /* 0x002fc400078e0006 */
[----:B------:R-:W-:Y:S02]  /*33380*/  IMAD.MOV.U32 R191, RZ, RZ, R182 ;  /* 0x000000ffffbf7224 */ /* 0x000fe400078e00b6 */
[----:B------:R-:W2:Y:S04]  /*33390*/  LDL.LU R182, [R1+0x37c] ;  /* 0x00037c0001b67983 */ /* 0x000ea80000300800 */
[----:B------:R-:W2:Y:S04]  /*333a0*/  LDL.LU R6, [R1+0x3bc] ;  /* 0x0003bc0001067983 */ /* 0x000ea80000300800 */
[----:B------:R1:W-:Y:S01]  /*333b0*/  LDGSTS.E [R177+0x60780], desc[UR60][R190.64], P0 ;  /* 0x60780000beb17fae */ /* 0x0003e2000812187c */
[----:B----4-:R-:W-:-:S04]  /*333c0*/  IADD3 R0, P1, R0, R186, RZ ;  /* 0x000000ba00007210 */ /* 0x010fc80007f3e0ff */
[----:B---3--:R-:W-:Y:S02]  /*333d0*/  IADD3.X R4, R4, R185, RZ, P1, !PT ;  /* 0x000000b904047210 */ /* 0x008fe40000ffe4ff */
[----:B------:R-:W-:Y:S01]  /*333e0*/  IADD3 R7, P2, R7, R186, RZ ;  /* 0x000000ba07077210 */ /* 0x000fe20007f5e0ff */
[----:B------:R3:W-:Y:S01]  /*333f0*/  STL [R1+0x300], R0 ;  /* 0x0003000001007387 */ /* 0x0007e20000100800 */
[----:B-1----:R-:W-:Y:S02]  /*33400*/  IMAD.MOV.U32 R190, RZ, RZ, R0 ;  /* 0x000000ffffbe7224 */ /* 0x002fe400078e0000 */
[----:B------:R-:W-:Y:S01]  /*33410*/  IMAD.MOV.U32 R191, RZ, RZ, R4 ;  /* 0x000000ffffbf7224 */ /* 0x000fe200078e0004 */
[----:B------:R1:W-:Y:S01]  /*33420*/  STL [R1+0x2fc], R4 ;  /* 0x0002fc0401007387 */ /* 0x0003e20000100800 */
[----:B------:R-:W-:-:S03]  /*33430*/  IMAD.X R189, R189, 0x1, R185, P2 ;  /* 0x00000001bdbd7824 */ /* 0x000fc600010e06b9 */
[----:B------:R-:W-:Y:S04]  /*33440*/  STL [R1+0x340], R7 ;  /* 0x0003400701007387 */ /* 0x000fe80000100800 */
        /* <DEDUP_REMOVED lines=10> */
[----:B--2---:R-:W-:Y:S02]  /*334f0*/  IADD3 R223, P2, R223, R186, RZ ;  /* 0x000000badfdf7210 */ /* 0x004fe40007f5e0ff */
[----:B-1----:R-:W-:Y:S01]  /*33500*/  MOV R190, R5 ;  /* 0x0000000500be7202 */ /* 0x002fe20000000f00 */
[----:B------:R-:W-:-:S04]  /*33510*/  IMAD.X R182, R182, 0x1, R185, P1 ;  /* 0x00000001b6b67824 */ /* 0x000fc800008e06b9 */
[----:B------:R-:W-:Y:S02]  /*33520*/  IMAD.MOV.U32 R191, RZ, RZ, R182 ;  /* 0x000000ffffbf7224 */ /* 0x000fe400078e00b6 */
[----:B------:R-:W-:-:S03]  /*33530*/  IMAD.X R6, R6, 0x1, R185, P2 ;  /* 0x0000000106067824 */ /* 0x000fc600010e06b9 */
[----:B------:R1:W-:Y:S04]  /*33540*/  LDGSTS.E [R177+0x61380], desc[UR60][R190.64], P0 ;  /* 0x61380000beb17fae */ /* 0x0003e8000812187c */
[----:B------:R-:W-:Y:S04]  /*33550*/  STL [R1+0x380], R5 ;  /* 0x0003800501007387 */ /* 0x000fe80000100800 */
[----:B------:R2:W-:Y:S01]  /*33560*/  STL [R1+0x37c], R182 ;  /* 0x00037cb601007387 */ /* 0x0005e20000100800 */
[----:B-1----:R-:W-:Y:S02]  /*33570*/  IMAD.MOV.U32 R190, RZ, RZ, R223 ;  /* 0x000000ffffbe7224 */ /* 0x002fe400078e00df */
[----:B------:R-:W-:Y:S01]  /*33580*/  IMAD.MOV.U32 R191, RZ, RZ, R6 ;  /* 0x000000ffffbf7224 */ /* 0x000fe200078e0006 */
[----:B------:R-:W-:Y:S04]  /*33590*/  STL [R1+0x3c0], R223 ;  /* 0x0003c0df01007387 */ /* 0x000fe80000100800 */
[----:B--2---:R-:W2:Y:S04]  /*335a0*/  LDL.LU R182, [R1+0x480] ;  /* 0x0004800001b67983 */ /* 0x004ea80000300800 */
[----:B------:R1:W-:Y:S04]  /*335b0*/  LDGSTS.E [R177+0x61780], desc[UR60][R190.64], P0 ;  /* 0x61780000beb17fae */ /* 0x0003e8000812187c */
[----:B------:R1:W-:Y:S04]  /*335c0*/  STL [R1+0x3bc], R6 ;  /* 0x0003bc0601007387 */ /* 0x0003e80000100800 */
[----:B------:R-:W2:Y:S04]  /*335d0*/  LDL.LU R5, [R1+0x4c0] ;  /* 0x0004c00001057983 */ /* 0x000ea80000300800 */
[----:B-1----:R-:W5:Y:S04]  /*335e0*/  LDL.LU R6, [R1+0xb4c] ;  /* 0x000b4c0001067983 */ /* 0x002f680000300800 */
[----:B------:R-:W2:Y:S01]  /*335f0*/  LDL.LU R223, [R1+0x4bc] ;  /* 0x0004bc0001df7983 */ /* 0x000ea20000300800 */
[----:B---3--:R-:W-:-:S05]  /*33600*/  IADD3 R0, P1, R0, R186, RZ ;  /* 0x000000ba00007210 */ /* 0x008fca0007f3e0ff */
[----:B------:R-:W-:Y:S01]  /*33610*/  IMAD.MOV.U32 R190, RZ, RZ, R0 ;  /* 0x000000ffffbe7224 */ /* 0x000fe200078e0000 */
[----:B------:R-:W-:Y:S01]  /*33620*/  IADD3 R4, P2, R4, R186, RZ ;  /* 0x000000ba04047210 */ /* 0x000fe20007f5e0ff */
[----:B------:R1:W-:Y:S01]  /*33630*/  STL [R1+0x400], R0 ;  /* 0x0004000001007387 */ /* 0x0003e20000100800 */
[----:B----4-:R-:W-:-:S05]  /*33640*/  IADD3.X R189, R189, R185, RZ, P1, !PT ;  /* 0x000000b9bdbd7210 */ /* 0x010fca0000ffe4ff */
[----:B------:R-:W-:Y:S02]  /*33650*/  IMAD.MOV.U32 R191, RZ, RZ, R189 ;  /* 0x000000ffffbf7224 */ /* 0x000fe400078e00bd */
[----:B------:R-:W-:Y:S01]  /*33660*/  IMAD.X R7, R7, 0x1, R185, P2 ;  /* 0x0000000107077824 */ /* 0x000fe200010e06b9 */
[----:B------:R3:W-:Y:S04]  /*33670*/  STL [R1+0x3fc], R189 ;  /* 0x0003fcbd01007387 */ /* 0x0007e80000100800 */
[----:B------:R4:W-:Y:S04]  /*33680*/  LDGSTS.E [R177+0x61b80], desc[UR60][R190.64], P0 ;  /* 0x61b80000beb17fae */ /* 0x0009e8000812187c */
[----:B------:R-:W-:Y:S04]  /*33690*/  STL [R1+0x440], R4 ;  /* 0x0004400401007387 */ /* 0x000fe80000100800 */
[----:B-1----:R-:W2:Y:S01]  /*336a0*/  LDL.LU R0, [R1+0x500] ;  /* 0x0005000001007983 */ /* 0x002ea20000300800 */
[----:B----4-:R-:W-:Y:S01]  /*336b0*/  MOV R190, R4 ;  /* 0x0000000400be7202 */ /* 0x010fe20000000f00 */
[----:B------:R-:W-:-:S02]  /*336c0*/  IMAD.MOV.U32 R191, RZ, RZ, R7 ;  /* 0x000000ffffbf7224 */ /* 0x000fc400078e0007 */
[----:B------:R1:W-:Y:S04]  /*336d0*/  STL [R1+0x43c], R7 ;  /* 0x00043c0701007387 */ /* 0x0003e80000100800 */
[----:B---3--:R-:W3:Y:S04]  /*336e0*/  LDL.LU R189, [R1+0x540] ;  /* 0x0005400001bd7983 */ /* 0x008ee80000300800 */
[----:B------:R4:W-:Y:S04]  /*336f0*/  LDGSTS.E [R177+0x61f80], desc[UR60][R190.64], P0 ;  /* 0x61f80000beb17fae */ /* 0x0009e8000812187c */
[----:B-1----:R-:W5:Y:S04]  /*33700*/  LDL.LU R7, [R1+0xb48] ;  /* 0x000b480001077983 */ /* 0x002f680000300800 */
[----:B------:R-:W3:Y:S04]  /*33710*/  LDL.LU R4, [R1+0x53c] ;  /* 0x00053c0001047983 */ /* 0x000ee80000300800 */
[----:B------:R-:W3:Y:S01]  /*33720*/  LDL.LU R191, [R1+0x47c] ;  /* 0x00047c0001bf7983 */ /* 0x000ee20000300800 */
[----:B--2---:R-:W-:-:S04]  /*33730*/  IADD3 R182, P1, R182, R186, RZ ;  /* 0x000000bab6b67210 */ /* 0x004fc80007f3e0ff */
[----:B----4-:R-:W-:Y:S01]  /*33740*/  MOV R190, R182 ;  /* 0x000000b600be7202 */ /* 0x010fe20000000f00 */
[----:B------:R1:W-:Y:S01]  /*33750*/  STL [R1+0x480], R182 ;  /* 0x000480b601007387 */ /* 0x0003e20000100800 */
[----:B------:R-:W-:-:S05]  /*33760*/  IADD3 R5, P2, R5, R186, RZ ;  /* 0x000000ba05057210 */ /* 0x000fca0007f5e0ff */
[--C-:B------:R-:W-:Y:S02]  /*33770*/  IMAD.X R223, R223, 0x1, R185.reuse, P2 ;  /* 0x00000001dfdf7824 */ /* 0x100fe400010e06b9 */
[----:B---3--:R-:W-:-:S05]  /*33780*/  IMAD.X R191, R191, 0x1, R185, P1 ;  /* 0x00000001bfbf7824 */ /* 0x008fca00008e06b9 */
[----:B------:R2:W-:Y:S04]  /*33790*/  STL [R1+0x47c], R191 ;  /* 0x00047cbf01007387 */ /* 0x0005e80000100800 */
[----:B------:R3:W-:Y:S04]  /*337a0*/  LDGSTS.E [R177+0x62380], desc[UR60][R190.64], P0 ;  /* 0x62380000beb17fae */ /* 0x0007e8000812187c */
[----:B------:R4:W-:Y:S04]  /*337b0*/  STL [R1+0x4c0], R5 ;  /* 0x0004c00501007387 */ /* 0x0009e80000100800 */
[----:B-1----:R-:W4:Y:S01]  /*337c0*/  LDL.LU R182, [R1+0x5c0] ;  /* 0x0005c00001b67983 */ /* 0x002f220000300800 */
[----:B---3--:R-:W-:-:S02]  /*337d0*/  IMAD.MOV.U32 R190, RZ, RZ, R5 ;  /* 0x000000ffffbe7224 */ /* 0x008fc400078e0005 */
[----:B--2---:R-:W-:Y:S01]  /*337e0*/  IMAD.MOV.U32 R191, RZ, RZ, R223 ;  /* 0x000000ffffbf7224 */ /* 0x004fe200078e00df */
[----:B------:R1:W-:Y:S04]  /*337f0*/  STL [R1+0x4bc], R223 ;  /* 0x0004bcdf01007387 */ /* 0x0003e80000100800 */
[----:B----4-:R-:W2:Y:S04]  /*33800*/  LDL.LU R5, [R1+0x5bc] ;  /* 0x0005bc0001057983 */ /* 0x010ea80000300800 */
[----:B------:R3:W-:Y:S04]  /*33810*/  LDGSTS.E [R177+0x62780], desc[UR60][R190.64], P0 ;  /* 0x62780000beb17fae */ /* 0x0007e8000812187c */
[----:B-1----:R-:W4:Y:S04]  /*33820*/  LDL.LU R223, [R1+0x640] ;  /* 0x0006400001df7983 */ /* 0x002f280000300800 */
[----:B------:R-:W2:Y:S01]  /*33830*/  LDL.LU R191, [R1+0x4fc] ;  /* 0x0004fc0001bf7983 */ /* 0x000ea20000300800 */
[----:B------:R-:W-:-:S02]  /*33840*/  IADD3 R0, P1, R0, R186, RZ ;  /* 0x000000ba00007210 */ /* 0x000fc40007f3e0ff */
[----:B------:R-:W-:-:S03]  /*33850*/  IADD3 R189, P2, R189, R186, RZ ;  /* 0x000000babdbd7210 */ /* 0x000fc60007f5e0ff */
[----:B---3--:R-:W-:Y:S01]  /*33860*/  IMAD.MOV.U32 R190, RZ, RZ, R0 ;  /* 0x000000ffffbe7224 */ /* 0x008fe200078e0000 */
[----:B------:R-:W-:Y:S01]  /*33870*/  IADD3.X R4, R4, R185, RZ, P2, !PT ;  /* 0x000000b904047210 */ /* 0x000fe200017fe4ff */
[----:B------:R1:W-:Y:S01]  /*33880*/  STL [R1+0x500], R0 ;  /* 0x0005000001007387 */ /* 0x0003e20000100800 */
[----:B--2---:R-:W-:-:S05]  /*33890*/  IMAD.X R191, R191, 0x1, R185, P1 ;  /* 0x00000001bfbf7824 */ /* 0x004fca00008e06b9 */
[----:B------:R2:W-:Y:S04]  /*338a0*/  STL [R1+0x4fc], R191 ;  /* 0x0004fcbf01007387 */ /* 0x0005e80000100800 */
[----:B------:R3:W-:Y:S04]  /*338b0*/  LDGSTS.E [R177+0x62b80], desc[UR60][R190.64], P0 ;  /* 0x62b80000beb17fae */ /* 0x0007e8000812187c */
[----:B------:R-:W-:Y:S04]  /*338c0*/  STL [R1+0x540], R189 ;  /* 0x000540bd01007387 */ /* 0x000fe80000100800 */
[----:B-1----:R-:W4:Y:S01]  /*338d0*/  LDL.LU R0, [R1+0x63c] ;  /* 0x00063c0001007983 */ /* 0x002f220000300800 */
[----:B---3--:R-:W-:-:S02]  /*338e0*/  IMAD.MOV.U32 R190, RZ, RZ, R189 ;  /* 0x000000ffffbe7224 */ /* 0x008fc400078e00bd */
[----:B--2---:R-:W-:Y:S01]  /*338f0*/  IMAD.MOV.U32 R191, RZ, RZ, R4 ;  /* 0x000000ffffbf7224 */ /* 0x004fe200078e0004 */
[----:B------:R1:W-:Y:S04]  /*33900*/  STL [R1+0x53c], R4 ;  /* 0x00053c0401007387 */ /* 0x0003e80000100800 */
[----:B------:R2:W-:Y:S04]  /*33910*/  LDGSTS.E [R177+0x62f80], desc[UR60][R190.64], P0 ;  /* 0x62f80000beb17fae */ /* 0x0005e8000812187c */
[----:B-1----:R-:W5:Y:S04]  /*33920*/  LDL.LU R4, [R1+0xb44] ;  /* 0x000b440001047983 */ /* 0x002f680000300800 */
[----:B------:R-:W3:Y:S04]  /*33930*/  LDL R189, [R1+0x64c] ;  /* 0x00064c0001bd7983 */ /* 0x000ee80000100800 */
[----:B------:R-:W4:Y:S04]  /*33940*/  LDL.LU R190, [R1+0x57c] ;  /* 0x00057c0001be7983 */ /* 0x000f280000300800 */
[----:B------:R-:W2:Y:S01]  /*33950*/  LDL.LU R191, [R1+0x580] ;  /* 0x0005800001bf7983 */ /* 0x000ea20000300800 */
[----:B------:R-:W-:-:S05]  /*33960*/  IADD3 R182, P2, R182, R186, RZ ;  /* 0x000000bab6b67210 */ /* 0x000fca0007f5e0ff */
[----:B------:R-:W-:Y:S01]  /*33970*/  IMAD.X R5, R5, 0x1, R185, P2 ;  /* 0x0000000105057824 */ /* 0x000fe200010e06b9 */
[----:B--2---:R-:W-:-:S04]  /*33980*/  IADD3 R191, P1, R191, R186, RZ ;  /* 0x000000babfbf7210 */ /* 0x004fc80007f3e0ff */
[----:B----4-:R-:W-:Y:S01]  /*33990*/  IADD3.X R190, R190, R185, RZ, P1, !PT ;  /* 0x000000b9bebe7210 */ /* 0x010fe20000ffe4ff */
[----:B------:R1:W-:Y:S04]  /*339a0*/  STL [R1+0x580], R191 ;  /* 0x000580bf01007387 */ /* 0x0003e80000100800 */
[----:B------:R2:W-:Y:S01]  /*339b0*/  STL [R1+0x57c], R190 ;  /* 0x00057cbe01007387 */ /* 0x0005e20000100800 */
[----:B-1----:R-:W-:-:S04]  /*339c0*/  LOP3.LUT R191, R191, R190, RZ, 0x3c, !PT ;  /* 0x000000bebfbf7212 */ /* 0x002fc800078e3cff */
[----:B--2---:R-:W-:-:S04]  /*339d0*/  LOP3.LUT R190, R191, R190, RZ, 0x3c, !PT ;  /* 0x000000bebfbe7212 */ /* 0x004fc800078e3cff */
[----:B------:R-:W-:Y:S01]  /*339e0*/  LOP3.LUT R191, R191, R190, RZ, 0x3c, !PT ;  /* 0x000000bebfbf7212 */ /* 0x000fe200078e3cff */
[----:B------:R-:W-:Y:S04]  /*339f0*/  STL [R1+0x5c0], R182 ;  /* 0x0005c0b601007387 */ /* 0x000fe80000100800 */
[----:B------:R1:W-:Y:S04]  /*33a00*/  LDGSTS.E [R177+0x63380], desc[UR60][R190.64], P0 ;  /* 0x63380000beb17fae */ /* 0x0003e8000812187c */
[----:B------:R2:W-:Y:S01]  /*33a10*/  STL [R1+0x5bc], R5 ;  /* 0x0005bc0501007387 */ /* 0x0005e20000100800 */
[----:B-1----:R-:W-:-:S02]  /*33a20*/  IMAD.MOV.U32 R190, RZ, RZ, R182 ;  /* 0x000000ffffbe7224 */ /* 0x002fc400078e00b6 */
[----:B------:R-:W-:Y:S02]  /*33a30*/  IMAD.MOV.U32 R191, RZ, RZ, R5 ;  /* 0x000000ffffbf7224 */ /* 0x000fe400078e0005 */
[----:B--2---:R-:W5:Y:S04]  /*33a40*/  LDL.LU R5, [R1+0xb40] ;  /* 0x000b400001057983 */ /* 0x004f680000300800 */
[----:B------:R-:W2:Y:S04]  /*33a50*/  LDL.LU R182, [R1+0xb3c] ;  /* 0x000b3c0001b67983 */ /* 0x000ea80000300800 */
[----:B------:R1:W-:Y:S04]  /*33a60*/  LDGSTS.E [R177+0x63780], desc[UR60][R190.64], P0 ;  /* 0x63780000beb17fae */ /* 0x0003e8000812187c */
[----:B------:R-:W4:Y:S04]  /*33a70*/  LDL.LU R190, [R1+0x5fc] ;  /* 0x0005fc0001be7983 */ /* 0x000f280000300800 */
[----:B------:R-:W1:Y:S01]  /*33a80*/  LDL.LU R191, [R1+0x600] ;  /* 0x0006000001bf7983 */ /* 0x000e620000300800 */
[----:B------:R-:W-:-:S05]  /*33a90*/  IADD3 R223, P2, R223, R186, RZ ;  /* 0x000000badfdf7210 */ /* 0x000fca0007f5e0ff */
[----:B------:R-:W-:Y:S01]  /*33aa0*/  IMAD.X R0, R0, 0x1, R185, P2 ;  /* 0x0000000100007824 */ /* 0x000fe200010e06b9 */
[----:B-1----:R-:W-:-:S04]  /*33ab0*/  IADD3 R191, P1, R191, R186, RZ ;  /* 0x000000babfbf7210 */ /* 0x002fc80007f3e0ff */
[----:B----4-:R-:W-:Y:S01]  /*33ac0*/  IADD3.X R190, R190, R185, RZ, P1, !PT ;  /* 0x000000b9bebe7210 */ /* 0x010fe20000ffe4ff */
[----:B------:R1:W-:Y:S04]  /*33ad0*/  STL [R1+0x600], R191 ;  /* 0x000600bf01007387 */ /* 0x0003e80000100800 */
[----:B------:R4:W-:Y:S01]  /*33ae0*/  STL [R1+0x5fc], R190 ;  /* 0x0005fcbe01007387 */ /* 0x0009e20000100800 */
[----:B-1----:R-:W-:-:S04]  /*33af0*/  LOP3.LUT R191, R191, R190, RZ, 0x3c, !PT ;  /* 0x000000bebfbf7212 */ /* 0x002fc800078e3cff */
[----:B----4-:R-:W-:-:S04]  /*33b00*/  LOP3.LUT R190, R191, R190, RZ, 0x3c, !PT ;  /* 0x000000bebfbe7212 */ /* 0x010fc800078e3cff */
[----:B------:R-:W-:Y:S01]  /*33b10*/  LOP3.LUT R191, R191, R190, RZ, 0x3c, !PT ;  /* 0x000000bebfbf7212 */ /* 0x000fe200078e3cff */
[----:B------:R-:W-:Y:S04]  /*33b20*/  STL [R1+0x640], R223 ;  /* 0x000640df01007387 */ /* 0x000fe80000100800 */
[----:B------:R1:W-:Y:S04]  /*33b30*/  LDGSTS.E [R177+0x63b80], desc[UR60][R190.64], P0 ;  /* 0x63b80000beb17fae */ /* 0x0003e8000812187c */
[----:B------:R4:W-:Y:S01]  /*33b40*/  STL [R1+0x63c], R0 ;  /* 0x00063c0001007387 */ /* 0x0009e20000100800 */
[----:B-1----:R-:W-:-:S03]  /*33b50*/  IMAD.MOV.U32 R191, RZ, RZ, R0 ;  /* 0x000000ffffbf7224 */ /* 0x002fc600078e0000 */
[----:B----4-:R1:W5:Y:S01]  /*33b60*/  LDL.LU R0, [R1+0xb38] ;  /* 0x000b380001007983 */ /* 0x0103620000300800 */
[----:B------:R-:W-:Y:S01]  /*33b70*/  IMAD.MOV.U32 R190, RZ, RZ, R223 ;  /* 0x000000ffffbe7224 */ /* 0x000fe200078e00df */
[----:B--2---:R-:W-:-:S04]  /*33b80*/  IADD3 R182, R182, 0x1, RZ ;  /* 0x00000001b6b67810 */ /* 0x004fc80007ffe0ff */
[----:B------:R1:W-:Y:S01]  /*33b90*/  LDGSTS.E [R177+0x63f80], desc[UR60][R190.64], P0 ;  /* 0x63f80000beb17fae */ /* 0x0003e2000812187c */
[----:B---3--:R-:W-:-:S03]  /*33ba0*/  ISETP.NE.U32.AND P0, PT, R182, R189, PT ;  /* 0x000000bdb600720c */ /* 0x008fc60003f05070 */
[----:B------:R-:W0:Y:S10]  /*33bb0*/  LDGDEPBAR ;  /* 0x00000000000079af */ /* 0x000e340000000000 */
[----:B-1----:R-:W-:Y:S05]  /*33bc0*/  @P0 BRA `(.L_x_1) ;  /* 0xffffff5400200947 */ /* 0x002fea000383ffff */
.L_x_0:
[----:B------:R-:W2:Y:S01]  /*33bd0*/  LDL.LU R185, [R1+0x658] ;  /* 0x0006580001b97983 */ /* 0x000ea20000300800 */
[----:B-----5:R-:W1:Y:S01]  /*33be0*/  S2R R4, SR_TID.X ;  /* 0x0000000000047919 */ /* 0x020e620000002100 */
[----:B------:R-:W-:Y:S02]  /*33bf0*/  WARPGROUP.DEPBAR.LE gsb0, 0x0 ;  /* 0x00008000000079c5 */ /* 0x000fe40000010000 */
[----:B------:R-:W-:-:S04]  /*33c00*/  DEPBAR.LE SB0, 0x0 ;  /* 0x000080000000791a */ /* 0x000fc80000000000 */
[----:B------:R-:W3:Y:S01]  /*33c10*/  LDL.LU R186, [R1+0x650] ;  /* 0x0006500001ba7983 */ /* 0x000ee20000300800 */
[----:B------:R-:W-:Y:S01]  /*33c20*/  ULDC UR5, c[0x0][0x244] ;  /* 0x0000910000057ab9 */ /* 0x000fe20000000800 */
[----:B------:R-:W-:Y:S02]  /*33c30*/  ULDC.64 UR6, c[0x0][0x220] ;  /* 0x0000880000067ab9 */ /* 0x000fe40000000a00 */
[----:B------:R-:W4:Y:S04]  /*33c40*/  LDL.LU R190, [R1+0x9a0] ;  /* 0x0009a00001be7983 */ /* 0x000f280000300800 */
[----:B------:R-:W4:Y:S04]  /*33c50*/  LDL.LU R182, [R1+0x99c] ;  /* 0x00099c0001b67983 */ /* 0x000f280000300800 */
[----:B------:R-:W4:Y:S04]  /*33c60*/  LDL.LU R223, [R1+0x998] ;  /* 0x0009980001df7983 */ /* 0x000f280000300800 */
[----:B------:R-:W4:Y:S04]  /*33c70*/  LDL.LU R191, [R1+0x994] ;  /* 0x0009940001bf7983 */ /* 0x000f280000300800 */
[----:B------:R-:W3:Y:S04]  /*33c80*/  LDL.LU R189, [R1+0x65c] ;  /* 0x00065c0001bd7983 */ /* 0x000ee80000300800 */
[----:B------:R-:W4:Y:S01]  /*33c90*/  LDL.LU R177, [R1+0x654] ;  /* 0x0006540001b17983 */ /* 0x000f220000300800 */
[C---:B-1----:R-:W-:Y:S01]  /*33ca0*/  IMAD.SHL.U32 R2, R4.reuse, 0x10, RZ ;  /* 0x0000001004027824 */ /* 0x042fe200078e00ff */
[----:B------:R-:W-:Y:S01]  /*33cb0*/  MOV R8, R89 ;  /* 0x0000005900087202 */ /* 0x000fe20000000f00 */
[C---:B------:R-:W-:Y:S01]  /*33cc0*/  IMAD.SHL.U32 R3, R4.reuse, 0x40, RZ ;  /* 0x0000004004037824 */ /* 0x040fe200078e00ff */
[----:B------:R-:W-:Y:S01]  /*33cd0*/  LOP3.LUT R4, R4, 0x60, RZ, 0xc0, !PT ;  /* 0x0000006004047812 */ /* 0x000fe200078ec0ff */
[----:B------:R-:W-:Y:S01]  /*33ce0*/  IMAD.MOV.U32 R5, RZ, RZ, R90 ;  /* 0x000000ffff057224 */ /* 0x000fe200078e005a */
[----:B------:R-:W-:Y:S01]  /*33cf0*/  LOP3.LUT R2, R2, 0xf0, RZ, 0xc0, !PT ;  /* 0x000000f002027812 */ /* 0x000fe200078ec0ff */
[----:B------:R-:W-:Y:S01]  /*33d00*/  IMAD.MOV.U32 R6, RZ, RZ, R24 ;  /* 0x000000ffff067224 */ /* 0x000fe200078e0018 */
[----:B------:R-:W-:Y:S01]  /*33d10*/  LOP3.LUT R3, R3, 0x400, RZ, 0xc0, !PT ;  /* 0x0000040003037812 */ /* 0x000fe200078ec0ff */
[----:B------:R-:W-:Y:S01]  /*33d20*/  IMAD.MOV.U32 R7, RZ, RZ, R26 ;  /* 0x000000ffff077224 */ /* 0x000fe200078e001a */
[----:B------:R-:W-:Y:S01]  /*33d30*/  MOV R12, R92 ;  /* 0x0000005c000c7202 */ /* 0x000fe20000000f00 */
        /* <DEDUP_REMOVED lines=15> */
[----:B------:R-:W4:Y:S01]  /*33e30*/  LDL.LU R157, [R1+0xa2c] ;  /* 0x000a2c00019d7983 */ /* 0x000f220000300800 */
[----:B------:R-:W-:-:S02]  /*33e40*/  IMAD.MOV.U32 R19, RZ, RZ, R31 ;  /* 0x000000ffff137224 */ /* 0x000fc400078e001f */
[----:B------:R-:W-:Y:S01]  /*33e50*/  IMAD.MOV.U32 R21, RZ, RZ, R98 ;  /* 0x000000ffff157224 */ /* 0x000fe200078e0062 */
[----:B------:R-:W4:Y:S01]  /*33e60*/  LDL.LU R156, [R1+0xa34] ;  /* 0x000a3400019c7983 */ /* 0x000f220000300800 */
[----:B------:R-:W-:Y:S01]  /*33e70*/  IMAD.MOV.U32 R22, RZ, RZ, R32 ;  /* 0x000000ffff167224 */ /* 0x000fe200078e0020 */
[----:B------:R-:W-:Y:S01]  /*33e80*/  MOV R32, R101 ;  /* 0x0000006500207202 */ /* 0x000fe20000000f00 */
[----:B------:R-:W-:Y:S01]  /*33e90*/  IMAD.MOV.U32 R23, RZ, RZ, R34 ;  /* 0x000000ffff177224 */ /* 0x000fe200078e0022 */
[----:B------:R-:W4:Y:S01]  /*33ea0*/  LDL.LU R152, [R1+0xa3c] ;  /* 0x000a3c0001987983 */ /* 0x000f220000300800 */
[----:B------:R-:W-:Y:S02]  /*33eb0*/  IMAD.MOV.U32 R25, RZ, RZ, R99 ;  /* 0x000000ffff197224 */ /* 0x000fe400078e0063 */
        /* <DEDUP_REMOVED lines=8> */
[----:B------:R-:W-:Y:S01]  /*33f40*/  MOV R104, R121 ;  /* 0x0000007900687202 */ /* 0x000fe20000000f00 */
[----:B------:R-:W-:Y:S01]  /*33f50*/  IMAD.MOV.U32 R33, RZ, RZ, R103 ;  /* 0x000000ffff217224 */ /* 0x000fe200078e0067 */
[----:B------:R-:W4:Y:S01]  /*33f60*/  LDL.LU R153, [R1+0xa4c] ;  /* 0x000a4c0001997983 */ /* 0x000f220000300800 */
[----:B------:R-:W-:Y:S02]  /*33f70*/  IMAD.MOV.U32 R34, RZ, RZ, R37 ;  /* 0x000000ffff227224 */ /* 0x000fe400078e0025 */
[----:B------:R-:W-:-:S02]  /*33f80*/  IMAD.MOV.U32 R35, RZ, RZ, R39 ;  /* 0x000000ffff237224 */ /* 0x000fc400078e0027 */
[----:B------:R-:W-:Y:S02]  /*33f90*/  IMAD.MOV.U32 R37, RZ, RZ, R106 ;  /* 0x000000ffff257224 */ /* 0x000fe400078e006a */
[----:B------:R-:W-:Y:S01]  /*33fa0*/  IMAD.MOV.U32 R38, RZ, RZ, R40 ;  /* 0x000000ffff267224 */ /* 0x000fe200078e0028 */
[----:B------:R-:W-:Y:S01]  /*33fb0*/  MOV R40, R108 ;  /* 0x0000006c00287202 */ /* 0x000fe20000000f00 */
[----:B------:R-:W-:Y:S01]  /*33fc0*/  IMAD.MOV.U32 R39, RZ, RZ, R42 ;  /* 0x000000ffff277224 */ /* 0x000fe200078e002a */
[----:B------:R-:W-:Y:S01]  /*33fd0*/  MOV R108, R125 ;  /* 0x0000007d006c7202 */ /* 0x000fe20000000f00 */
[----:B------:R-:W-:Y:S02]  /*33fe0*/  IMAD.MOV.U32 R89, RZ, RZ, R107 ;  /* 0x000000ffff597224 */ /* 0x000fe400078e006b */
[----:B------:R-:W-:Y:S02]  /*33ff0*/  IMAD.MOV.U32 R90, RZ, RZ, R41 ;  /* 0x000000ffff5a7224 */ /* 0x000fe400078e0029 */
[----:B------:R-:W-:-:S02]  /*34000*/  IMAD.MOV.U32 R91, RZ, RZ, R43 ;  /* 0x000000ffff5b7224 */ /* 0x000fc400078e002b */
[----:B------:R-:W-:Y:S02]  /*34010*/  IMAD.MOV.U32 R42, RZ, RZ, R44 ;  /* 0x000000ffff2a7224 */ /* 0x000fe400078e002c */
[----:B------:R-:W-:Y:S02]  /*34020*/  IMAD.MOV.U32 R43, RZ, RZ, R46 ;  /* 0x000000ffff2b7224 */ /* 0x000fe400078e002e */
[----:B------:R-:W-:Y:S02]  /*34030*/  IMAD.MOV.U32 R94, RZ, RZ, R45 ;  /* 0x000000ffff5e7224 */ /* 0x000fe400078e002d */
        /* <DEDUP_REMOVED lines=21> */
[----:B------:R-:W-:Y:S01]  /*34190*/  IMAD.MOV.U32 R131, RZ, RZ, R83 ;  /* 0x000000ffff837224 */ /* 0x000fe200078e0053 */
[----:B--2---:R-:W-:-:S13]  /*341a0*/  R2UR UR4, R185 ;  /* 0x00000000b90472ca */ /* 0x004fda00000e0000 */
[----:B------:R-:W-:-:S05]  /*341b0*/  IADD3 R3, R3, UR4, R2 ;  /* 0x0000000403037c10 */ /* 0x000fca000fffe002 */
[----:B------:R-:W-:Y:S01]  /*341c0*/  IMAD R3, R4, 0x8, R3 ;  /* 0x0000000804037824 */ /* 0x000fe200078e0203 */
[----:B------:R-:W-:Y:S01]  /*341d0*/  BAR.SYNC.DEFER_BLOCKING 0x0 ;  /* 0x0000000000007b1d */ /* 0x000fe20000010000 */
[----:B------:R-:W-:Y:S02]  /*341e0*/  MOV R4, R88 ;  /* 0x0000005800047202 */ /* 0x000fe40000000f00 */
[----:B------:R-:W-:Y:S01]  /*341f0*/  MOV R88, R105 ;  /* 0x0000006900587202 */ /* 0x000fe20000000f00 */
[----:B------:R-:W-:Y:S02]  /*34200*/  IMAD.MOV.U32 R105, RZ, RZ, R123 ;  /* 0x000000ffff697224 */ /* 0x000fe400078e007b */
[----:B------:R-:W-:Y:S01]  /*34210*/  IMAD.MOV.U32 R123, RZ, RZ, R75 ;  /* 0x000000ffff7b7224 */ /* 0x000fe200078e004b */
[----:B---3--:R-:W-:-:S04]  /*34220*/  ISETP.GE.AND P0, PT, R189, R186, PT ;  /* 0x000000babd00720c */ /* 0x008fc80003f06270 */
[----:B----4-:R-:W-:Y:S02]  /*34230*/  ISETP.LT.AND P1, PT, R190, R177, !P0 ;  /* 0x000000b1be00720c */ /* 0x010fe40004721270 */
[----:B------:R-:W1:Y:S01]  /*34240*/  S2R R190, SR_TID.X ;  /* 0x0000000000be7919 */ /* 0x000e620000002100 */
[----:B------:R-:W-:Y:S02]  /*34250*/  MOV R135, R87 ;  /* 0x0000005700877202 */ /* 0x000fe40000000f00 */
[-C--:B------:R-:W-:Y:S02]  /*34260*/  ISETP.LT.AND P2, PT, R0, R177.reuse, !P0 ;  /* 0x000000b10000720c */ /* 0x080fe40004741270 */
[-C--:B------:R-:W-:Y:S01]  /*34270*/  ISETP.LT.AND P5, PT, R182, R177.reuse, !P0 ;  /* 0x000000b1b600720c */ /* 0x080fe200047a1270 */
[----:B------:R-:W-:Y:S01]  /*34280*/  STSM.16.M88.4 [R3], R4 ;  /* 0x0000000403007844 */ /* 0x000fe20000000200 */
[----:B------:R-:W-:Y:S01]  /*34290*/  BAR.SYNC.DEFER_BLOCKING 0x0 ;  /* 0x0000000000007b1d */ /* 0x000fe20000010000 */
[----:B------:R-:W-:-:S02]  /*342a0*/  ISETP.LT.AND P4, PT, R223, R177, !P0 ;  /* 0x000000b1df00720c */ /* 0x000fc40004781270 */
[----:B------:R-:W-:Y:S02]  /*342b0*/  ISETP.LT.AND P3, PT, R191, R177, !P0 ;  /* 0x000000b1bf00720c */ /* 0x000fe40004761270 */
[----:B-1----:R-:W-:-:S04]  /*342c0*/  LOP3.LUT R190, R190, 0x7f, RZ, 0xc0, !PT ;  /* 0x0000007fbebe7812 */ /* 0x002fc800078ec0ff */
[----:B------:R-:W-:Y:S01]  /*342d0*/  LEA R2, R190, UR4, 0x4 ;  /* 0x00000004be027c11 */ /* 0x000fe2000f8e20ff */
[----:B------:R-:W-:-:S04]  /*342e0*/  ULDC UR4, c[0x0][0x248] ;  /* 0x0000920000047ab9 */ /* 0x000fc80000000800 */
[----:B------:R-:W1:Y:S01]  /*342f0*/  LDS.128 R4, [R2] ;  /* 0x0000000002047984 */ /* 0x000e620000000c00 */
[----:B------:R-:W-:Y:S06]  /*34300*/  BAR.SYNC.DEFER_BLOCKING 0x0 ;  /* 0x0000000000007b1d */ /* 0x000fec0000010000 */
[----:B------:R-:W-:Y:S02]  /*34310*/  STSM.16.M88.4 [R3], R8 ;  /* 0x0000000803007844 */ /* 0x000fe40000000200 */
[----:B------:R-:W-:Y:S06]  /*34320*/  BAR.SYNC.DEFER_BLOCKING 0x0 ;  /* 0x0000000000007b1d */ /* 0x000fec0000010000 */
[----:B------:R-:W2:Y:S02]  /*34330*/  LDS.128 R8, [R2] ;  /* 0x0000000002087984 */ /* 0x000ea40000000c00 */
[----:B------:R-:W-:Y:S06]  /*34340*/  BAR.SYNC.DEFER_BLOCKING 0x0 ;  /* 0x0000000000007b1d */ /* 0x000fec0000010000 */
[----:B------:R-:W-:Y:S02]  /*34350*/  STSM.16.M88.4 [R3], R12 ;  /* 0x0000000c03007844 */ /* 0x000fe40000000200 */
[----:B------:R-:W-:Y:S06]  /*34360*/  BAR.SYNC.DEFER_BLOCKING 0x0 ;  /* 0x0000000000007b1d */ /* 0x000fec0000010000 */
[----:B------:R-:W3:Y:S02]  /*34370*/  LDS.128 R12, [R2] ;  /* 0x00000000020c7984 */ /* 0x000ee40000000c00 */
[----:B------:R-:W-:Y:S06]  /*34380*/  BAR.SYNC.DEFER_BLOCKING 0x0 ;  /* 0x0000000000007b1d */ /* 0x000fec0000010000 */
[----:B------:R-:W-:Y:S02]  /*34390*/  STSM.16.M88.4 [R3], R16 ;  /* 0x0000001003007844 */ /* 0x000fe40000000200 */
[----:B------:R-:W-:Y:S06]  /*343a0*/  BAR.SYNC.DEFER_BLOCKING 0x0 ;  /* 0x0000000000007b1d */ /* 0x000fec0000010000 */
[----:B------:R-:W4:Y:S02]  /*343b0*/  LDS.128 R16, [R2] ;  /* 0x0000000002107984 */ /* 0x000f240000000c00 */
        /* <DEDUP_REMOVED lines=21> */
[----:B------:R1:W-:Y:S02]  /*34510*/  STSM.16.M88.4 [R3], R88 ;  /* 0x0000005803007844 */ /* 0x0003e40000000200 */
[----:B------:R-:W-:Y:S01]  /*34520*/  BAR.SYNC.DEFER_BLOCKING 0x0 ;  /* 0x0000000000007b1d */ /* 0x000fe20000010000 */
[----:B-1----:R-:W-:Y:S01]  /*34530*/  IMAD.MOV.U32 R90, RZ, RZ, R48 ;  /* 0x000000ffff5a7224 */ /* 0x002fe200078e0030 */
[----:B------:R-:W-:Y:S01]  /*34540*/  MOV R88, R112 ;  /* 0x0000007000587202 */ /* 0x000fe20000000f00 */
[----:B------:R-:W-:Y:S01]  /*34550*/  IMAD.MOV.U32 R91, RZ, RZ, R50 ;  /* 0x000000ffff5b7224 */ /* 0x000fe200078e0032 */
[----:B------:R-:W-:Y:S01]  /*34560*/  MOV R112, R129 ;  /* 0x0000008100707202 */ /* 0x000fe20000000f00 */
[----:B------:R-:W-:-:S02]  /*34570*/  IMAD.MOV.U32 R89, RZ, RZ, R114 ;  /* 0x000000ffff597224 */ /* 0x000fc400078e0072 */
[----:B------:R-:W-:Y:S02]  /*34580*/  IMAD.MOV.U32 R114, RZ, RZ, R65 ;  /* 0x000000ffff727224 */ /* 0x000fe400078e0041 */
[----:B------:R-:W-:Y:S01]  /*34590*/  IMAD.MOV.U32 R129, RZ, RZ, R147 ;  /* 0x000000ffff817224 */ /* 0x000fe200078e0093 */
[----:B------:R-:W1:Y:S01]  /*345a0*/  LDS.128 R44, [R2] ;  /* 0x00000000022c7984 */ /* 0x000e620000000c00 */
[----:B------:R-:W-:Y:S06]  /*345b0*/  BAR.SYNC.DEFER_BLOCKING 0x0 ;  /* 0x0000000000007b1d */ /* 0x000fec0000010000 */
[----:B------:R-:W-:Y:S02]  /*345c0*/  STSM.16.M88.4 [R3], R40 ;  /* 0x0000002803007844 */ /* 0x000fe40000000200 */
[----:B------:R-:W-:Y:S06]  /*345d0*/  BAR.SYNC.DEFER_BLOCKING 0x0 ;  /* 0x0000000000007b1d */ /* 0x000fec0000010000 */
[----:B------:R-:W1:Y:S02]  /*345e0*/  LDS.128 R40, [R2] ;  /* 0x0000000002287984 */ /* 0x000e640000000c00 */
[----:B------:R-:W-:Y:S06]  /*345f0*/  BAR.SYNC.DEFER_BLOCKING 0x0 ;  /* 0x0000000000007b1d */ /* 0x000fec0000010000 */
[----:B------:R2:W-:Y:S02]  /*34600*/  STSM.16.M88.4 [R3], R92 ;  /* 0x0000005c03007844 */ /* 0x0005e40000000200 */
[----:B------:R-:W-:Y:S01]  /*34610*/  BAR.SYNC.DEFER_BLOCKING 0x0 ;  /* 0x0000000000007b1d */ /* 0x000fe20000010000 */
[----:B--2---:R-:W-:Y:S01]  /*34620*/  IMAD.MOV.U32 R94, RZ, RZ, R52 ;  /* 0x000000ffff5e7224 */ /* 0x004fe200078e0034 */
[----:B------:R-:W-:Y:S01]  /*34630*/  MOV R92, R116 ;  /* 0x00000074005c7202 */ /* 0x000fe20000000f00 */
[----:B------:R-:W-:Y:S01]  /*34640*/  IMAD.MOV.U32 R95, RZ, RZ, R54 ;  /* 0x000000ffff5f7224 */ /* 0x000fe200078e0036 */
[----:B------:R-:W-:Y:S01]  /*34650*/  MOV R116, R133 ;  /* 0x0000008500747202 */ /* 0x000fe20000000f00 */
[----:B------:R-:W-:-:S02]  /*34660*/  IMAD.MOV.U32 R93, RZ, RZ, R118 ;  /* 0x000000ffff5d7224 */ /* 0x000fc400078e0076 */
[----:B------:R-:W-:Y:S01]  /*34670*/  IMAD.MOV.U32 R118, RZ, RZ, R69 ;  /* 0x000000ffff767224 */ /* 0x000fe200078e0045 */
[----:B------:R-:W2:Y:S01]  /*34680*/  LDS.128 R48, [R2] ;  /* 0x0000000002307984 */ /* 0x000ea20000000c00 */
[----:B------:R-:W-:Y:S06]  /*34690*/  BAR.SYNC.DEFER_BLOCKING 0x0 ;  /* 0x0000000000007b1d */ /* 0x000fec0000010000 */
[----:B------:R-:W-:Y:S02]  /*346a0*/  STSM.16.M88.4 [R3], R88 ;  /* 0x0000005803007844 */ /* 0x000fe40000000200 */
[----:B------:R-:W-:Y:S06]  /*346b0*/  BAR.SYNC.DEFER_BLOCKING 0x0 ;  /* 0x0000000000007b1d */ /* 0x000fec0000010000 */
[----:B------:R-:W2:Y:S02]  /*346c0*/  LDS.128 R88, [R2] ;  /* 0x0000000002587984 */ /* 0x000ea40000000c00 */
[----:B------:R-:W-:Y:S06]  /*346d0*/  BAR.SYNC.DEFER_BLOCKING 0x0 ;  /* 0x0000000000007b1d */ /* 0x000fec0000010000 */
[----:B------:R3:W-:Y:S02]  /*346e0*/  STSM.16.M88.4 [R3], R96 ;  /* 0x0000006003007844 */ /* 0x0007e40000000200 */
[----:B------:R-:W-:Y:S01]  /*346f0*/  BAR.SYNC.DEFER_BLOCKING 0x0 ;  /* 0x0000000000007b1d */ /* 0x000fe20000010000 */
[----:B---3--:R-:W-:Y:S01]  /*34700*/  IMAD.MOV.U32 R98, RZ, RZ, R56 ;  /* 0x000000ffff627224 */ /* 0x008fe200078e0038 */
[----:B------:R-:W-:Y:S01]  /*34710*/  MOV R96, R120 ;  /* 0x0000007800607202 */ /* 0x000fe20000000f00 */
[----:B------:R-:W-:Y:S01]  /*34720*/  IMAD.MOV.U32 R99, RZ, RZ, R58 ;  /* 0x000000ffff637224 */ /* 0x000fe200078e003a */
[----:B------:R-:W-:Y:S01]  /*34730*/  MOV R120, R137 ;  /* 0x0000008900787202 */ /* 0x000fe20000000f00 */
[----:B------:R-:W-:-:S02]  /*34740*/  IMAD.MOV.U32 R97, RZ, RZ, R122 ;  /* 0x000000ffff617224 */ /* 0x000fc400078e007a */
[----:B------:R-:W-:Y:S01]  /*34750*/  IMAD.MOV.U32 R122, RZ, RZ, R73 ;  /* 0x000000ffff7a7224 */ /* 0x000fe200078e0049 */
[----:B------:R-:W3:Y:S01]  /*34760*/  LDS.128 R52, [R2] ;  /* 0x0000000002347984 */ /* 0x000ee20000000c00 */
[----:B------:R-:W-:Y:S06]  /*34770*/  BAR.SYNC.DEFER_BLOCKING 0x0 ;  /* 0x0000000000007b1d */ /* 0x000fec0000010000 */
[----:B------:R-:W-:Y:S02]  /*34780*/  STSM.16.M88.4 [R3], R92 ;  /* 0x0000005c03007844 */ /* 0x000fe40000000200 */
[----:B------:R-:W-:Y:S06]  /*34790*/  BAR.SYNC.DEFER_BLOCKING 0x0 ;  /* 0x0000000000007b1d */ /* 0x000fec0000010000 */
[----:B------:R-:W3:Y:S02]  /*347a0*/  LDS.128 R92, [R2] ;  /* 0x00000000025c7984 */ /* 0x000ee40000000c00 */
[----:B------:R-:W-:Y:S06]  /*347b0*/  BAR.SYNC.DEFER_BLOCKING 0x0 ;  /* 0x0000000000007b1d */ /* 0x000fec0000010000 */
[----:B------:R4:W-:Y:S02]  /*347c0*/  STSM.16.M88.4 [R3], R100 ;  /* 0x0000006403007844 */ /* 0x0009e40000000200 */
[----:B------:R-:W-:Y:S01]  /*347d0*/  BAR.SYNC.DEFER_BLOCKING 0x0 ;  /* 0x0000000000007b1d */ /* 0x000fe20000010000 */
[----:B----4-:R-:W-:Y:S01]  /*347e0*/  IMAD.MOV.U32 R102, RZ, RZ, R60 ;  /* 0x000000ffff667224 */ /* 0x010fe200078e003c */
[----:B------:R-:W-:Y:S01]  /*347f0*/  MOV R100, R124 ;  /* 0x0000007c00647202 */ /* 0x000fe20000000f00 */
[----:B------:R-:W-:Y:S01]  /*34800*/  IMAD.MOV.U32 R103, RZ, RZ, R62 ;  /* 0x000000ffff677224 */ /* 0x000fe200078e003e */
[----:B------:R-:W-:Y:S01]  /*34810*/  MOV R124, R141 ;  /* 0x0000008d007c7202 */ /* 0x000fe20000000f00 */
[----:B------:R-:W-:-:S02]  /*34820*/  IMAD.MOV.U32 R101, RZ, RZ, R126 ;  /* 0x000000ffff657224 */ /* 0x000fc400078e007e */
[----:B------:R-:W-:Y:S01]  /*34830*/  IMAD.MOV.U32 R126, RZ, RZ, R77 ;  /* 0x000000ffff7e7224 */ /* 0x000fe200078e004d */
[----:B------:R-:W4:Y:S01]  /*34840*/  LDS.128 R56, [R2] ;  /* 0x0000000002387984 */ /* 0x000f220000000c00 */
        /* <DEDUP_REMOVED lines=23> */
[----:B------:R-:W-:-:S02]  /*349c0*/  IMAD.MOV.U32 R111, RZ, RZ, R70 ;  /* 0x000000ffff6f7224 */ /* 0x000fc400078e0046 */
[----:B------:R-:W-:Y:S01]  /*349d0*/  IMAD.MOV.U32 R109, RZ, RZ, R134 ;  /* 0x000000ffff6d7224 */ /* 0x000fe200078e0086 */
[----:B------:R-:W2:Y:S02]  /*349e0*/  LDS.128 R64, [R2] ;  /* 0x0000000002407984 */ /* 0x000ea40000000c00 */
        /* <DEDUP_REMOVED lines=9> */
[----:B------:R-:W-:-:S02]  /*34a80*/  IMAD.MOV.U32 R115, RZ, RZ, R74 ;  /* 0x000000ffff737224 */ /* 0x000fc400078e004a */
[----:B------:R-:W-:Y:S02]  /*34a90*/  IMAD.MOV.U32 R113, RZ, RZ, R138 ;  /* 0x000000ffff717224 */ /* 0x000fe400078e008a */
[----:B------:R-:W-:Y:S01]  /*34aa0*/  IMAD.MOV.U32 R134, RZ, RZ, R85 ;  /* 0x000000ffff867224 */ /* 0x000fe200078e0055 */
[----:B------:R-:W-:Y:S01]  /*34ab0*/  MOV R132, R149 ;  /* 0x0000009500847202 */ /* 0x000fe20000000f00 */
[----:B------:R-:W-:Y:S02]  /*34ac0*/  IMAD.MOV.U32 R133, RZ, RZ, R151 ;  /* 0x000000ffff857224 */ /* 0x000fe400078e0097 */
[----:B------:R-:W-:Y:S01]  /*34ad0*/  IMAD R136, R189, UR5, RZ ;  /* 0x00000005bd887c24 */ /* 0x000fe2000f8e02ff */
[----:B------:R-:W-:Y:S01]  /*34ae0*/  ULDC UR5, c[0x0][0x22c] ;  /* 0x00008b0000057ab9 */ /* 0x000fe20000000800 */
        /* <DEDUP_REMOVED lines=10> */
[----:B------:R-:W-:-:S02]  /*34b90*/  IMAD.MOV.U32 R119, RZ, RZ, R78 ;  /* 0x000000ffff777224 */ /* 0x000fc400078e004e */
[----:B------:R-:W-:Y:S01]  /*34ba0*/  IMAD.MOV.U32 R117, RZ, RZ, R142 ;  /* 0x000000ffff757224 */ /* 0x000fe200078e008e */
        /* <DEDUP_REMOVED lines=10> */
[----:B------:R-:W-:-:S02]  /*34c50*/  IMAD.MOV.U32 R123, RZ, RZ, R82 ;  /* 0x000000ffff7b7224 */ /* 0x000fc400078e0052 */
[----:B------:R-:W-:Y:S01]  /*34c60*/  IMAD.MOV.U32 R121, RZ, RZ, R146 ;  /* 0x000000ffff797224 */ /* 0x000fe200078e0092 */
[----:B------:R-:W1:Y:S02]  /*34c70*/  LDS.128 R76, [R2] ;  /* 0x00000000024c7984 */ /* 0x000e640000000c00 */
[----:B------:R-:W-:Y:S06]  /*34c80*/  BAR.SYNC.DEFER_BLOCKING 0x0 ;  /* 0x0000000000007b1d */ /* 0x000fec0000010000 */
[----:B------:R-:W-:Y:S02]  /*34c90*/  STSM.16.M88.4 [R3], R116 ;  /* 0x0000007403007844 */ /* 0x000fe40000000200 */
[----:B------:R-:W-:Y:S06]  /*34ca0*/  BAR.SYNC.DEFER_BLOCKING 0x0 ;  /* 0x0000000000007b1d */ /* 0x000fec0000010000 */
[----:B------:R-:W1:Y:S02]  /*34cb0*/  LDS.128 R116, [R2] ;  /* 0x0000000002747984 */ /* 0x000e640000000c00 */
[----:B------:R-:W-:Y:S06]  /*34cc0*/  BAR.SYNC.DEFER_BLOCKING 0x0 ;  /* 0x0000000000007b1d */ /* 0x000fec0000010000 */
[----:B------:R2:W-:Y:S02]  /*34cd0*/  STSM.16.M88.4 [R3], R124 ;  /* 0x0000007c03007844 */ /* 0x0005e40000000200 */
[----:B------:R-:W-:Y:S06]  /*34ce0*/  BAR.SYNC.DEFER_BLOCKING 0x0 ;  /* 0x0000000000007b1d */ /* 0x000fec0000010000 */
[----:B------:R-:W1:Y:S02]  /*34cf0*/  LDS.128 R80, [R2] ;  /* 0x0000000002507984 */ /* 0x000e640000000c00 */
[----:B------:R-:W-:Y:S06]  /*34d00*/  BAR.SYNC.DEFER_BLOCKING 0x0 ;  /* 0x0000000000007b1d */ /* 0x000fec0000010000 */
[----:B------:R-:W-:Y:S02]  /*34d10*/  STSM.16.M88.4 [R3], R120 ;  /* 0x0000007803007844 */ /* 0x000fe40000000200 */
[----:B------:R-:W-:Y:S06]  /*34d20*/  BAR.SYNC.DEFER_BLOCKING 0x0 ;  /* 0x0000000000007b1d */ /* 0x000fec0000010000 */
[----:B------:R-:W1:Y:S02]  /*34d30*/  LDS.128 R120, [R2] ;  /* 0x0000000002787984 */ /* 0x000e640000000c00 */
[----:B------:R-:W-:Y:S06]  /*34d40*/  BAR.SYNC.DEFER_BLOCKING 0x0 ;  /* 0x0000000000007b1d */ /* 0x000fec0000010000 */
[----:B------:R-:W-:Y:S02]  /*34d50*/  STSM.16.M88.4 [R3], R128 ;  /* 0x0000008003007844 */ /* 0x000fe40000000200 */
[----:B------:R-:W-:Y:S01]  /*34d60*/  BAR.SYNC.DEFER_BLOCKING 0x0 ;  /* 0x0000000000007b1d */ /* 0x000fe20000010000 */
[----:B--2---:R-:W-:Y:S01]  /*34d70*/  MOV R124, R148 ;  /* 0x00000094007c7202 */ /* 0x004fe20000000f00 */
[----:B------:R-:W-:-:S02]  /*34d80*/  IMAD.MOV.U32 R125, RZ, RZ, R150 ;  /* 0x000000ffff7d7224 */ /* 0x000fc400078e0096 */
[----:B------:R-:W-:Y:S02]  /*34d90*/  IMAD.MOV.U32 R126, RZ, RZ, R84 ;  /* 0x000000ffff7e7224 */ /* 0x000fe400078e0054 */
[----:B------:R-:W2:Y:S01]  /*34da0*/  LDS.128 R128, [R2] ;  /* 0x0000000002807984 */ /* 0x000ea20000000c00 */
[----:B------:R-:W-:Y:S01]  /*34db0*/  IMAD.MOV.U32 R127, RZ, RZ, R86 ;  /* 0x000000ffff7f7224 */ /* 0x000fe200078e0056 */
[----:B------:R-:W-:Y:S06]  /*34dc0*/  BAR.SYNC.DEFER_BLOCKING 0x0 ;  /* 0x0000000000007b1d */ /* 0x000fec0000010000 */
[----:B------:R3:W-:Y:S02]  /*34dd0*/  STSM.16.M88.4 [R3], R124 ;  /* 0x0000007c03007844 */ /* 0x0007e40000000200 */
[----:B------:R-:W-:Y:S06]  /*34de0*/  BAR.SYNC.DEFER_BLOCKING 0x0 ;  /* 0x0000000000007b1d */ /* 0x000fec0000010000 */
[----:B------:R-:W2:Y:S02]  /*34df0*/  LDS.128 R84, [R2] ;  /* 0x0000000002547984 */ /* 0x000ea40000000c00 */
[----:B------:R-:W-:Y:S01]  /*34e00*/  BAR.SYNC.DEFER_BLOCKING 0x0 ;  /* 0x0000000000007b1d */ /* 0x000fe20000010000 */
[----:B------:R-:W-:Y:S01]  /*34e10*/  IMAD R137, R0, UR4, RZ ;  /* 0x0000000400897c24 */ /* 0x000fe2000f8e02ff */
[----:B------:R-:W-:-:S03]  /*34e20*/  LEA R0, P6, R136, UR6, 0x2 ;  /* 0x0000000688007c11 */ /* 0x000fc6000f8c10ff */
[C---:B---3--:R-:W-:Y:S01]  /*34e30*/  VIADD R127, R137.reuse, UR4 ;  /* 0x00000004897f7c36 */ /* 0x048fe20008000000 */
[----:B------:R-:W-:Y:S02]  /*34e40*/  LEA.HI.X.SX32 R136, R136, UR7, 0x2, P6 ;  /* 0x0000000788887c11 */ /* 0x000fe4000b0f16ff */
[C---:B------:R-:W-:Y:S01]  /*34e50*/  LEA R124, P6, R137.reuse, R0, 0x2 ;  /* 0x00000000897c7211 */ /* 0x040fe200078c10ff */
[----:B------:R3:W-:Y:S03]  /*34e60*/  STSM.16.M88.4 [R3], R132 ;  /* 0x0000008403007844 */ /* 0x0007e60000000200 */
[----:B------:R-:W-:Y:S01]  /*34e70*/  LEA.HI.X.SX32 R125, R137, R136, 0x2, P6 ;  /* 0x00000088897d7211 */ /* 0x000fe200030f16ff */
[----:B------:R-:W-:Y:S01]  /*34e80*/  BAR.SYNC.DEFER_BLOCKING 0x0 ;  /* 0x0000000000007b1d */ /* 0x000fe20000010000 */
[C---:B------:R-:W-:Y:S01]  /*34e90*/  LEA R126, P6, R127.reuse, R0, 0x2 ;  /* 0x000000007f7e7211 */ /* 0x040fe200078c10ff */
[----:B---3--:R-:W-:-:S03]  /*34ea0*/  VIADD R3, R127, UR4 ;  /* 0x000000047f037c36 */ /* 0x008fc60008000000 */
[----:B------:R-:W-:Y:S01]  /*34eb0*/  LEA.HI.X.SX32 R127, R127, R136, 0x2, P6 ;  /* 0x000000887f7f7211 */ /* 0x000fe200030f16ff */
[----:B------:R3:W-:Y:S01]  /*34ec0*/  @P2 STG.E desc[UR60][R124.64], R4 ;  /* 0x000000047c002986 */ /* 0x0007e2000c10193c */
[----:B------:R-:W-:-:S03]  /*34ed0*/  ISETP.LT.AND P2, PT, R157, R177, !P0 ;  /* 0x000000b19d00720c */ /* 0x000fc60004741270 */
[----:B------:R4:W-:Y:S01]  /*34ee0*/  @P1 STG.E desc[UR60][R126.64], R8 ;  /* 0x000000087e001986 */ /* 0x0009e2000c10193c */
[----:B---3--:R-:W-:-:S03]  /*34ef0*/  LEA R124, P6, R3, R0, 0x2 ;  /* 0x00000000037c7211 */ /* 0x008fc600078c10ff */
[----:B------:R-:W3:Y:S01]  /*34f00*/  LDL.LU R157, [R1+0xa54] ;  /* 0x000a5400019d7983 */ /* 0x000ee20000300800 */
[----:B------:R-:W-:Y:S02]  /*34f10*/  LEA.HI.X.SX32 R125, R3, R136, 0x2, P6 ;  /* 0x00000088037d7211 */ /* 0x000fe400030f16ff */
[-C--:B------:R-:W-:Y:S02]  /*34f20*/  ISETP.LT.AND P1, PT, R156, R177.reuse, !P0 ;  /* 0x000000b19c00720c */ /* 0x080fe40004721270 */
[----:B------:R-:W2:Y:S04]  /*34f30*/  LDL.LU R156, [R1+0xa58] ;  /* 0x000a5800019c7983 */ /* 0x000ea80000300800 */
[----:B------:R1:W-:Y:S01]  /*34f40*/  @P5 STG.E desc[UR60][R124.64], R5 ;  /* 0x000000057c005986 */ /* 0x0003e2000c10193c */
[----:B------:R-:W-:-:S03]  /*34f50*/  ISETP.LT.AND P5, PT, R152, R177, !P0 ;  /* 0x000000b19800720c */ /* 0x000fc600047a1270 */
[----:B------:R-:W3:Y:S01]  /*34f60*/  LDL.LU R152, [R1+0xa5c] ;  /* 0x000a5c0001987983 */ /* 0x000ee20000300800 */
[----:B------:R-:W-:-:S04]  /*34f70*/  VIADD R4, R3, UR4 ;  /* 0x0000000403047c36 */ /* 0x000fc80008000000 */
[C---:B------:R-:W-:Y:S01]  /*34f80*/  VIADD R3, R4.reuse, UR4 ;  /* 0x0000000404037c36 */ /* 0x040fe20008000000 */
[----:B----4-:R-:W-:-:S04]  /*34f90*/  LEA R126, P6, R4, R0, 0x2 ;  /* 0x00000000047e7211 */ /* 0x010fc800078c10ff */
[----:B------:R-:W-:Y:S02]  /*34fa0*/  LEA.HI.X.SX32 R127, R4, R136, 0x2, P6 ;  /* 0x00000088047f7211 */ /* 0x000fe400030f16ff */
[C---:B------:R-:W-:Y:S02]  /*34fb0*/  LEA R4, P6, R3.reuse, R0, 0x2 ;  /* 0x0000000003047211 */ /* 0x040fe400078c10ff */
[C---:B-1----:R-:W-:Y:S02]  /*34fc0*/  IADD3 R124, R3.reuse, UR4, RZ ;  /* 0x00000004037c7c10 */ /* 0x042fe4000fffe0ff */
[----:B------:R-:W-:Y:S02]  /*34fd0*/  LEA.HI.X.SX32 R5, R3, R136, 0x2, P6 ;  /* 0x0000008803057211 */ /* 0x000fe400030f16ff */
[C---:B------:R-:W-:Y:S01]  /*34fe0*/  LEA R8, P6, R124.reuse, R0, 0x2 ;  /* 0x000000007c087211 */ /* 0x040fe200078c10ff */
[C---:B------:R-:W-:Y:S01]  /*34ff0*/  VIADD R3, R124.reuse, UR4 ;  /* 0x000000047c037c36 */ /* 0x040fe20008000000 */
[----:B------:R1:W-:Y:S03]  /*35000*/  @P4 STG.E desc[UR60][R126.64], R9 ;  /* 0x000000097e004986 */ /* 0x0003e6000c10193c */
[----:B------:R-:W-:Y:S01]  /*35010*/  VIADD R125, R3, UR4 ;  /* 0x00000004037d7c36 */ /* 0x000fe20008000000 */
[----:B------:R4:W-:Y:S01]  /*35020*/  @P3 STG.E desc[UR60][R4.64], R6 ;  /* 0x0000000604003986 */ /* 0x0009e2000c10193c */
[----:B-1----:R-:W-:-:S02]  /*35030*/  LEA.HI.X.SX32 R9, R124, R136, 0x2, P6 ;  /* 0x000000887c097211 */ /* 0x002fc400030f16ff */
[----:B----4-:R-:W-:-:S03]  /*35040*/  LEA R4, P6, R3, R0, 0x2 ;  /* 0x0000000003047211 */ /* 0x010fc600078c10ff */
[----:B------:R1:W-:Y:S01]  /*35050*/  @P2 STG.E desc[UR60][R8.64], R10 ;  /* 0x0000000a08002986 */ /* 0x0003e2000c10193c */
[----:B------:R-:W-:Y:S02]  /*35060*/  LEA.HI.X.SX32 R5, R3, R136, 0x2, P6 ;  /* 0x0000008803057211 */ /* 0x000fe400030f16ff */
[-C--:B------:R-:W-:Y:S02]  /*35070*/  ISETP.LT.AND P4, PT, R155, R177.reuse, !P0 ;  /* 0x000000b19b00720c */ /* 0x080fe40004781270 */
[----:B------:R-:W4:Y:S01]  /*35080*/  LDL.LU R155, [R1+0xa64] ;  /* 0x000a6400019b7983 */ /* 0x000f220000300800 */
[-C--:B------:R-:W-:Y:S02]  /*35090*/  ISETP.LT.AND P3, PT, R154, R177.reuse, !P0 ;  /* 0x000000b19a00720c */ /* 0x080fe40004761270 */
[----:B------:R-:W-:Y:S01]  /*350a0*/  ISETP.LT.AND P2, PT, R153, R177, !P0 ;  /* 0x000000b19900720c */ /* 0x000fe20004741270 */
[----:B------:R-:W4:Y:S01]  /*350b0*/  LDL.LU R154, [R1+0xa70] ;  /* 0x000a7000019a7983 */ /* 0x000f220000300800 */
[C---:B-1----:R-:W-:Y:S01]  /*350c0*/  LEA R8, P6, R125.reuse, R0, 0x2 ;  /* 0x000000007d087211 */ /* 0x042fe200078c10ff */
[----:B------:R-:W-:-:S02]  /*350d0*/  VIADD R3, R125, UR4 ;  /* 0x000000047d037c36 */ /* 0x000fc40008000000 */
[----:B------:R-:W4:Y:S01]  /*350e0*/  LDL.LU R153, [R1+0xa6c] ;  /* 0x000a6c0001997983 */ /* 0x000f220000300800 */
[----:B------:R-:W-:-:S03]  /*350f0*/  LEA.HI.X.SX32 R9, R125, R136, 0x2, P6 ;  /* 0x000000887d097211 */ /* 0x000fc600030f16ff */
[----:B------:R-:W4:Y:S04]  /*35100*/  LDL.LU R10, [R1+0xa7c] ;  /* 0x000a7c00010a7983 */ /* 0x000f280000300800 */
[----:B------:R1:W-:Y:S04]  /*35110*/  @P1 STG.E desc[UR60][R4.64], R7 ;  /* 0x0000000704001986 */ /* 0x0003e8000c10193c */
[----:B------:R1:W-:Y:S02]  /*35120*/  @P5 STG.E desc[UR60][R8.64], R11 ;  /* 0x0000000b08005986 */ /* 0x0003e4000c10193c */
[----:B-1----:R-:W-:-:S02]  /*35130*/  LEA R4, P6, R3, R0, 0x2 ;  /* 0x0000000003047211 */ /* 0x002fc400078c10ff */
[----:B------:R-:W4:Y:S02]  /*35140*/  LDL.LU R8, [R1+0xa78] ;  /* 0x000a780001087983 */ /* 0x000f240000300800 */
[----:B------:R-:W-:-:S05]  /*35150*/  LEA.HI.X.SX32 R5, R3, R136, 0x2, P6 ;  /* 0x0000008803057211 */ /* 0x000fca00030f16ff */
[----:B------:R1:W-:Y:S01]  /*35160*/  @P4 STG.E desc[UR60][R4.64], R12 ;  /* 0x0000000c04004986 */ /* 0x0003e2000c10193c */
[----:B---3--:R-:W-:-:S03]  /*35170*/  ISETP.LT.AND P4, PT, R152, R177, !P0 ;  /* 0x000000b19800720c */ /* 0x008fc60004781270 */
[----:B------:R-:W3:Y:S04]  /*35180*/  LDL.LU R152, [R1+0xa80] ;  /* 0x000a800001987983 */ /* 0x000ee80000300800 */
[----:B-1----:R-:W3:Y:S01]  /*35190*/  LDL.LU R12, [R1+0xa84] ;  /* 0x000a8400010c7983 */ /* 0x002ee20000300800 */
[----:B------:R-:W-:Y:S02]  /*351a0*/  IADD3 R125, R3, UR4, RZ ;  /* 0x00000004037d7c10 */ /* 0x000fe4000fffe0ff */
[----:B------:R-:W-:Y:S01]  /*351b0*/  ISETP.LT.AND P1, PT, R157, R177, !P0 ;  /* 0x000000b19d00720c */ /* 0x000fe20004721270 */
[----:B------:R-:W3:Y:S01]  /*351c0*/  LDL.LU R11, [R1+0xa8c] ;  /* 0x000a8c00010b7983 */ /* 0x000ee20000300800 */
[C---:B------:R-:W-:Y:S01]  /*351d0*/  LEA R6, P6, R125.reuse, R0, 0x2 ;  /* 0x000000007d067211 */ /* 0x040fe200078c10ff */
[----:B------:R-:W-:-:S03]  /*351e0*/  VIADD R3, R125, UR4 ;  /* 0x000000047d037c36 */ /* 0x000fc60008000000 */
[----:B------:R-:W-:Y:S01]  /*351f0*/  LEA.HI.X.SX32 R7, R125, R136, 0x2, P6 ;  /* 0x000000887d077211 */ /* 0x000fe200030f16ff */
[C---:B------:R-:W-:Y:S01]  /*35200*/  VIADD R125, R3.reuse, UR4 ;  /* 0x00000004037d7c36 */ /* 0x040fe20008000000 */
[----:B------:R-:W-:-:S03]  /*35210*/  LEA R4, P6, R3, R0, 0x2 ;  /* 0x0000000003047211 */ /* 0x000fc600078c10ff */
[----:B------:R1:W-:Y:S01]  /*35220*/  @P3 STG.E desc[UR60][R6.64], R16 ;  /* 0x0000001006003986 */ /* 0x0003e2000c10193c */
[----:B------:R-:W-:Y:S01]  /*35230*/  LEA.HI.X.SX32 R5, R3, R136, 0x2, P6 ;  /* 0x0000008803057211 */ /* 0x000fe200030f16ff */
[----:B------:R-:W-:Y:S01]  /*35240*/  VIADD R3, R125, UR4 ;  /* 0x000000047d037c36 */ /* 0x000fe20008000000 */
[----:B--2---:R-:W-:-:S03]  /*35250*/  ISETP.LT.AND P5, PT, R156, R177, !P0 ;  /* 0x000000b19c00720c */ /* 0x004fc600047a1270 */
[----:B------:R2:W-:Y:S01]  /*35260*/  @P2 STG.E desc[UR60][R4.64], R13 ;  /* 0x0000000d04002986 */ /* 0x0005e2000c10193c */
[----:B-1----:R-:W-:Y:S02]  /*35270*/  LEA R6, P6, R125, R0, 0x2 ;  /* 0x000000007d067211 */ /* 0x002fe400078c10ff */
[----:B------:R-:W-:Y:S02]  /*35280*/  IADD3 R9, R3, UR4, RZ ;  /* 0x0000000403097c10 */ /* 0x000fe4000fffe0ff */
[----:B------:R-:W-:Y:S02]  /*35290*/  LEA.HI.X.SX32 R7, R125, R136, 0x2, P6 ;  /* 0x000000887d077211 */ /* 0x000fe400030f16ff */
[----:B--2---:R-:W-:-:S03]  /*352a0*/  LEA R4, P6, R3, R0, 0x2 ;  /* 0x0000000003047211 */ /* 0x004fc600078c10ff */
[----:B------:R1:W-:Y:S01]  /*352b0*/  @P1 STG.E desc[UR60][R6.64], R17 ;  /* 0x0000001106001986 */ /* 0x0003e2000c10193c */
[----:B------:R-:W-:Y:S01]  /*352c0*/  LEA.HI.X.SX32 R5, R3, R136, 0x2, P6 ;  /* 0x0000008803057211 */ /* 0x000fe200030f16ff */
[----:B------:R-:W-:-:S04]  /*352d0*/  VIADD R3, R9, UR4 ;  /* 0x0000000409037c36 */ /* 0x000fc80008000000 */
[----:B------:R2:W-:Y:S01]  /*352e0*/  @P5 STG.E desc[UR60][R4.64], R14 ;  /* 0x0000000e04005986 */ /* 0x0005e2000c10193c */
[----:B-1----:R-:W-:-:S04]  /*352f0*/  LEA R6, P6, R9, R0, 0x2 ;  /* 0x0000000009067211 */ /* 0x002fc800078c10ff */
[----:B------:R-:W-:Y:S02]  /*35300*/  LEA.HI.X.SX32 R7, R9, R136, 0x2, P6 ;  /* 0x0000008809077211 */ /* 0x000fe400030f16ff */
[-C--:B----4-:R-:W-:Y:S02]  /*35310*/  ISETP.LT.AND P5, PT, R10, R177.reuse, !P0 ;  /* 0x000000b10a00720c */ /* 0x090fe400047a1270 */
[----:B------:R-:W4:Y:S01]  /*35320*/  LDL.LU R10, [R1+0xa88] ;  /* 0x000a8800010a7983 */ /* 0x000f220000300800 */
[----:B------:R-:W-:-:S03]  /*35330*/  ISETP.LT.AND P3, PT, R155, R177, !P0 ;  /* 0x000000b19b00720c */ /* 0x000fc60004761270 */
[----:B------:R1:W-:Y:S01]  /*35340*/  @P4 STG.E desc[UR60][R6.64], R18 ;  /* 0x0000001206004986 */ /* 0x0003e2000c10193c */
[C---:B--2---:R-:W-:Y:S01]  /*35350*/  LEA R4, P6, R3.reuse, R0, 0x2 ;  /* 0x0000000003047211 */ /* 0x044fe200078c10ff */
[C---:B------:R-:W-:Y:S01]  /*35360*/  VIADD R9, R3.reuse, UR4 ;  /* 0x0000000403097c36 */ /* 0x040fe20008000000 */
[----:B------:R-:W-:Y:S02]  /*35370*/  ISETP.LT.AND P2, PT, R154, R177, !P0 ;  /* 0x000000b19a00720c */ /* 0x000fe40004741270 */
[----:B------:R-:W-:Y:S02]  /*35380*/  LEA.HI.X.SX32 R5, R3, R136, 0x2, P6 ;  /* 0x0000008803057211 */ /* 0x000fe400030f16ff */
[----:B------:R-:W-:Y:S01]  /*35390*/  ISETP.LT.AND P4, PT, R8, UR5, !P0 ;  /* 0x0000000508007c0c */ /* 0x000fe2000c781270 */
[----:B------:R-:W-:Y:S01]  /*353a0*/  ULDC UR5, c[0x0][0x22c] ;  /* 0x00008b0000057ab9 */ /* 0x000fe20000000800 */
[----:B------:R-:W2:Y:S01]  /*353b0*/  LDL.LU R8, [R1+0xa94] ;  /* 0x000a940001087983 */ /* 0x000ea20000300800 */
[----:B-1----:R-:W-:-:S03]  /*353c0*/  LEA R6, P6, R9, R0, 0x2 ;  /* 0x0000000009067211 */ /* 0x002fc600078c10ff */
[----:B------:R-:W2:Y:S01]  /*353d0*/  LDL.LU R13, [R1+0xa9c] ;  /* 0x000a9c00010d7983 */ /* 0x000ea20000300800 */
[----:B------:R-:W-:-:S03]  /*353e0*/  LEA.HI.X.SX32 R7, R9, R136, 0x2, P6 ;  /* 0x0000008809077211 */ /* 0x000fc600030f16ff */
[----:B------:R1:W-:Y:S04]  /*353f0*/  @P3 STG.E desc[UR60][R4.64], R15 ;  /* 0x0000000f04003986 */ /* 0x0003e8000c10193c */
[----:B------:R1:W-:Y:S01]  /*35400*/  @P2 STG.E desc[UR60][R6.64], R19 ;  /* 0x0000001306002986 */ /* 0x0003e2000c10193c */
[----:B---3--:R-:W-:Y:S01]  /*35410*/  ISETP.LT.AND P3, PT, R152, UR5, !P0 ;  /* 0x0000000598007c0c */ /* 0x008fe2000c761270 */
[----:B------:R-:W-:Y:S02]  /*35420*/  ULDC UR5, c[0x0][0x22c] ;  /* 0x00008b0000057ab9 */ /* 0x000fe40000000800 */
[----:B------:R-:W-:Y:S01]  /*35430*/  ISETP.LT.AND P2, PT, R12, UR5, !P0 ;  /* 0x000000050c007c0c */ /* 0x000fe2000c741270 */
[----:B------:R-:W-:Y:S01]  /*35440*/  VIADD R3, R9, UR4 ;  /* 0x0000000409037c36 */ /* 0x000fe20008000000 */
[----:B------:R-:W3:Y:S01]  /*35450*/  LDL.LU R12, [R1+0xaa4] ;  /* 0x000aa400010c7983 */ /* 0x000ee20000300800 */
[----:B------:R-:W-:Y:S01]  /*35460*/  ISETP.LT.AND P1, PT, R153, R177, !P0 ;  /* 0x000000b19900720c */ /* 0x000fe20004721270 */
[----:B------:R-:W-:-:S02]  /*35470*/  ULDC UR5, c[0x0][0x22c] ;  /* 0x00008b0000057ab9 */ /* 0x000fc40000000800 */
[C---:B-1----:R-:W-:Y:S02]  /*35480*/  LEA R4, P6, R3.reuse, R0, 0x2 ;  /* 0x0000000003047211 */ /* 0x042fe400078c10ff */
[C---:B------:R-:W-:Y:S02]  /*35490*/  IADD3 R9, R3.reuse, UR4, RZ ;  /* 0x0000000403097c10 */ /* 0x040fe4000fffe0ff */
[----:B------:R-:W-:Y:S02]  /*354a0*/  LEA.HI.X.SX32 R5, R3, R136, 0x2, P6 ;  /* 0x0000008803057211 */ /* 0x000fe400030f16ff */
[C---:B------:R-:W-:Y:S01]  /*354b0*/  LEA R6, P6, R9.reuse, R0, 0x2 ;  /* 0x0000000009067211 */ /* 0x040fe200078c10ff */
[----:B------:R-:W-:-:S03]  /*354c0*/  VIADD R3, R9, UR4 ;  /* 0x0000000409037c36 */ /* 0x000fc60008000000 */
[----:B------:R1:W-:Y:S01]  /*354d0*/  @P1 STG.E desc[UR60][R4.64], R20 ;  /* 0x0000001404001986 */ /* 0x0003e2000c10193c */
[----:B------:R-:W-:Y:S01]  /*354e0*/  LEA.HI.X.SX32 R7, R9, R136, 0x2, P6 ;  /* 0x0000008809077211 */ /* 0x000fe200030f16ff */
[----:B------:R-:W-:Y:S01]  /*354f0*/  VIADD R9, R3, UR4 ;  /* 0x0000000403097c36 */ /* 0x000fe20008000000 */
[----:B------:R-:W-:Y:S01]  /*35500*/  ISETP.LT.AND P1, PT, R11, UR5, !P0 ;  /* 0x000000050b007c0c */ /* 0x000fe2000c721270 */
[----:B------:R-:W-:Y:S01]  /*35510*/  ULDC UR5, c[0x0][0x22c] ;  /* 0x00008b0000057ab9 */ /* 0x000fe20000000800 */
[----:B------:R-:W3:Y:S01]  /*35520*/  LDL.LU R11, [R1+0xaa0] ;  /* 0x000aa000010b7983 */ /* 0x000ee20000300800 */
[----:B-1----:R-:W-:-:S03]  /*35530*/  LEA R4, P6, R3, R0, 0x2 ;  /* 0x0000000003047211 */ /* 0x002fc600078c10ff */
[----:B------:R1:W-:Y:S01]  /*35540*/  @P5 STG.E desc[UR60][R6.64], R24 ;  /* 0x0000001806005986 */ /* 0x0003e2000c10193c */
[----:B------:R-:W-:Y:S01]  /*35550*/  LEA.HI.X.SX32 R5, R3, R136, 0x2, P6 ;  /* 0x0000008803057211 */ /* 0x000fe200030f16ff */
[----:B------:R-:W-:-:S04]  /*35560*/  VIADD R3, R9, UR4 ;  /* 0x0000000409037c36 */ /* 0x000fc80008000000 */
[----:B------:R4:W-:Y:S01]  /*35570*/  @P4 STG.E desc[UR60][R4.64], R21 ;  /* 0x0000001504004986 */ /* 0x0009e2000c10193c */
[----:B-1----:R-:W-:-:S04]  /*35580*/  LEA R6, P6, R9, R0, 0x2 ;  /* 0x0000000009067211 */ /* 0x002fc800078c10ff */
[----:B------:R-:W-:Y:S02]  /*35590*/  LEA.HI.X.SX32 R7, R9, R136, 0x2, P6 ;  /* 0x0000008809077211 */ /* 0x000fe400030f16ff */
[----:B----4-:R-:W-:Y:S01]  /*355a0*/  ISETP.LT.AND P5, PT, R10, UR5, !P0 ;  /* 0x000000050a007c0c */ /* 0x010fe2000c7a1270 */
[----:B------:R-:W-:Y:S01]  /*355b0*/  ULDC UR5, c[0x0][0x22c] ;  /* 0x00008b0000057ab9 */ /* 0x000fe20000000800 */
[----:B------:R-:W4:Y:S01]  /*355c0*/  LDL.LU R10, [R1+0xaac] ;  /* 0x000aac00010a7983 */ /* 0x000f220000300800 */
[----:B------:R-:W-:-:S03]  /*355d0*/  LEA R4, P6, R3, R0, 0x2 ;  /* 0x0000000003047211 */ /* 0x000fc600078c10ff */
[----:B------:R1:W-:Y:S01]  /*355e0*/  @P3 STG.E desc[UR60][R6.64], R25 ;  /* 0x0000001906003986 */ /* 0x0003e2000c10193c */
[----:B--2---:R-:W-:Y:S01]  /*355f0*/  ISETP.LT.AND P4, PT, R8, UR5, !P0 ;  /* 0x0000000508007c0c */ /* 0x004fe2000c781270 */
[----:B------:R-:W-:Y:S02]  /*35600*/  ULDC UR5, c[0x0][0x22c] ;  /* 0x00008b0000057ab9 */ /* 0x000fe40000000800 */
[----:B------:R-:W2:Y:S01]  /*35610*/  LDL.LU R8, [R1+0xab4] ;  /* 0x000ab40001087983 */ /* 0x000ea20000300800 */
[----:B------:R-:W-:Y:S01]  /*35620*/  ISETP.LT.AND P3, PT, R13, UR5, !P0 ;  /* 0x000000050d007c0c */ /* 0x000fe2000c761270 */
[----:B------:R-:W-:Y:S02]  /*35630*/  ULDC UR5, c[0x0][0x22c] ;  /* 0x00008b0000057ab9 */ /* 0x000fe40000000800 */
[----:B------:R-:W2:Y:S01]  /*35640*/  LDL.LU R13, [R1+0xabc] ;  /* 0x000abc00010d7983 */ /* 0x000ea20000300800 */
[----:B------:R-:W-:-:S05]  /*35650*/  LEA.HI.X.SX32 R5, R3, R136, 0x2, P6 ;  /* 0x0000008803057211 */ /* 0x000fca00030f16ff */
[----:B------:R1:W-:Y:S01]  /*35660*/  @P2 STG.E desc[UR60][R4.64], R22 ;  /* 0x0000001604002986 */ /* 0x0003e2000c10193c */
[----:B---3--:R-:W-:Y:S01]  /*35670*/  ISETP.LT.AND P2, PT, R12, UR5, !P0 ;  /* 0x000000050c007c0c */ /* 0x008fe2000c741270 */
[----:B------:R-:W-:Y:S02]  /*35680*/  ULDC UR5, c[0x0][0x22c] ;  /* 0x00008b0000057ab9 */ /* 0x000fe40000000800 */
[----:B------:R-:W3:Y:S01]  /*35690*/  LDL.LU R12, [R1+0xab8] ;  /* 0x000ab800010c7983 */ /* 0x000ee20000300800 */
[----:B------:R-:W-:-:S04]  /*356a0*/  IADD3 R9, R3, UR4, RZ ;  /* 0x0000000403097c10 */ /* 0x000fc8000fffe0ff */
[C---:B-1----:R-:W-:Y:S01]  /*356b0*/  LEA R6, P6, R9.reuse, R0, 0x2 ;  /* 0x0000000009067211 */ /* 0x042fe200078c10ff */
[----:B------:R-:W-:-:S03]  /*356c0*/  VIADD R3, R9, UR4 ;  /* 0x0000000409037c36 */ /* 0x000fc60008000000 */
[----:B------:R-:W-:Y:S01]  /*356d0*/  LEA.HI.X.SX32 R7, R9, R136, 0x2, P6 ;  /* 0x0000008809077211 */ /* 0x000fe200030f16ff */
[C---:B------:R-:W-:Y:S01]  /*356e0*/  VIADD R9, R3.reuse, UR4 ;  /* 0x0000000403097c36 */ /* 0x040fe20008000000 */
[----:B------:R-:W-:-:S03]  /*356f0*/  LEA R4, P6, R3, R0, 0x2 ;  /* 0x0000000003047211 */ /* 0x000fc600078c10ff */
        /* <DEDUP_REMOVED lines=8> */
[----:B------:R-:W-:-:S03]  /*35780*/  LEA.HI.X.SX32 R7, R9, R136, 0x2, P6 ;  /* 0x0000008809077211 */ /* 0x000fc600030f16ff */
[----:B------:R-:W3:Y:S04]  /*35790*/  LDS.128 R20, [R2] ;  /* 0x0000000002147984 */ /* 0x000ee80000000c00 */
[----:B------:R4:W-:Y:S01]  /*357a0*/  @P4 STG.E desc[UR60][R6.64], R27 ;  /* 0x0000001b06004986 */ /* 0x0009e2000c10193c */
[----:B-1----:R-:W-:-:S04]  /*357b0*/  LEA R4, P6, R3, R0, 0x2 ;  /* 0x0000000003047211 */ /* 0x002fc800078c10ff */
[C---:B------:R-:W-:Y:S02]  /*357c0*/  LEA.HI.X.SX32 R5, R3.reuse, R136, 0x2, P6 ;  /* 0x0000008803057211 */ /* 0x040fe400030f16ff */
[----:B------:R-:W-:Y:S02]  /*357d0*/  IADD3 R9, R3, UR4, RZ ;  /* 0x0000000403097c10 */ /* 0x000fe4000fffe0ff */
        /* <DEDUP_REMOVED lines=14> */
[----:B------:R-:W-:Y:S02]  /*358c0*/  VIADD R3, R9, UR4 ;  /* 0x0000000409037c36 */ /* 0x000fe40008000000 */
[----:B------:R-:W3:Y:S01]  /*358d0*/  LDL.LU R12, [R1+0xadc] ;  /* 0x000adc00010c7983 */ /* 0x000ee20000300800 */
[----:B------:R-:W-:Y:S01]  /*358e0*/  ULDC UR5, c[0x0][0x22c] ;  /* 0x00008b0000057ab9 */ /* 0x000fe20000000800 */
[C---:B------:R-:W-:Y:S01]  /*358f0*/  VIADD R9, R3.reuse, UR4 ;  /* 0x0000000403097c36 */ /* 0x040fe20008000000 */
[----:B-1----:R-:W-:-:S04]  /*35900*/  LEA R4, P6, R3, R0, 0x2 ;  /* 0x0000000003047211 */ /* 0x002fc800078c10ff */
[----:B------:R-:W-:Y:S01]  /*35910*/  LEA.HI.X.SX32 R5, R3, R136, 0x2, P6 ;  /* 0x0000008803057211 */ /* 0x000fe200030f16ff */
[C---:B------:R-:W-:Y:S01]  /*35920*/  VIADD R3, R9.reuse, UR4 ;  /* 0x0000000409037c36 */ /* 0x040fe20008000000 */
[----:B------:R-:W-:-:S03]  /*35930*/  LEA R6, P6, R9, R0, 0x2 ;  /* 0x0000000009067211 */ /* 0x000fc600078c10ff */
[----:B------:R1:W-:Y:S01]  /*35940*/  @P1 STG.E desc[UR60][R4.64], R29 ;  /* 0x0000001d04001986 */ /* 0x0003e2000c10193c */
[----:B------:R-:W-:Y:S02]  /*35950*/  LEA.HI.X.SX32 R7, R9, R136, 0x2, P6 ;  /* 0x0000008809077211 */ /* 0x000fe400030f16ff */
[----:B------:R-:W-:Y:S02]  /*35960*/  IADD3 R9, R3, UR4, RZ ;  /* 0x0000000403097c10 */ /* 0x000fe4000fffe0ff */
[----:B------:R-:W-:Y:S01]  /*35970*/  ISETP.LT.AND P1, PT, R11, UR5, !P0 ;  /* 0x000000050b007c0c */ /* 0x000fe2000c721270 */
[----:B------:R1:W-:Y:S01]  /*35980*/  @P5 STG.E desc[UR60][R6.64], R33 ;  /* 0x0000002106005986 */ /* 0x0003e2000c10193c */
[----:B------:R-:W-:-:S03]  /*35990*/  ULDC UR5, c[0x0][0x22c] ;  /* 0x00008b0000057ab9 */ /* 0x000fc60000000800 */
[----:B------:R-:W3:Y:S01]  /*359a0*/  LDL.LU R11, [R1+0xae4] ;  /* 0x000ae400010b7983 */ /* 0x000ee20000300800 */
[----:B-1----:R-:W-:-:S04]  /*359b0*/  LEA R4, P6, R3, R0, 0x2 ;  /* 0x0000000003047211 */ /* 0x002fc800078c10ff */
[----:B------:R-:W-:Y:S02]  /*359c0*/  LEA.HI.X.SX32 R5, R3, R136, 0x2, P6 ;  /* 0x0000008803057211 */ /* 0x000fe400030f16ff */
[----:B------:R-:W-:-:S03]  /*359d0*/  LEA R6, P6, R9, R0, 0x2 ;  /* 0x0000000009067211 */ /* 0x000fc600078c10ff */
[----:B------:R1:W-:Y:S01]  /*359e0*/  @P4 STG.E desc[UR60][R4.64], R30 ;  /* 0x0000001e04004986 */ /* 0x0003e2000c10193c */
[C---:B------:R-:W-:Y:S01]  /*359f0*/  LEA.HI.X.SX32 R7, R9.reuse, R136, 0x2, P6 ;  /* 0x0000008809077211 */ /* 0x040fe200030f16ff */
[----:B------:R-:W-:-:S04]  /*35a00*/  VIADD R3, R9, UR4 ;  /* 0x0000000409037c36 */ /* 0x000fc80008000000 */
[----:B------:R3:W-:Y:S01]  /*35a10*/  @P3 STG.E desc[UR60][R6.64], R34 ;  /* 0x0000002206003986 */ /* 0x0007e2000c10193c */
[----:B----4-:R-:W-:Y:S01]  /*35a20*/  ISETP.LT.AND P5, PT, R10, UR5, !P0 ;  /* 0x000000050a007c0c */ /* 0x010fe2000c7a1270 */
[----:B------:R-:W-:Y:S02]  /*35a30*/  ULDC UR5, c[0x0][0x22c] ;  /* 0x00008b0000057ab9 */ /* 0x000fe40000000800 */
[----:B------:R-:W4:Y:S01]  /*35a40*/  LDL.LU R10, [R1+0xaec] ;  /* 0x000aec00010a7983 */ /* 0x000f220000300800 */
[----:B-1----:R-:W-:Y:S02]  /*35a50*/  LEA R4, P6, R3, R0, 0x2 ;  /* 0x0000000003047211 */ /* 0x002fe400078c10ff */
[----:B--2---:R-:W-:Y:S01]  /*35a60*/  ISETP.LT.AND P4, PT, R8, UR5, !P0 ;  /* 0x0000000508007c0c */ /* 0x004fe2000c781270 */
[----:B------:R-:W-:Y:S01]  /*35a70*/  ULDC UR5, c[0x0][0x22c] ;  /* 0x00008b0000057ab9 */ /* 0x000fe20000000800 */
[----:B------:R-:W2:Y:S01]  /*35a80*/  LDL.LU R8, [R1+0xae8] ;  /* 0x000ae80001087983 */ /* 0x000ea20000300800 */
[----:B------:R-:W-:Y:S01]  /*35a90*/  ISETP.LT.AND P3, PT, R13, UR5, !P0 ;  /* 0x000000050d007c0c */ /* 0x000fe2000c761270 */
[----:B------:R-:W-:-:S02]  /*35aa0*/  ULDC UR5, c[0x0][0x22c] ;  /* 0x00008b0000057ab9 */ /* 0x000fc40000000800 */
        /* <DEDUP_REMOVED lines=8> */
[----:B------:R-:W-:-:S04]  /*35b30*/  LEA R6, P6, R9, R0, 0x2 ;  /* 0x0000000009067211 */ /* 0x000fc800078c10ff */
[----:B------:R-:W-:Y:S02]  /*35b40*/  LEA.HI.X.SX32 R7, R9, R136, 0x2, P6 ;  /* 0x0000008809077211 */ /* 0x000fe400030f16ff */
[C---:B-1----:R-:W-:Y:S02]  /*35b50*/  LEA R4, P6, R3.reuse, R0, 0x2 ;  /* 0x0000000003047211 */ /* 0x042fe400078c10ff */
[C---:B------:R-:W-:Y:S01]  /*35b60*/  IADD3 R9, R3.reuse, UR4, RZ ;  /* 0x0000000403097c10 */ /* 0x040fe2000fffe0ff */
[----:B------:R1:W-:Y:S01]  /*35b70*/  @P1 STG.E desc[UR60][R6.64], R35 ;  /* 0x0000002306001986 */ /* 0x0003e2000c10193c */
[----:B------:R-:W-:-:S03]  /*35b80*/  LEA.HI.X.SX32 R5, R3, R136, 0x2, P6 ;  /* 0x0000008803057211 */ /* 0x000fc600030f16ff */
[----:B------:R-:W-:Y:S02]  /*35b90*/  VIADD R3, R9, UR4 ;  /* 0x0000000409037c36 */ /* 0x000fe40008000000 */
[----:B------:R1:W-:Y:S01]  /*35ba0*/  @P5 STG.E desc[UR60][R4.64], R36 ;  /* 0x0000002404005986 */ /* 0x0003e2000c10193c */
[----:B------:R-:W-:Y:S01]  /*35bb0*/  ISETP.LT.AND P1, PT, R11, UR5, !P0 ;  /* 0x000000050b007c0c */ /* 0x000fe2000c721270 */
[----:B------:R-:W-:Y:S02]  /*35bc0*/  ULDC UR5, c[0x0][0x22c] ;  /* 0x00008b0000057ab9 */ /* 0x000fe40000000800 */
        /* <DEDUP_REMOVED lines=23> */
[----:B------:R-:W-:Y:S02]  /*35d40*/  ULDC UR5, c[0x0][0x22c] ;  /* 0x00008b0000057ab9 */ /* 0x000fe40000000800 */
[C---:B------:R-:W-:Y:S02]  /*35d50*/  LEA R4, P6, R3.reuse, R0, 0x2 ;  /* 0x0000000003047211 */ /* 0x040fe400078c10ff */
[C---:B------:R-:W-:Y:S02]  /*35d60*/  IADD3 R9, R3.reuse, UR4, RZ ;  /* 0x0000000403097c10 */ /* 0x040fe4000fffe0ff */
[----:B------:R-:W-:-:S02]  /*35d70*/  LEA.HI.X.SX32 R5, R3, R136, 0x2, P6 ;  /* 0x0000008803057211 */ /* 0x000fc400030f16ff */
[C---:B-1----:R-:W-:Y:S01]  /*35d80*/  LEA R6, P6, R9.reuse, R0, 0x2 ;  /* 0x0000000009067211 */ /* 0x042fe200078c10ff */
[C---:B------:R-:W-:Y:S02]  /*35d90*/  VIADD R3, R9.reuse, UR4 ;  /* 0x0000000409037c36 */ /* 0x040fe40008000000 */
[----:B------:R1:W-:Y:S01]  /*35da0*/  @P1 STG.E desc[UR60][R4.64], R38 ;  /* 0x0000002604001986 */ /* 0x0003e2000c10193c */
[----:B------:R-:W-:Y:S01]  /*35db0*/  LEA.HI.X.SX32 R7, R9, R136, 0x2, P6 ;  /* 0x0000008809077211 */ /* 0x000fe200030f16ff */
[----:B------:R-:W-:-:S04]  /*35dc0*/  VIADD R9, R3, UR4 ;  /* 0x0000000403097c36 */ /* 0x000fc80008000000 */
        /* <DEDUP_REMOVED lines=24> */
[----:B------:R-:W-:Y:S02]  /*35f50*/  ULDC UR5, c[0x0][0x22c] ;  /* 0x00008b0000057ab9 */ /* 0x000fe40000000800 */
[----:B------:R-:W3:Y:S04]  /*35f60*/  LDL.LU R12, [R1+0xb10] ;  /* 0x000b1000010c7983 */ /* 0x000ee80000300800 */
[----:B------:R-:W3:Y:S04]  /*35f70*/  LDL.LU R17, [R1+0xb08] ;  /* 0x000b080001117983 */ /* 0x000ee80000300800 */
[----:B------:R-:W3:Y:S04]  /*35f80*/  LDL.LU R16, [R1+0xaf8] ;  /* 0x000af80001107983 */ /* 0x000ee80000300800 */
[----:B------:R-:W3:Y:S01]  /*35f90*/  LDL.LU R14, [R1+0xaf0] ;  /* 0x000af000010e7983 */ /* 0x000ee20000300800 */
[----:B------:R-:W-:-:S03]  /*35fa0*/  IADD3 R9, R3, UR4, RZ ;  /* 0x0000000403097c10 */ /* 0x000fc6000fffe0ff */
[----:B------:R-:W3:Y:S01]  /*35fb0*/  LDL.LU R15, [R1+0xae0] ;  /* 0x000ae000010f7983 */ /* 0x000ee20000300800 */
[C---:B------:R-:W-:Y:S01]  /*35fc0*/  LEA R6, P6, R9.reuse, R0, 0x2 ;  /* 0x0000000009067211 */ /* 0x040fe200078c10ff */
[----:B------:R-:W-:-:S03]  /*35fd0*/  VIADD R3, R9, UR4 ;  /* 0x0000000409037c36 */ /* 0x000fc60008000000 */
[----:B------:R-:W-:Y:S01]  /*35fe0*/  LEA.HI.X.SX32 R7, R9, R136, 0x2, P6 ;  /* 0x0000008809077211 */ /* 0x000fe200030f16ff */
[C---:B------:R-:W-:Y:S01]  /*35ff0*/  VIADD R9, R3.reuse, UR4 ;  /* 0x0000000403097c36 */ /* 0x040fe20008000000 */
[----:B-1----:R-:W-:-:S03]  /*36000*/  LEA R4, P6, R3, R0, 0x2 ;  /* 0x0000000003047211 */ /* 0x002fc600078c10ff */
[----:B------:R1:W-:Y:S01]  /*36010*/  @P1 STG.E desc[UR60][R6.64], R48 ;  /* 0x0000003006001986 */ /* 0x0003e2000c10193c */
[----:B------:R-:W-:Y:S01]  /*36020*/  LEA.HI.X.SX32 R5, R3, R136, 0x2, P6 ;  /* 0x0000008803057211 */ /* 0x000fe200030f16ff */
[----:B------:R-:W-:Y:S01]  /*36030*/  VIADD R3, R9, UR4 ;  /* 0x0000000409037c36 */ /* 0x000fe20008000000 */
[----:B------:R-:W-:Y:S01]  /*36040*/  ISETP.LT.AND P1, PT, R11, UR5, !P0 ;  /* 0x000000050b007c0c */ /* 0x000fe2000c721270 */
[----:B------:R-:W-:Y:S02]  /*36050*/  ULDC UR5, c[0x0][0x22c] ;  /* 0x00008b0000057ab9 */ /* 0x000fe40000000800 */
[----:B------:R1:W-:Y:S02]  /*36060*/  @P5 STG.E desc[UR60][R4.64], R41 ;  /* 0x0000002904005986 */ /* 0x0003e4000c10193c */
[----:B-1----:R-:W-:-:S04]  /*36070*/  LEA R6, P6, R9, R0, 0x2 ;  /* 0x0000000009067211 */ /* 0x002fc800078c10ff */
[----:B------:R-:W-:Y:S02]  /*36080*/  LEA.HI.X.SX32 R7, R9, R136, 0x2, P6 ;  /* 0x0000008809077211 */ /* 0x000fe400030f16ff */
[C---:B------:R-:W-:Y:S02]  /*36090*/  LEA R4, P6, R3.reuse, R0, 0x2 ;  /* 0x0000000003047211 */ /* 0x040fe400078c10ff */
[C---:B------:R-:W-:Y:S01]  /*360a0*/  IADD3 R9, R3.reuse, UR4, RZ ;  /* 0x0000000403097c10 */ /* 0x040fe2000fffe0ff */
[----:B------:R1:W-:Y:S01]  /*360b0*/  @P4 STG.E desc[UR60][R6.64], R49 ;  /* 0x0000003106004986 */ /* 0x0003e2000c10193c */
[----:B------:R-:W-:Y:S02]  /*360c0*/  LEA.HI.X.SX32 R5, R3, R136, 0x2, P6 ;  /* 0x0000008803057211 */ /* 0x000fe400030f16ff */
[----:B----4-:R-:W-:Y:S01]  /*360d0*/  ISETP.LT.AND P5, PT, R10, UR5, !P0 ;  /* 0x000000050a007c0c */ /* 0x010fe2000c7a1270 */
[----:B------:R-:W-:Y:S01]  /*360e0*/  ULDC UR5, c[0x0][0x22c] ;  /* 0x00008b0000057ab9 */ /* 0x000fe20000000800 */
[C---:B------:R-:W-:Y:S01]  /*360f0*/  VIADD R3, R9.reuse, UR4 ;  /* 0x0000000409037c36 */ /* 0x040fe20008000000 */
[----:B------:R4:W-:Y:S01]  /*36100*/  @P3 STG.E desc[UR60][R4.64], R42 ;  /* 0x0000002a04003986 */ /* 0x0009e2000c10193c */
[----:B--2---:R-:W-:Y:S01]  /*36110*/  ISETP.LT.AND P4, PT, R8, UR5, !P0 ;  /* 0x0000000508007c0c */ /* 0x004fe2000c781270 */
[----:B------:R-:W-:Y:S01]  /*36120*/  ULDC UR5, c[0x0][0x22c] ;  /* 0x00008b0000057ab9 */ /* 0x000fe20000000800 */
[----:B------:R-:W-:-:S02]  /*36130*/  LEA R8, P6, R9, R0, 0x2 ;  /* 0x0000000009087211 */ /* 0x000fc400078c10ff */
[----:B------:R-:W-:Y:S01]  /*36140*/  ISETP.LT.AND P3, PT, R13, UR5, !P0 ;  /* 0x000000050d007c0c */ /* 0x000fe2000c761270 */
[----:B------:R-:W-:Y:S01]  /*36150*/  VIADD R13, R3, UR4 ;  /* 0x00000004030d7c36 */ /* 0x000fe20008000000 */
[----:B------:R-:W-:Y:S01]  /*36160*/  LEA.HI.X.SX32 R9, R9, R136, 0x2, P6 ;  /* 0x0000008809097211 */ /* 0x000fe200030f16ff */
[----:B------:R-:W-:Y:S01]  /*36170*/  ULDC UR5, c[0x0][0x22c] ;  /* 0x00008b0000057ab9 */ /* 0x000fe20000000800 */
[----:B------:R-:W-:-:S04]  /*36180*/  LEA R10, P6, R3, R0, 0x2 ;  /* 0x00000000030a7211 */ /* 0x000fc800078c10ff */
[----:B------:R-:W-:Y:S01]  /*36190*/  LEA.HI.X.SX32 R11, R3, R136, 0x2, P6 ;  /* 0x00000088030b7211 */ /* 0x000fe200030f16ff */
[C---:B------:R-:W-:Y:S01]  /*361a0*/  VIADD R3, R13.reuse, UR4 ;  /* 0x000000040d037c36 */ /* 0x040fe20008000000 */
[C---:B-1----:R-:W-:Y:S01]  /*361b0*/  LEA R6, P6, R13.reuse, R0, 0x2 ;  /* 0x000000000d067211 */ /* 0x042fe200078c10ff */
[----:B------:R1:W-:Y:S03]  /*361c0*/  @P2 STG.E desc[UR60][R8.64], R50 ;  /* 0x0000003208002986 */ /* 0x0003e6000c10193c */
[----:B------:R-:W-:Y:S02]  /*361d0*/  LEA.HI.X.SX32 R7, R13, R136, 0x2, P6 ;  /* 0x000000880d077211 */ /* 0x000fe400030f16ff */
[C---:B----4-:R-:W-:Y:S01]  /*361e0*/  LEA R4, P6, R3.reuse, R0, 0x2 ;  /* 0x0000000003047211 */ /* 0x050fe200078c10ff */
[----:B------:R2:W-:Y:S03]  /*361f0*/  @P1 STG.E desc[UR60][R10.64], R43 ;  /* 0x0000002b0a001986 */ /* 0x0005e6000c10193c */
[----:B------:R-:W-:Y:S01]  /*36200*/  LEA.HI.X.SX32 R5, R3, R136, 0x2, P6 ;  /* 0x0000008803057211 */ /* 0x000fe200030f16ff */
[----:B------:R4:W-:Y:S04]  /*36210*/  @P5 STG.E desc[UR60][R6.64], R51 ;  /* 0x0000003306005986 */ /* 0x0009e8000c10193c */
[----:B------:R4:W-:Y:S01]  /*36220*/  @P4 STG.E desc[UR60][R4.64], R88 ;  /* 0x0000005804004986 */ /* 0x0009e2000c10193c */
[----:B---3--:R-:W-:Y:S01]  /*36230*/  ISETP.LT.AND P2, PT, R12, UR5, !P0 ;  /* 0x000000050c007c0c */ /* 0x008fe2000c741270 */
[----:B------:R-:W-:-:S02]  /*36240*/  ULDC UR5, c[0x0][0x22c] ;  /* 0x00008b0000057ab9 */ /* 0x000fc40000000800 */
[----:B------:R-:W3:Y:S01]  /*36250*/  LDL.LU R12, [R1+0xad8] ;  /* 0x000ad800010c7983 */ /* 0x000ee20000300800 */
[----:B------:R-:W-:Y:S01]  /*36260*/  ISETP.LT.AND P1, PT, R17, UR5, !P0 ;  /* 0x0000000511007c0c */ /* 0x000fe2000c721270 */
[----:B------:R-:W-:Y:S02]  /*36270*/  ULDC UR5, c[0x0][0x22c] ;  /* 0x00008b0000057ab9 */ /* 0x000fe40000000800 */
[----:B------:R-:W3:Y:S01]  /*36280*/  LDL.LU R17, [R1+0xac8] ;  /* 0x000ac80001117983 */ /* 0x000ee20000300800 */
[----:B------:R-:W-:Y:S01]  /*36290*/  ISETP.LT.AND P5, PT, R16, UR5, !P0 ;  /* 0x0000000510007c0c */ /* 0x000fe2000c7a1270 */
[----:B------:R-:W-:Y:S02]  /*362a0*/  ULDC UR5, c[0x0][0x22c] ;  /* 0x00008b0000057ab9 */ /* 0x000fe40000000800 */
[----:B------:R-:W3:Y:S01]  /*362b0*/  LDL.LU R16, [R1+0xac0] ;  /* 0x000ac00001107983 */ /* 0x000ee20000300800 */
[----:B------:R-:W-:Y:S01]  /*362c0*/  ISETP.LT.AND P4, PT, R14, UR5, !P0 ;  /* 0x000000050e007c0c */ /* 0x000fe2000c781270 */
[----:B------:R-:W-:-:S02]  /*362d0*/  ULDC UR5, c[0x0][0x22c] ;  /* 0x00008b0000057ab9 */ /* 0x000fc40000000800 */
[----:B------:R-:W3:Y:S01]  /*362e0*/  LDL.LU R14, [R1+0xab0] ;  /* 0x000ab000010e7983 */ /* 0x000ee20000300800 */
[----:B------:R-:W-:-:S04]  /*362f0*/  IADD3 R13, R3, UR4, RZ ;  /* 0x00000004030d7c10 */ /* 0x000fc8000fffe0ff */
[C---:B-1----:R-:W-:Y:S01]  /*36300*/  LEA R8, P6, R13.reuse, R0, 0x2 ;  /* 0x000000000d087211 */ /* 0x042fe200078c10ff */
[----:B------:R-:W-:-:S03]  /*36310*/  VIADD R3, R13, UR4 ;  /* 0x000000040d037c36 */ /* 0x000fc60008000000 */
[----:B------:R-:W-:Y:S01]  /*36320*/  LEA.HI.X.SX32 R9, R13, R136, 0x2, P6 ;  /* 0x000000880d097211 */ /* 0x000fe200030f16ff */
[C---:B------:R-:W-:Y:S01]  /*36330*/  VIADD R13, R3.reuse, UR4 ;  /* 0x00000004030d7c36 */ /* 0x040fe20008000000 */
[----:B--2---:R-:W-:-:S04]  /*36340*/  LEA R10, P6, R3, R0, 0x2 ;  /* 0x00000000030a7211 */ /* 0x004fc800078c10ff */
[----:B------:R-:W-:Y:S01]  /*36350*/  LEA.HI.X.SX32 R11, R3, R136, 0x2, P6 ;  /* 0x00000088030b7211 */ /* 0x000fe200030f16ff */
[C---:B------:R-:W-:Y:S01]  /*36360*/  VIADD R3, R13.reuse, UR4 ;  /* 0x000000040d037c36 */ /* 0x040fe20008000000 */
[----:B----4-:R-:W-:Y:S01]  /*36370*/  LEA R6, P6, R13, R0, 0x2 ;  /* 0x000000000d067211 */ /* 0x010fe200078c10ff */
[----:B------:R1:W-:Y:S01]  /*36380*/  @P3 STG.E desc[UR60][R8.64], R52 ;  /* 0x0000003408003986 */ /* 0x0003e2000c10193c */
[----:B------:R-:W-:Y:S01]  /*36390*/  ISETP.LT.AND P3, PT, R15, UR5, !P0 ;  /* 0x000000050f007c0c */ /* 0x000fe2000c761270 */
[----:B------:R-:W-:Y:S01]  /*363a0*/  ULDC UR5, c[0x0][0x22c] ;  /* 0x00008b0000057ab9 */ /* 0x000fe20000000800 */
[----:B------:R-:W-:Y:S01]  /*363b0*/  LEA.HI.X.SX32 R7, R13, R136, 0x2, P6 ;  /* 0x000000880d077211 */ /* 0x000fe200030f16ff */
[----:B------:R-:W2:Y:S01]  /*363c0*/  LDL.LU R15, [R1+0xaa8] ;  /* 0x000aa800010f7983 */ /* 0x000ea20000300800 */
[C---:B------:R-:W-:Y:S02]  /*363d0*/  LEA R4, P6, R3.reuse, R0, 0x2 ;  /* 0x0000000003047211 */ /* 0x040fe400078c10ff */
[C---:B------:R-:W-:Y:S01]  /*363e0*/  IADD3 R13, R3.reuse, UR4, RZ ;  /* 0x00000004030d7c10 */ /* 0x040fe2000fffe0ff */
[----:B------:R4:W-:Y:S01]  /*363f0*/  @P2 STG.E desc[UR60][R10.64], R89 ;  /* 0x000000590a002986 */ /* 0x0009e2000c10193c */
[----:B------:R-:W-:-:S02]  /*36400*/  LEA.HI.X.SX32 R5, R3, R136, 0x2, P6 ;  /* 0x0000008803057211 */ /* 0x000fc400030f16ff */
[C---:B-1----:R-:W-:Y:S01]  /*36410*/  LEA R8, P6, R13.reuse, R0, 0x2 ;  /* 0x000000000d087211 */ /* 0x042fe200078c10ff */
        /* <DEDUP_REMOVED lines=14> */
[----:B------:R-:W-:-:S02]  /*36500*/  VIADD R3, R13, UR4 ;  /* 0x000000040d037c36 */ /* 0x000fc40008000000 */
[----:B------:R-:W3:Y:S01]  /*36510*/  LDL.LU R14, [R1+0xa68] ;  /* 0x000a6800010e7983 */ /* 0x000ee20000300800 */
[----:B------:R-:W-:Y:S01]  /*36520*/  ULDC UR5, c[0x0][0x22c] ;  /* 0x00008b0000057ab9 */ /* 0x000fe20000000800 */
[C---:B------:R-:W-:Y:S01]  /*36530*/  VIADD R13, R3.reuse, UR4 ;  /* 0x00000004030d7c36 */ /* 0x040fe20008000000 */
[----:B----4-:R-:W-:-:S04]  /*36540*/  LEA R10, P6, R3, R0, 0x2 ;  /* 0x00000000030a7211 */ /* 0x010fc800078c10ff */
[----:B------:R-:W-:Y:S01]  /*36550*/  LEA.HI.X.SX32 R11, R3, R136, 0x2, P6 ;  /* 0x00000088030b7211 */ /* 0x000fe200030f16ff */
[C---:B------:R-:W-:Y:S01]  /*36560*/  VIADD R3, R13.reuse, UR4 ;  /* 0x000000040d037c36 */ /* 0x040fe20008000000 */
[----:B-1----:R-:W-:-:S04]  /*36570*/  LEA R6, P6, R13, R0, 0x2 ;  /* 0x000000000d067211 */ /* 0x002fc800078c10ff */
[----:B------:R-:W-:Y:S02]  /*36580*/  LEA.HI.X.SX32 R7, R13, R136, 0x2, P6 ;  /* 0x000000880d077211 */ /* 0x000fe400030f16ff */
[C---:B------:R-:W-:Y:S02]  /*36590*/  LEA R4, P6, R3.reuse, R0, 0x2 ;  /* 0x0000000003047211 */ /* 0x040fe400078c10ff */
[----:B------:R-:W-:Y:S01]  /*365a0*/  IADD3 R13, R3, UR4, RZ ;  /* 0x00000004030d7c10 */ /* 0x000fe2000fffe0ff */
[----:B------:R1:W-:Y:S01]  /*365b0*/  @P3 STG.E desc[UR60][R10.64], R91 ;  /* 0x0000005b0a003986 */ /* 0x0003e2000c10193c */
[----:B--2---:R-:W-:Y:S01]  /*365c0*/  ISETP.LT.AND P3, PT, R15, UR5, !P0 ;  /* 0x000000050f007c0c */ /* 0x004fe2000c761270 */
[----:B------:R-:W-:Y:S01]  /*365d0*/  ULDC UR5, c[0x0][0x22c] ;  /* 0x00008b0000057ab9 */ /* 0x000fe20000000800 */
[----:B------:R-:W-:Y:S01]  /*365e0*/  LEA.HI.X.SX32 R5, R3, R136, 0x2, P6 ;  /* 0x0000008803057211 */ /* 0x000fe200030f16ff */
[----:B------:R-:W2:Y:S01]  /*365f0*/  LDL.LU R15, [R1+0xa60] ;  /* 0x000a6000010f7983 */ /* 0x000ea20000300800 */
[C---:B------:R-:W-:Y:S01]  /*36600*/  VIADD R3, R13.reuse, UR4 ;  /* 0x000000040d037c36 */ /* 0x040fe20008000000 */
[----:B------:R-:W-:-:S02]  /*36610*/  LEA R8, P6, R13, R0, 0x2 ;  /* 0x000000000d087211 */ /* 0x000fc400078c10ff */
[----:B------:R4:W-:Y:S02]  /*36620*/  @P2 STG.E desc[UR60][R6.64], R55 ;  /* 0x0000003706002986 */ /* 0x0009e4000c10193c */
[----:B------:R-:W-:Y:S02]  /*36630*/  LEA.HI.X.SX32 R9, R13, R136, 0x2, P6 ;  /* 0x000000880d097211 */ /* 0x000fe400030f16ff */
        /* <DEDUP_REMOVED lines=20> */
[----:B------:R-:W-:Y:S02]  /*36780*/  LEA.HI.X.SX32 R7, R13, R136, 0x2, P6 ;  /* 0x000000880d077211 */ /* 0x000fe400030f16ff */
[C---:B-1----:R-:W-:Y:S02]  /*36790*/  LEA R4, P6, R3.reuse, R0, 0x2 ;  /* 0x0000000003047211 */ /* 0x042fe400078c10ff */
[C---:B------:R-:W-:Y:S02]  /*367a0*/  IADD3 R13, R3.reuse, UR4, RZ ;  /* 0x00000004030d7c10 */ /* 0x040fe4000fffe0ff */
[----:B------:R-:W-:Y:S02]  /*367b0*/  LEA.HI.X.SX32 R5, R3, R136, 0x2, P6 ;  /* 0x0000008803057211 */ /* 0x000fe400030f16ff */
[C---:B------:R-:W-:Y:S01]  /*367c0*/  LEA R8, P6, R13.reuse, R0, 0x2 ;  /* 0x000000000d087211 */ /* 0x040fe200078c10ff */
[C---:B------:R-:W-:Y:S01]  /*367d0*/  VIADD R3, R13.reuse, UR4 ;  /* 0x000000040d037c36 */ /* 0x040fe20008000000 */
[----:B------:R1:W-:Y:S02]  /*367e0*/  @P3 STG.E desc[UR60][R6.64], R57 ;  /* 0x0000003906003986 */ /* 0x0003e4000c10193c */
[----:B------:R-:W-:-:S02]  /*367f0*/  LEA.HI.X.SX32 R9, R13, R136, 0x2, P6 ;  /* 0x000000880d097211 */ /* 0x000fc400030f16ff */
[----:B--2---:R-:W-:Y:S01]  /*36800*/  ISETP.LT.AND P3, PT, R15, UR5, !P0 ;  /* 0x000000050f007c0c */ /* 0x004fe2000c761270 */
[C---:B------:R-:W-:Y:S01]  /*36810*/  VIADD R13, R3.reuse, UR4 ;  /* 0x00000004030d7c36 */ /* 0x040fe20008000000 */
[----:B------:R-:W2:Y:S01]  /*36820*/  LDL.LU R15, [R1+0xa28] ;  /* 0x000a2800010f7983 */ /* 0x000ea20000300800 */
[C---:B------:R-:W-:Y:S01]  /*36830*/  LEA R10, P6, R3.reuse, R0, 0x2 ;  /* 0x00000000030a7211 */ /* 0x040fe200078c10ff */
[----:B------:R-:W-:Y:S02]  /*36840*/  ULDC UR5, c[0x0][0x22c] ;  /* 0x00008b0000057ab9 */ /* 0x000fe40000000800 */
[----:B------:R4:W-:Y:S01]  /*36850*/  @P2 STG.E desc[UR60][R4.64], R94 ;  /* 0x0000005e04002986 */ /* 0x0009e2000c10193c */
        /* <DEDUP_REMOVED lines=18> */
[----:B------:R-:W-:Y:S02]  /*36980*/  ULDC UR5, c[0x0][0x22c] ;  /* 0x00008b0000057ab9 */ /* 0x000fe40000000800 */
[C---:B----4-:R-:W-:Y:S02]  /*36990*/  LEA R4, P6, R3.reuse, R0, 0x2 ;  /* 0x0000000003047211 */ /* 0x050fe400078c10ff */
[C---:B------:R-:W-:Y:S02]  /*369a0*/  IADD3 R13, R3.reuse, UR4, RZ ;  /* 0x00000004030d7c10 */ /* 0x040fe4000fffe0ff */
[----:B------:R-:W-:Y:S02]  /*369b0*/  LEA.HI.X.SX32 R5, R3, R136, 0x2, P6 ;  /* 0x0000008803057211 */ /* 0x000fe400030f16ff */
[C---:B-1----:R-:W-:Y:S01]  /*369c0*/  LEA R8, P6, R13.reuse, R0, 0x2 ;  /* 0x000000000d087211 */ /* 0x042fe200078c10ff */
[----:B------:R-:W-:-:S03]  /*369d0*/  VIADD R3, R13, UR4 ;  /* 0x000000040d037c36 */ /* 0x000fc60008000000 */
[----:B------:R-:W-:Y:S01]  /*369e0*/  LEA.HI.X.SX32 R9, R13, R136, 0x2, P6 ;  /* 0x000000880d097211 */ /* 0x000fe200030f16ff */
[C---:B------:R-:W-:Y:S01]  /*369f0*/  VIADD R13, R3.reuse, UR4 ;  /* 0x00000004030d7c36 */ /* 0x040fe20008000000 */
[C---:B------:R-:W-:Y:S01]  /*36a00*/  LEA R10, P6, R3.reuse, R0, 0x2 ;  /* 0x00000000030a7211 */ /* 0x040fe200078c10ff */
[----:B------:R1:W-:Y:S03]  /*36a10*/  @P3 STG.E desc[UR60][R4.64], R96 ;  /* 0x0000006004003986 */ /* 0x0003e6000c10193c */
[----:B------:R-:W-:Y:S02]  /*36a20*/  LEA.HI.X.SX32 R11, R3, R136, 0x2, P6 ;  /* 0x00000088030b7211 */ /* 0x000fe400030f16ff */
[----:B--2---:R-:W-:Y:S01]  /*36a30*/  ISETP.LT.AND P3, PT, R15, UR5, !P0 ;  /* 0x000000050f007c0c */ /* 0x004fe2000c761270 */
[C---:B------:R-:W-:Y:S01]  /*36a40*/  VIADD R3, R13.reuse, UR4 ;  /* 0x000000040d037c36 */ /* 0x040fe20008000000 */
[----:B------:R-:W2:Y:S01]  /*36a50*/  LDL.LU R15, [R1+0xa14] ;  /* 0x000a1400010f7983 */ /* 0x000ea20000300800 */
[----:B------:R-:W-:Y:S01]  /*36a60*/  LEA R6, P6, R13, R0, 0x2 ;  /* 0x000000000d067211 */ /* 0x000fe200078c10ff */
[----:B------:R-:W-:-:S02]  /*36a70*/  ULDC UR5, c[0x0][0x22c] ;  /* 0x00008b0000057ab9 */ /* 0x000fc40000000800 */
        /* <DEDUP_REMOVED lines=20> */
[C---:B----4-:R-:W-:Y:S01]  /*36bc0*/  LEA R8, P6, R13.reuse, R0, 0x2 ;  /* 0x000000000d087211 */ /* 0x050fe200078c10ff */
[----:B------:R-:W-:-:S03]  /*36bd0*/  VIADD R3, R13, UR4 ;  /* 0x000000040d037c36 */ /* 0x000fc60008000000 */
[----:B------:R-:W-:Y:S01]  /*36be0*/  LEA.HI.X.SX32 R9, R13, R136, 0x2, P6 ;  /* 0x000000880d097211 */ /* 0x000fe200030f16ff */
[C---:B------:R-:W-:Y:S01]  /*36bf0*/  VIADD R13, R3.reuse, UR4 ;  /* 0x00000004030d7c36 */ /* 0x040fe20008000000 */
[----:B-1----:R-:W-:-:S04]  /*36c00*/  LEA R10, P6, R3, R0, 0x2 ;  /* 0x00000000030a7211 */ /* 0x002fc800078c10ff */
[----:B------:R-:W-:Y:S01]  /*36c10*/  LEA.HI.X.SX32 R11, R3, R136, 0x2, P6 ;  /* 0x00000088030b7211 */ /* 0x000fe200030f16ff */
[C---:B------:R-:W-:Y:S01]  /*36c20*/  VIADD R3, R13.reuse, UR4 ;  /* 0x000000040d037c36 */ /* 0x040fe20008000000 */
[C---:B------:R-:W-:Y:S01]  /*36c30*/  LEA R6, P6, R13.reuse, R0, 0x2 ;  /* 0x000000000d067211 */ /* 0x040fe200078c10ff */
[----:B------:R1:W-:Y:S03]  /*36c40*/  @P3 STG.E desc[UR60][R8.64], R62 ;  /* 0x0000003e08003986 */ /* 0x0003e6000c10193c */
[----:B------:R-:W-:Y:S02]  /*36c50*/  LEA.HI.X.SX32 R7, R13, R136, 0x2, P6 ;  /* 0x000000880d077211 */ /* 0x000fe400030f16ff */
[----:B--2---:R-:W-:Y:S01]  /*36c60*/  ISETP.LT.AND P3, PT, R15, UR5, !P0 ;  /* 0x000000050f007c0c */ /* 0x004fe2000c761270 */
[----:B------:R-:W-:Y:S01]  /*36c70*/  ULDC UR5, c[0x0][0x22c] ;  /* 0x00008b0000057ab9 */ /* 0x000fe20000000800 */
[----:B------:R-:W2:Y:S01]  /*36c80*/  LDL.LU R15, [R1+0xa00] ;  /* 0x000a0000010f7983 */ /* 0x000ea20000300800 */
[----:B------:R-:W-:-:S02]  /*36c90*/  LEA R4, P6, R3, R0, 0x2 ;  /* 0x0000000003047211 */ /* 0x000fc400078c10ff */
[C---:B------:R-:W-:Y:S01]  /*36ca0*/  IADD3 R13, R3.reuse, UR4, RZ ;  /* 0x00000004030d7c10 */ /* 0x040fe2000fffe0ff */
        /* <DEDUP_REMOVED lines=27> */
[C---:B------:R-:W-:Y:S01]  /*36e60*/  IADD3 R13, R3.reuse, UR4, RZ ;  /* 0x00000004030d7c10 */ /* 0x040fe2000fffe0ff */
[----:B------:R1:W-:Y:S01]  /*36e70*/  @P3 STG.E desc[UR60][R10.64], R101 ;  /* 0x000000650a003986 */ /* 0x0003e2000c10193c */
        /* <DEDUP_REMOVED lines=35> */
[----:B------:R-:W-:Y:S01]  /*370b0*/  LEA.HI.X.SX32 R9, R13, R136, 0x2, P6 ;  /* 0x000000880d097211 */ /* 0x000fe200030f16ff */
[----:B------:R-:W-:Y:S01]  /*370c0*/  VIADD R13, R3, UR4 ;  /* 0x00000004030d7c36 */ /* 0x000fe20008000000 */
[----:B--2---:R-:W-:Y:S01]  /*370d0*/  ISETP.LT.AND P3, PT, R15, UR5, !P0 ;  /* 0x000000050f007c0c */ /* 0x004fe2000c761270 */
[----:B------:R-:W-:Y:S01]  /*370e0*/  ULDC UR5, c[0x0][0x22c] ;  /* 0x00008b0000057ab9 */ /* 0x000fe20000000800 */
[----:B------:R-:W2:Y:S01]  /*370f0*/  LDL.LU R15, [R1+0x9d8] ;  /* 0x0009d800010f7983 */ /* 0x000ea20000300800 */
[----:B------:R-:W-:-:S03]  /*37100*/  LEA R10, P6, R3, R0, 0x2 ;  /* 0x00000000030a7211 */ /* 0x000fc600078c10ff */
        /* <DEDUP_REMOVED lines=236> */
[C---:B------:R-:W-:Y:S02]  /*37fd0*/  IADD3 R13, R3.reuse, UR4, RZ ;  /* 0x00000004030d7c10 */ /* 0x040fe4000fffe0ff */
        /* <DEDUP_REMOVED lines=20> */
[----:B------:R-:W-:Y:S01]  /*38120*/  ISETP.LT.AND P5, PT, R16, UR5, !P0 ;  /* 0x0000000510007c0c */ /* 0x000fe2000c7a1270 */
[----:B------:R-:W-:Y:S01]  /*38130*/  ULDC UR5, c[0x0][0x22c] ;  /* 0x00008b0000057ab9 */ /* 0x000fe20000000800 */
[----:B------:R-:W3:Y:S01]  /*38140*/  LDL.LU R16, [R1+0x934] ;  /* 0x0009340001107983 */ /* 0x000ee20000300800 */
[----:B------:R-:W-:Y:S01]  /*38150*/  ISETP.LT.AND P4, PT, R14, UR5, !P0 ;  /* 0x000000050e007c0c */ /* 0x000fe2000c781270 */
[----:B----4-:R-:W-:Y:S02]  /*38160*/  VIADD R7, R3, UR4 ;  /* 0x0000000403077c36 */ /* 0x010fe40008000000 */
[----:B------:R-:W4:Y:S01]  /*38170*/  LDL.LU R14, [R1+0x930] ;  /* 0x00093000010e7983 */ /* 0x000f220000300800 */
[----:B------:R-:W-:Y:S01]  /*38180*/  ULDC UR5, c[0x0][0x22c] ;  /* 0x00008b0000057ab9 */ /* 0x000fe20000000800 */
[C---:B------:R-:W-:Y:S01]  /*38190*/  VIADD R13, R7.reuse, UR4 ;  /* 0x00000004070d7c36 */ /* 0x040fe20008000000 */
[----:B------:R-:W-:-:S04]  /*381a0*/  LEA R2, P6, R7, R0, 0x2 ;  /* 0x0000000007027211 */ /* 0x000fc800078c10ff */
[----:B------:R-:W-:Y:S02]  /*381b0*/  LEA.HI.X.SX32 R3, R7, R136, 0x2, P6 ;  /* 0x0000008807037211 */ /* 0x000fe400030f16ff */
[C---:B------:R-:W-:Y:S02]  /*381c0*/  IADD3 R7, R13.reuse, UR4, RZ ;  /* 0x000000040d077c10 */ /* 0x040fe4000fffe0ff */
[----:B-1----:R-:W-:-:S03]  /*381d0*/  LEA R4, P6, R13, R0, 0x2 ;  /* 0x000000000d047211 */ /* 0x002fc600078c10ff */
[----:B------:R-:W-:Y:S01]  /*381e0*/  VIADD R9, R7, UR4 ;  /* 0x0000000407097c36 */ /* 0x000fe20008000000 */
[----:B------:R-:W-:-:S03]  /*381f0*/  LEA.HI.X.SX32 R5, R13, R136, 0x2, P6 ;  /* 0x000000880d057211 */ /* 0x000fc600030f16ff */
[----:B------:R-:W-:Y:S01]  /*38200*/  VIADD R13, R9, UR4 ;  /* 0x00000004090d7c36 */ /* 0x000fe20008000000 */
[----:B------:R-:W-:-:S03]  /*38210*/  LEA R6, P6, R7, R0, 0x2 ;  /* 0x0000000007067211 */ /* 0x000fc600078c10ff */
[----:B------:R-:W-:Y:S01]  /*38220*/  VIADD R11, R13, UR4 ;  /* 0x000000040d0b7c36 */ /* 0x000fe20008000000 */
[----:B------:R-:W-:Y:S01]  /*38230*/  LEA.HI.X.SX32 R7, R7, R136, 0x2, P6 ;  /* 0x0000008807077211 */ /* 0x000fe200030f16ff */
[----:B------:R1:W-:Y:S01]  /*38240*/  @P3 STG.E desc[UR60][R2.64], R131 ;  /* 0x0000008302003986 */ /* 0x0003e2000c10193c */
[----:B--2---:R-:W-:Y:S01]  /*38250*/  ISETP.LT.AND P3, PT, R15, UR5, !P0 ;  /* 0x000000050f007c0c */ /* 0x004fe2000c761270 */
[----:B------:R-:W-:Y:S01]  /*38260*/  ULDC UR5, c[0x0][0x22c] ;  /* 0x00008b0000057ab9 */ /* 0x000fe20000000800 */
[----:B------:R-:W-:Y:S01]  /*38270*/  IADD3 R15, R11, UR4, RZ ;  /* 0x000000040b0f7c10 */ /* 0x000fe2000fffe0ff */
[----:B------:R2:W-:Y:S04]  /*38280*/  @P2 STG.E desc[UR60][R4.64], R84 ;  /* 0x0000005404002986 */ /* 0x0005e8000c10193c */
[----:B------:R4:W-:Y:S01]  /*38290*/  @P1 STG.E desc[UR60][R6.64], R20 ;  /* 0x0000001406001986 */ /* 0x0009e2000c10193c */
[----:B------:R-:W-:-:S02]  /*382a0*/  LEA R8, P1, R13, R0, 0x2 ;  /* 0x000000000d087211 */ /* 0x000fc400078210ff */
[----:B-1----:R-:W-:Y:S01]  /*382b0*/  LEA R2, P6, R9, R0, 0x2 ;  /* 0x0000000009027211 */ /* 0x002fe200078c10ff */
[----:B------:R-:W-:-:S03]  /*382c0*/  VIADD R17, R15, UR4 ;  /* 0x000000040f117c36 */ /* 0x000fc60008000000 */
[-C--:B------:R-:W-:Y:S02]  /*382d0*/  LEA.HI.X.SX32 R3, R9, R136.reuse, 0x2, P6 ;  /* 0x0000008809037211 */ /* 0x080fe400030f16ff */
[----:B------:R-:W-:Y:S01]  /*382e0*/  LEA.HI.X.SX32 R9, R13, R136, 0x2, P1 ;  /* 0x000000880d097211 */ /* 0x000fe200008f16ff */
[----:B------:R-:W-:Y:S01]  /*382f0*/  VIADD R19, R17, UR4 ;  /* 0x0000000411137c36 */ /* 0x000fe20008000000 */
[-C--:B--2---:R-:W-:Y:S01]  /*38300*/  LEA R4, P1, R15, R0.reuse, 0x2 ;  /* 0x000000000f047211 */ /* 0x084fe200078210ff */
[----:B------:R-:W-:Y:S01]  /*38310*/  ULDC UR4, c[0x0][0x22c] ;  /* 0x00008b0000047ab9 */ /* 0x000fe20000000800 */
[----:B------:R-:W-:Y:S02]  /*38320*/  LEA R10, P6, R11, R0, 0x2 ;  /* 0x000000000b0a7211 */ /* 0x000fe400078c10ff */
[-C--:B------:R-:W-:Y:S02]  /*38330*/  LEA.HI.X.SX32 R5, R15, R136.reuse, 0x2, P1 ;  /* 0x000000880f057211 */ /* 0x080fe400008f16ff */
[----:B------:R-:W-:Y:S01]  /*38340*/  LEA.HI.X.SX32 R11, R11, R136, 0x2, P6 ;  /* 0x000000880b0b7211 */ /* 0x000fe200030f16ff */
[----:B------:R1:W-:Y:S04]  /*38350*/  @P5 STG.E desc[UR60][R2.64], R85 ;  /* 0x0000005502005986 */ /* 0x0003e8000c10193c */
[----:B------:R1:W-:Y:S04]  /*38360*/  @P4 STG.E desc[UR60][R8.64], R21 ;  /* 0x0000001508004986 */ /* 0x0003e8000c10193c */
[----:B------:R1:W-:Y:S01]  /*38370*/  @P3 STG.E desc[UR60][R10.64], R86 ;  /* 0x000000560a003986 */ /* 0x0003e2000c10193c */
[----:B---3--:R-:W-:-:S02]  /*38380*/  ISETP.LT.AND P2, PT, R12, UR5, !P0 ;  /* 0x000000050c007c0c */ /* 0x008fc4000c741270 */
[C---:B------:R-:W-:Y:S02]  /*38390*/  LEA R12, P6, R19.reuse, R0, 0x2 ;  /* 0x00000000130c7211 */ /* 0x040fe400078c10ff */
[----:B------:R-:W-:Y:S01]  /*383a0*/  ISETP.LT.AND P1, PT, R16, UR4, !P0 ;  /* 0x0000000410007c0c */ /* 0x000fe2000c721270 */
[----:B------:R-:W-:Y:S01]  /*383b0*/  ULDC UR4, c[0x0][0x22c] ;  /* 0x00008b0000047ab9 */ /* 0x000fe20000000800 */
[----:B------:R-:W-:Y:S02]  /*383c0*/  LEA.HI.X.SX32 R13, R19, R136, 0x2, P6 ;  /* 0x00000088130d7211 */ /* 0x000fe400030f16ff */
[----:B----4-:R-:W-:Y:S02]  /*383d0*/  ISETP.LT.AND P0, PT, R14, UR4, !P0 ;  /* 0x000000040e007c0c */ /* 0x010fe4000c701270 */
[----:B------:R-:W-:-:S04]  /*383e0*/  LEA R6, P6, R17, R0, 0x2 ;  /* 0x0000000011067211 */ /* 0x000fc800078c10ff */
[----:B------:R-:W-:Y:S01]  /*383f0*/  LEA.HI.X.SX32 R7, R17, R136, 0x2, P6 ;  /* 0x0000008811077211 */ /* 0x000fe200030f16ff */
[----:B------:R1:W-:Y:S04]  /*38400*/  @P2 STG.E desc[UR60][R4.64], R22 ;  /* 0x0000001604002986 */ /* 0x0003e8000c10193c */
[----:B------:R1:W-:Y:S02]  /*38410*/  @P1 STG.E desc[UR60][R6.64], R87 ;  /* 0x0000005706001986 */ /* 0x0003e4000c10193c */
[----:B------:R-:W-:Y:S05]  /*38420*/  @!P0 EXIT ;  /* 0x000000000000894d */ /* 0x000fea0003800000 */
[----:B------:R-:W-:Y:S01]  /*38430*/  STG.E desc[UR60][R12.64], R23 ;  /* 0x000000170c007986 */ /* 0x000fe2000c10193c */
[----:B------:R-:W-:Y:S05]  /*38440*/  EXIT ;  /* 0x000000000000794d */ /* 0x000fea0003800000 */
.L_x_2:
[----:B------:R-:W-:-:S00]  /*38450*/  BRA `(.L_x_2) ;  /* 0xfffffffc00fc7947 */ /* 0x000fc0000383ffff */
[----:B------:R-:W-:-:S00]  /*38460*/  NOP ;  /* 0x0000000000007918 */ /* 0x000fc00000000000 */
        /* <DEDUP_REMOVED lines=9> */
.L_x_3:


//--------------------- .nv.shared.matmul_kernel  --------------------------
	.section	.nv.shared.matmul_kernel,"aw",@nobits
	.sectionflags	@""
	.align	16
	.zero		1024


//--------------------- .nv.shared.reserved.0     --------------------------
	.section	.nv.shared.reserved.0,"aw",@nobits
	.weak		__nv_reservedSMEM_offset_0_alias
	.size		__nv_reservedSMEM_offset_0_alias, 0, 0
	.other		__nv_reservedSMEM_offset_0_alias,@"STO_CUDA_RESERVED_SHARED STV_DEFAULT"
__nv_reservedSMEM_offset_0_alias:
	.zero		0


//--------------------- .nv.constant0.matmul_kernel --------------------------
	.section	.nv.constant0.matmul_kernel,"a",@progbits
	.sectionflags	@""
	.align	4
.nv.constant0.matmul_kernel:
	.zero		608


//--------------------- SYMBOLS --------------------------

	.type		.nv.reservedSmem.offset0,@object
	.size		.nv.reservedSmem.offset0,0x4
